	.target	sm_100a

	.elftype	@"ET_EXEC"


//--------------------- .note.nv.tkinfo           --------------------------
	.section	.note.nv.tkinfo,"",@"SHT_NOTE"
	.sectionflags	@"SHF_NOTE_NV_TKINFO"
	.tkinfo
        /*0018*/ 	.word	0x00000002
        /*0030*/ 	.string	""
        /*0030*/ 	.string	"ptxas"
        /*0030*/ 	.string	"Cuda compilation tools, release 13.0, V13.0.88"
        /*0030*/ 	.string	"Build cuda_13.0.r13.0/compiler.36424714_0"
        /*0030*/ 	.string	"-arch sm_100a -m 64 "



//--------------------- .note.nv.cuinfo           --------------------------
	.section	.note.nv.cuinfo,"",@"SHT_NOTE"
	.sectionflags	@"SHF_NOTE_NV_CUINFO"
        /*0018*/ 	.short	0x0002
        /*001a*/ 	.short	0x0064
        /*001c*/ 	.short	0x0082
	.zero		2


//--------------------- .nv.info                  --------------------------
	.section	.nv.info,"",@"SHT_CUDA_INFO"
	.align	4


	//----- nvinfo : EIATTR_REGCOUNT
	.align		4
        /*0000*/ 	.byte	0x04, 0x2f
        /*0002*/ 	.short	(.L_20 - .L_19)
	.align		4
.L_19:
        /*0004*/ 	.word	index@(_ZN7cutlass13device_kernelINS_4gemm6kernel13GemmUniversalIN4cute5tupleIJiiiiEEENS1_10collective13CollectiveMmaINS1_35MainloopSm100TmaUmmaWarpSpecializedILi7ELi2ELi2ENS5_IJNS4_1CILi1EEENSA_ILi2EEESB_EEEEENS5_IJNSA_ILi128EEENSA_ILi256EEENSA_ILi64EEEEEEaNS5_IJlSB_lEEEaSJ_NS4_8TiledMMAINS4_8MMA_AtomIJNS4_15SM100_MMA_S8_SSIaaiLi128ELi256ELNS4_4UMMA5MajorE0ELSO_0ELNSN_8SaturateE0EEEEEENS4_6LayoutINS5_IJSB_SB_SB_EEENS5_IJNSA_ILi0EEESU_SU_EEEEENS5_IJNS4_10UnderscoreESX_SX_EEEEENS4_23SM90_TMA_LOAD_MULTICASTENS4_14ComposedLayoutINS4_7SwizzleILi2ELi4ELi3EEENS4_18smem_ptr_flag_bitsILi8EEENSS_INS5_IJNSA_ILi8EEESH_EEENS5_IJSH_SB_EEEEEEEvNS4_8identityENS4_13SM90_TMA_LOADES1A_vS1B_EENS_8epilogue10collective18CollectiveEpilogueINS1E_23Sm100TmaWarpSpecializedILi4ELi2ELi64ELb0ELb0EEEJSI_NS5_IJNSS_ISF_SB_EENSS_ISH_SB_EEEEEaSJ_aSJ_NS1E_6fusion15FusionCallbacksIS1I_NS1M_17LinearCombinationIaiaiLNS_15FloatRoundStyleE2EEESI_S1L_JEEENS4_5SM1004TMEM4LOAD26SM100_TMEM_LOAD_32dp32b64xES1C_S1A_NS4_39AutoVectorizingCopyWithAssumedAlignmentILi128EEENS4_14SM90_TMA_STOREES1A_S1X_S1X_EEEvvEEEEvNT_6ParamsE)
        /*0008*/ 	.word	0x000000a6


	//----- nvinfo : EIATTR_FRAME_SIZE
	.align		4
.L_20:
        /*000c*/ 	.byte	0x04, 0x11
        /*000e*/ 	.short	(.L_22 - .L_21)
	.align		4
.L_21:
        /*0010*/ 	.word	index@($__internal_2_$__cuda_sm10x_tcgen05_guardrail_trap_unallocated_columns_being_dealloced)
        /*0014*/ 	.word	0x00000000


	//----- nvinfo : EIATTR_FRAME_SIZE
	.align		4
.L_22:
        /*0018*/ 	.byte	0x04, 0x11
        /*001a*/ 	.short	(.L_24 - .L_23)
	.align		4
.L_23:
        /*001c*/ 	.word	index@($__internal_1_$__cuda_sm10x_tcgen05_guardrail_trap_phase_invalid_during_alloc)
        /*0020*/ 	.word	0x00000000


	//----- nvinfo : EIATTR_FRAME_SIZE
	.align		4
.L_24:
        /*0024*/ 	.byte	0x04, 0x11
        /*0026*/ 	.short	(.L_26 - .L_25)
	.align		4
.L_25:
        /*0028*/ 	.word	index@($__internal_0_$__cuda_sm10x_tcgen05_guardrail_trap_col_being_dealloced_not_returned_by_alloc)
        /*002c*/ 	.word	0x00000000


	//----- nvinfo : EIATTR_FRAME_SIZE
	.align		4
.L_26:
        /*0030*/ 	.byte	0x04, 0x11
        /*0032*/ 	.short	(.L_28 - .L_27)
	.align		4
.L_27:
        /*0034*/ 	.word	index@(_ZN7cutlass13device_kernelINS_4gemm6kernel13GemmUniversalIN4cute5tupleIJiiiiEEENS1_10collective13CollectiveMmaINS1_35MainloopSm100TmaUmmaWarpSpecializedILi7ELi2ELi2ENS5_IJNS4_1CILi1EEENSA_ILi2EEESB_EEEEENS5_IJNSA_ILi128EEENSA_ILi256EEENSA_ILi64EEEEEEaNS5_IJlSB_lEEEaSJ_NS4_8TiledMMAINS4_8MMA_AtomIJNS4_15SM100_MMA_S8_SSIaaiLi128ELi256ELNS4_4UMMA5MajorE0ELSO_0ELNSN_8SaturateE0EEEEEENS4_6LayoutINS5_IJSB_SB_SB_EEENS5_IJNSA_ILi0EEESU_SU_EEEEENS5_IJNS4_10UnderscoreESX_SX_EEEEENS4_23SM90_TMA_LOAD_MULTICASTENS4_14ComposedLayoutINS4_7SwizzleILi2ELi4ELi3EEENS4_18smem_ptr_flag_bitsILi8EEENSS_INS5_IJNSA_ILi8EEESH_EEENS5_IJSH_SB_EEEEEEEvNS4_8identityENS4_13SM90_TMA_LOADES1A_vS1B_EENS_8epilogue10collective18CollectiveEpilogueINS1E_23Sm100TmaWarpSpecializedILi4ELi2ELi64ELb0ELb0EEEJSI_NS5_IJNSS_ISF_SB_EENSS_ISH_SB_EEEEEaSJ_aSJ_NS1E_6fusion15FusionCallbacksIS1I_NS1M_17LinearCombinationIaiaiLNS_15FloatRoundStyleE2EEESI_S1L_JEEENS4_5SM1004TMEM4LOAD26SM100_TMEM_LOAD_32dp32b64xES1C_S1A_NS4_39AutoVectorizingCopyWithAssumedAlignmentILi128EEENS4_14SM90_TMA_STOREES1A_S1X_S1X_EEEvvEEEEvNT_6ParamsE)
        /*0038*/ 	.word	0x00000000


	//----- nvinfo : EIATTR_MIN_STACK_SIZE
	.align		4
.L_28:
        /*003c*/ 	.byte	0x04, 0x12
        /*003e*/ 	.short	(.L_30 - .L_29)
	.align		4
.L_29:
        /*0040*/ 	.word	index@(_ZN7cutlass13device_kernelINS_4gemm6kernel13GemmUniversalIN4cute5tupleIJiiiiEEENS1_10collective13CollectiveMmaINS1_35MainloopSm100TmaUmmaWarpSpecializedILi7ELi2ELi2ENS5_IJNS4_1CILi1EEENSA_ILi2EEESB_EEEEENS5_IJNSA_ILi128EEENSA_ILi256EEENSA_ILi64EEEEEEaNS5_IJlSB_lEEEaSJ_NS4_8TiledMMAINS4_8MMA_AtomIJNS4_15SM100_MMA_S8_SSIaaiLi128ELi256ELNS4_4UMMA5MajorE0ELSO_0ELNSN_8SaturateE0EEEEEENS4_6LayoutINS5_IJSB_SB_SB_EEENS5_IJNSA_ILi0EEESU_SU_EEEEENS5_IJNS4_10UnderscoreESX_SX_EEEEENS4_23SM90_TMA_LOAD_MULTICASTENS4_14ComposedLayoutINS4_7SwizzleILi2ELi4ELi3EEENS4_18smem_ptr_flag_bitsILi8EEENSS_INS5_IJNSA_ILi8EEESH_EEENS5_IJSH_SB_EEEEEEEvNS4_8identityENS4_13SM90_TMA_LOADES1A_vS1B_EENS_8epilogue10collective18CollectiveEpilogueINS1E_23Sm100TmaWarpSpecializedILi4ELi2ELi64ELb0ELb0EEEJSI_NS5_IJNSS_ISF_SB_EENSS_ISH_SB_EEEEEaSJ_aSJ_NS1E_6fusion15FusionCallbacksIS1I_NS1M_17LinearCombinationIaiaiLNS_15FloatRoundStyleE2EEESI_S1L_JEEENS4_5SM1004TMEM4LOAD26SM100_TMEM_LOAD_32dp32b64xES1C_S1A_NS4_39AutoVectorizingCopyWithAssumedAlignmentILi128EEENS4_14SM90_TMA_STOREES1A_S1X_S1X_EEEvvEEEEvNT_6ParamsE)
        /*0044*/ 	.word	0x00000000
.L_30:


//--------------------- .nv.compat                --------------------------
	.section	.nv.compat,"",@"SHT_CUDA_COMPAT_INFO"
	.align	4
        /*0000*/ 	.byte	0x02, 0x09, 0x01, 0x00, 0x02, 0x02, 0x03, 0x00, 0x02, 0x05, 0x06, 0x00, 0x03, 0x07, 0x01, 0x01
        /*0010*/ 	.byte	0x02, 0x03, 0x01, 0x00, 0x02, 0x06, 0x01, 0x00, 0x04, 0x0b, 0x08, 0x00, 0x01, 0x00, 0x00, 0x00
        /*0020*/ 	.byte	0x00, 0x00, 0x00, 0x00


//--------------------- .nv.info._ZN7cutlass13device_kernelINS_4gemm6kernel13GemmUniversalIN4cute5tupleIJiiiiEEENS1_10collective13CollectiveMmaINS1_35MainloopSm100TmaUmmaWarpSpecializedILi7ELi2ELi2ENS5_IJNS4_1CILi1EEENSA_ILi2EEESB_EEEEENS5_IJNSA_ILi128EEENSA_ILi256EEENSA_ILi64EEEEEEaNS5_IJlSB_lEEEaSJ_NS4_8TiledMMAINS4_8MMA_AtomIJNS4_15SM100_MMA_S8_SSIaaiLi128ELi256ELNS4_4UMMA5MajorE0ELSO_0ELNSN_8SaturateE0EEEEEENS4_6LayoutINS5_IJSB_SB_SB_EEENS5_IJNSA_ILi0EEESU_SU_EEEEENS5_IJNS4_10UnderscoreESX_SX_EEEEENS4_23SM90_TMA_LOAD_MULTICASTENS4_14ComposedLayoutINS4_7SwizzleILi2ELi4ELi3EEENS4_18smem_ptr_flag_bitsILi8EEENSS_INS5_IJNSA_ILi8EEESH_EEENS5_IJSH_SB_EEEEEEEvNS4_8identityENS4_13SM90_TMA_LOADES1A_vS1B_EENS_8epilogue10collective18CollectiveEpilogueINS1E_23Sm100TmaWarpSpecializedILi4ELi2ELi64ELb0ELb0EEEJSI_NS5_IJNSS_ISF_SB_EENSS_ISH_SB_EEEEEaSJ_aSJ_NS1E_6fusion15FusionCallbacksIS1I_NS1M_17LinearCombinationIaiaiLNS_15FloatRoundStyleE2EEESI_S1L_JEEENS4_5SM1004TMEM4LOAD26SM100_TMEM_LOAD_32dp32b64xES1C_S1A_NS4_39AutoVectorizingCopyWithAssumedAlignmentILi128EEENS4_14SM90_TMA_STOREES1A_S1X_S1X_EEEvvEEEEvNT_6ParamsE --------------------------
	.section	.nv.info._ZN7cutlass13device_kernelINS_4gemm6kernel13GemmUniversalIN4cute5tupleIJiiiiEEENS1_10collective13CollectiveMmaINS1_35MainloopSm100TmaUmmaWarpSpecializedILi7ELi2ELi2ENS5_IJNS4_1CILi1EEENSA_ILi2EEESB_EEEEENS5_IJNSA_ILi128EEENSA_ILi256EEENSA_ILi64EEEEEEaNS5_IJlSB_lEEEaSJ_NS4_8TiledMMAINS4_8MMA_AtomIJNS4_15SM100_MMA_S8_SSIaaiLi128ELi256ELNS4_4UMMA5MajorE0ELSO_0ELNSN_8SaturateE0EEEEEENS4_6LayoutINS5_IJSB_SB_SB_EEENS5_IJNSA_ILi0EEESU_SU_EEEEENS5_IJNS4_10UnderscoreESX_SX_EEEEENS4_23SM90_TMA_LOAD_MULTICASTENS4_14ComposedLayoutINS4_7SwizzleILi2ELi4ELi3EEENS4_18smem_ptr_flag_bitsILi8EEENSS_INS5_IJNSA_ILi8EEESH_EEENS5_IJSH_SB_EEEEEEEvNS4_8identityENS4_13SM90_TMA_LOADES1A_vS1B_EENS_8epilogue10collective18CollectiveEpilogueINS1E_23Sm100TmaWarpSpecializedILi4ELi2ELi64ELb0ELb0EEEJSI_NS5_IJNSS_ISF_SB_EENSS_ISH_SB_EEEEEaSJ_aSJ_NS1E_6fusion15FusionCallbacksIS1I_NS1M_17LinearCombinationIaiaiLNS_15FloatRoundStyleE2EEESI_S1L_JEEENS4_5SM1004TMEM4LOAD26SM100_TMEM_LOAD_32dp32b64xES1C_S1A_NS4_39AutoVectorizingCopyWithAssumedAlignmentILi128EEENS4_14SM90_TMA_STOREES1A_S1X_S1X_EEEvvEEEEvNT_6ParamsE,"",@"SHT_CUDA_INFO"
	.sectionflags	@""
	.align	4


	//----- nvinfo : EIATTR_CUDA_API_VERSION
	.align		4
        /*0000*/ 	.byte	0x04, 0x37
        /*0002*/ 	.short	(.L_32 - .L_31)
.L_31:
        /*0004*/ 	.word	0x00000082


	//----- nvinfo : EIATTR_KPARAM_INFO
	.align		4
.L_32:
        /*0008*/ 	.byte	0x04, 0x17
        /*000a*/ 	.short	(.L_34 - .L_33)
.L_33:
        /*000c*/ 	.word	0x00000000
        /*0010*/ 	.short	0x0000
        /*0012*/ 	.short	0x0000
        /*0014*/ 	.byte	0x00, 0xf0, 0x01, 0x20


	//----- nvinfo : EIATTR_AT_ENTRY_FRAGMENTS
	.align		4
.L_34:
        /*0018*/ 	.byte	0x04, 0x4f
        /*001a*/ 	.short	(.L_36 - .L_35)


	//   ....[0]....
.L_35:
        /*001c*/ 	.word	0x00000006


	//----- nvinfo : EIATTR_RESERVED_SMEM_USED
	.align		4
.L_36:
        /*0020*/ 	.byte	0x01, 0x41
	.zero		2


	//----- nvinfo : EIATTR_SPARSE_MMA_MASK
	.align		4
        /*0024*/ 	.byte	0x03, 0x50
        /*0026*/ 	.short	0x0000


	//----- nvinfo : EIATTR_TCGEN05_1CTA_USED
	.align		4
        /*0028*/ 	.byte	0x01, 0x51
	.zero		2


	//----- nvinfo : EIATTR_MAXREG_COUNT
	.align		4
        /*002c*/ 	.byte	0x03, 0x1b
        /*002e*/ 	.short	0x00ff


	//----- nvinfo : EIATTR_NUM_BARRIERS
	.align		4
        /*0030*/ 	.byte	0x02, 0x4c
        /*0032*/ 	.byte	0x07
	.zero		1


	//----- nvinfo : EIATTR_EXTERNS
	.align		4
        /*0034*/ 	.byte	0x04, 0x0f
        /*0036*/ 	.short	(.L_38 - .L_37)


	//   ....[0]....
	.align		4
.L_37:
        /*0038*/ 	.word	index@(__assertfail)


	//----- nvinfo : EIATTR_MERCURY_ISA_VERSION
	.align		4
.L_38:
        /*003c*/ 	.byte	0x03, 0x5f
        /*003e*/ 	.short	0x0101


	//----- nvinfo : EIATTR_INT_WARP_WIDE_INSTR_OFFSETS
	.align		4
        /*0040*/ 	.byte	0x04, 0x31
        /*0042*/ 	.short	(.L_40 - .L_39)


	//   ....[0]....
.L_39:
        /*0044*/ 	.word	0x00003c70


	//   ....[1]....
        /*0048*/ 	.word	0x00003c90


	//   ....[2]....
        /*004c*/ 	.word	0x00003cc0


	//   ....[3]....
        /*0050*/ 	.word	0x00004800


	//   ....[4]....
        /*0054*/ 	.word	0x00004870


	//   ....[5]....
        /*0058*/ 	.word	0x00004950


	//   ....[6]....
        /*005c*/ 	.word	0x000049d0


	//   ....[7]....
        /*0060*/ 	.word	0x00004ad0


	//   ....[8]....
        /*0064*/ 	.word	0x00004b50


	//   ....[9]....
        /*0068*/ 	.word	0x00004c40


	//   ....[10]....
        /*006c*/ 	.word	0x00004cf0


	//----- nvinfo : EIATTR_COOP_GROUP_MASK_REGIDS
	.align		4
.L_40:
        /*0070*/ 	.byte	0x04, 0x29
        /*0072*/ 	.short	(.L_42 - .L_41)


	//   ....[0]....
.L_41:
        /*0074*/ 	.word	0xffffffff


	//   ....[1]....
        /*0078*/ 	.word	0xffffffff


	//   ....[2]....
        /*007c*/ 	.word	0xffffffff


	//   ....[3]....
        /*0080*/ 	.word	0xffffffff


	//   ....[4]....
        /*0084*/ 	.word	0xffffffff


	//   ....[5]....
        /*0088*/ 	.word	0xffffffff


	//   ....[6]....
        /*008c*/ 	.word	0xffffffff


	//   ....[7]....
        /*0090*/ 	.word	0xffffffff


	//   ....[8]....
        /*0094*/ 	.word	0xffffffff


	//   ....[9]....
        /*0098*/ 	.word	0xffffffff


	//   ....[10]....
        /*009c*/ 	.word	0xffffffff


	//   ....[11]....
        /*00a0*/ 	.word	0xffffffff


	//   ....[12]....
        /*00a4*/ 	.word	0xffffffff


	//   ....[13]....
        /*00a8*/ 	.word	0xffffffff


	//----- nvinfo : EIATTR_COOP_GROUP_INSTR_OFFSETS
	.align		4
.L_42:
        /*00ac*/ 	.byte	0x04, 0x28
        /*00ae*/ 	.short	(.L_44 - .L_43)


	//   ....[0]....
.L_43:
        /*00b0*/ 	.word	0x00000080


	//   ....[1]....
        /*00b4*/ 	.word	0x000004f0


	//   ....[2]....
        /*00b8*/ 	.word	0x00000700


	//   ....[3]....
        /*00bc*/ 	.word	0x000008a0


	//   ....[4]....
        /*00c0*/ 	.word	0x000009a0


	//   ....[5]....
        /*00c4*/ 	.word	0x00000b10


	//   ....[6]....
        /*00c8*/ 	.word	0x00000c70


	//   ....[7]....
        /*00cc*/ 	.word	0x00000e20


	//   ....[8]....
        /*00d0*/ 	.word	0x00002050


	//   ....[9]....
        /*00d4*/ 	.word	0x000030c0


	//   ....[10]....
        /*00d8*/ 	.word	0x000032d0


	//   ....[11]....
        /*00dc*/ 	.word	0x00003300


	//   ....[12]....
        /*00e0*/ 	.word	0x00003b50


	//   ....[13]....
        /*00e4*/ 	.word	0x00003d80


	//----- nvinfo : EIATTR_VRC_CTA_INIT_COUNT
	.align		4
.L_44:
        /*00e8*/ 	.byte	0x02, 0x4a
        /*00ea*/ 	.byte	0x80
	.zero		1


	//----- nvinfo : EIATTR_SYSCALL_OFFSETS
	.align		4
        /*00ec*/ 	.byte	0x04, 0x46
        /*00ee*/ 	.short	(.L_46 - .L_45)


	//   ....[0]....
.L_45:
        /*00f0*/ 	.word	0x00005960


	//   ....[1]....
        /*00f4*/ 	.word	0x00005aa0


	//   ....[2]....
        /*00f8*/ 	.word	0x00006330


	//   ....[3]....
        /*00fc*/ 	.word	0x00007930


	//   ....[4]....
        /*0100*/ 	.word	0x00008ed0


	//   ....[5]....
        /*0104*/ 	.word	0x0000a4a0


	//----- nvinfo : EIATTR_MBARRIER_INSTR_OFFSETS
	.align		4
.L_46:
        /*0108*/ 	.byte	0x04, 0x39
        /*010a*/ 	.short	(.L_48 - .L_47)


	//   ....[0]....
.L_47:
        /*010c*/ 	.word	0x00000610
        /*0110*/ 	.word	0x000000ff
        /*0114*/ 	.word	0x00000000
        /*0118*/ 	.short	0x0100
        /*011a*/ 	.byte	0x04
	.zero		1


	//   ....[1]....
        /*011c*/ 	.word	0x00000620
        /*0120*/ 	.word	0x000000ff
        /*0124*/ 	.word	0x00000038
        /*0128*/ 	.short	0x0100
        /*012a*/ 	.byte	0x04
	.zero		1


	//   ....[2]....
        /*012c*/ 	.word	0x00000630
        /*0130*/ 	.word	0x000000ff
        /*0134*/ 	.word	0x00000008
        /*0138*/ 	.short	0x0100
        /*013a*/ 	.byte	0x04
	.zero		1


	//   ....[3]....
        /*013c*/ 	.word	0x00000640
        /*0140*/ 	.word	0x000000ff
        /*0144*/ 	.word	0x00000040
        /*0148*/ 	.short	0x0100
        /*014a*/ 	.byte	0x04
	.zero		1


	//   ....[4]....
        /*014c*/ 	.word	0x00000650
        /*0150*/ 	.word	0x000000ff
        /*0154*/ 	.word	0x00000010
        /*0158*/ 	.short	0x0100
        /*015a*/ 	.byte	0x04
	.zero		1


	//   ....[5]....
        /*015c*/ 	.word	0x00000660
        /*0160*/ 	.word	0x000000ff
        /*0164*/ 	.word	0x00000048
        /*0168*/ 	.short	0x0100
        /*016a*/ 	.byte	0x04
	.zero		1


	//   ....[6]....
        /*016c*/ 	.word	0x00000670
        /*0170*/ 	.word	0x000000ff
        /*0174*/ 	.word	0x00000018
        /*0178*/ 	.short	0x0100
        /*017a*/ 	.byte	0x04
	.zero		1


	//   ....[7]....
        /*017c*/ 	.word	0x00000680
        /*0180*/ 	.word	0x000000ff
        /*0184*/ 	.word	0x00000050
        /*0188*/ 	.short	0x0100
        /*018a*/ 	.byte	0x04
	.zero		1


	//   ....[8]....
        /*018c*/ 	.word	0x00000690
        /*0190*/ 	.word	0x000000ff
        /*0194*/ 	.word	0x00000020
        /*0198*/ 	.short	0x0100
        /*019a*/ 	.byte	0x04
	.zero		1


	//   ....[9]....
        /*019c*/ 	.word	0x000006a0
        /*01a0*/ 	.word	0x000000ff
        /*01a4*/ 	.word	0x00000058
        /*01a8*/ 	.short	0x0100
        /*01aa*/ 	.byte	0x04
	.zero		1


	//   ....[10]....
        /*01ac*/ 	.word	0x000006b0
        /*01b0*/ 	.word	0x000000ff
        /*01b4*/ 	.word	0x00000028
        /*01b8*/ 	.short	0x0100
        /*01ba*/ 	.byte	0x04
	.zero		1


	//   ....[11]....
        /*01bc*/ 	.word	0x000006c0
        /*01c0*/ 	.word	0x000000ff
        /*01c4*/ 	.word	0x00000060
        /*01c8*/ 	.short	0x0100
        /*01ca*/ 	.byte	0x04
	.zero		1


	//   ....[12]....
        /*01cc*/ 	.word	0x000006d0
        /*01d0*/ 	.word	0x000000ff
        /*01d4*/ 	.word	0x00000030
        /*01d8*/ 	.short	0x0100
        /*01da*/ 	.byte	0x04
	.zero		1


	//   ....[13]....
        /*01dc*/ 	.word	0x000006e0
        /*01e0*/ 	.word	0x000000ff
        /*01e4*/ 	.word	0x00000068
        /*01e8*/ 	.short	0x0100
        /*01ea*/ 	.byte	0x04
	.zero		1


	//   ....[14]....
        /*01ec*/ 	.word	0x00000810
        /*01f0*/ 	.word	0x000000ff
        /*01f4*/ 	.word	0x00000070
        /*01f8*/ 	.short	0x0100
        /*01fa*/ 	.byte	0x04
	.zero		1


	//   ....[15]....
        /*01fc*/ 	.word	0x00000820
        /*0200*/ 	.word	0x000000ff
        /*0204*/ 	.word	0x00000090
        /*0208*/ 	.short	0x0100
        /*020a*/ 	.byte	0x04
	.zero		1


	//   ....[16]....
        /*020c*/ 	.word	0x00000830
        /*0210*/ 	.word	0x000000ff
        /*0214*/ 	.word	0x00000078
        /*0218*/ 	.short	0x0100
        /*021a*/ 	.byte	0x04
	.zero		1


	//   ....[17]....
        /*021c*/ 	.word	0x00000840
        /*0220*/ 	.word	0x000000ff
        /*0224*/ 	.word	0x00000098
        /*0228*/ 	.short	0x0100
        /*022a*/ 	.byte	0x04
	.zero		1


	//   ....[18]....
        /*022c*/ 	.word	0x00000850
        /*0230*/ 	.word	0x000000ff
        /*0234*/ 	.word	0x00000080
        /*0238*/ 	.short	0x0100
        /*023a*/ 	.byte	0x04
	.zero		1


	//   ....[19]....
        /*023c*/ 	.word	0x00000860
        /*0240*/ 	.word	0x000000ff
        /*0244*/ 	.word	0x000000a0
        /*0248*/ 	.short	0x0100
        /*024a*/ 	.byte	0x04
	.zero		1


	//   ....[20]....
        /*024c*/ 	.word	0x00000870
        /*0250*/ 	.word	0x000000ff
        /*0254*/ 	.word	0x00000088
        /*0258*/ 	.short	0x0100
        /*025a*/ 	.byte	0x04
	.zero		1


	//   ....[21]....
        /*025c*/ 	.word	0x00000880
        /*0260*/ 	.word	0x000000ff
        /*0264*/ 	.word	0x000000a8
        /*0268*/ 	.short	0x0100
        /*026a*/ 	.byte	0x04
	.zero		1


	//   ....[22]....
        /*026c*/ 	.word	0x00000970
        /*0270*/ 	.word	0x000000ff
        /*0274*/ 	.word	0x000000b0
        /*0278*/ 	.short	0x0100
        /*027a*/ 	.byte	0x06
	.zero		1


	//   ....[23]....
        /*027c*/ 	.word	0x00000980
        /*0280*/ 	.word	0x000000ff
        /*0284*/ 	.word	0x000000b8
        /*0288*/ 	.short	0x0100
        /*028a*/ 	.byte	0x06
	.zero		1


	//   ....[24]....
        /*028c*/ 	.word	0x00000ac0
        /*0290*/ 	.word	0x000000ff
        /*0294*/ 	.word	0x000000c0
        /*0298*/ 	.short	0x0100
        /*029a*/ 	.byte	0x06
	.zero		1


	//   ....[25]....
        /*029c*/ 	.word	0x00000ad0
        /*02a0*/ 	.word	0x000000ff
        /*02a4*/ 	.word	0x000000d0
        /*02a8*/ 	.short	0x0100
        /*02aa*/ 	.byte	0x06
	.zero		1


	//   ....[26]....
        /*02ac*/ 	.word	0x00000ae0
        /*02b0*/ 	.word	0x000000ff
        /*02b4*/ 	.word	0x000000c8
        /*02b8*/ 	.short	0x0100
        /*02ba*/ 	.byte	0x06
	.zero		1


	//   ....[27]....
        /*02bc*/ 	.word	0x00000af0
        /*02c0*/ 	.word	0x000000ff
        /*02c4*/ 	.word	0x000000d8
        /*02c8*/ 	.short	0x0100
        /*02ca*/ 	.byte	0x06
	.zero		1


	//   ....[28]....
        /*02cc*/ 	.word	0x00000c20
        /*02d0*/ 	.word	0x000000ff
        /*02d4*/ 	.word	0x000000e0
        /*02d8*/ 	.short	0x0100
        /*02da*/ 	.byte	0x04
	.zero		1


	//   ....[29]....
        /*02dc*/ 	.word	0x00000c30
        /*02e0*/ 	.word	0x000000ff
        /*02e4*/ 	.word	0x000000f0
        /*02e8*/ 	.short	0x0100
        /*02ea*/ 	.byte	0x04
	.zero		1


	//   ....[30]....
        /*02ec*/ 	.word	0x00000c40
        /*02f0*/ 	.word	0x000000ff
        /*02f4*/ 	.word	0x000000e8
        /*02f8*/ 	.short	0x0100
        /*02fa*/ 	.byte	0x04
	.zero		1


	//   ....[31]....
        /*02fc*/ 	.word	0x00000c50
        /*0300*/ 	.word	0x000000ff
        /*0304*/ 	.word	0x000000f8
        /*0308*/ 	.short	0x0100
        /*030a*/ 	.byte	0x04
	.zero		1


	//   ....[32]....
        /*030c*/ 	.word	0x00000d40
        /*0310*/ 	.word	0x000000ff
        /*0314*/ 	.word	0x00000100
        /*0318*/ 	.short	0x0100
        /*031a*/ 	.byte	0x04
	.zero		1


	//   ....[33]....
        /*031c*/ 	.word	0x00000d50
        /*0320*/ 	.word	0x000000ff
        /*0324*/ 	.word	0x00000110
        /*0328*/ 	.short	0x0100
        /*032a*/ 	.byte	0x04
	.zero		1


	//   ....[34]....
        /*032c*/ 	.word	0x00000d60
        /*0330*/ 	.word	0x000000ff
        /*0334*/ 	.word	0x00000108
        /*0338*/ 	.short	0x0100
        /*033a*/ 	.byte	0x04
	.zero		1


	//   ....[35]....
        /*033c*/ 	.word	0x00000d70
        /*0340*/ 	.word	0x000000ff
        /*0344*/ 	.word	0x00000118
        /*0348*/ 	.short	0x0100
        /*034a*/ 	.byte	0x04
	.zero		1


	//   ....[36]....
        /*034c*/ 	.word	0x000018d0
        /*0350*/ 	.word	0x00000003
        /*0354*/ 	.word	0x00000110
        /*0358*/ 	.short	0x010a
        /*035a*/ 	.byte	0xff
	.zero		1


	//   ....[37]....
        /*035c*/ 	.word	0x00001900
        /*0360*/ 	.word	0x00000003
        /*0364*/ 	.word	0x00000100
        /*0368*/ 	.short	0x0101
        /*036a*/ 	.byte	0xff
	.zero		1


	//   ....[38]....
        /*036c*/ 	.word	0x000019d0
        /*0370*/ 	.word	0x000000ff
        /*0374*/ 	.word	0x00000038
        /*0378*/ 	.short	0x010a
        /*037a*/ 	.byte	0x04
	.zero		1


	//   ....[39]....
        /*037c*/ 	.word	0x00001a50
        /*0380*/ 	.word	0x000000ff
        /*0384*/ 	.word	0x00000038
        /*0388*/ 	.short	0x010a
        /*038a*/ 	.byte	0x21
	.zero		1


	//   ....[40]....
        /*038c*/ 	.word	0x00001be0
        /*0390*/ 	.word	0x000000ff
        /*0394*/ 	.word	0x00000038
        /*0398*/ 	.short	0x010a
        /*039a*/ 	.byte	0x08
	.zero		1


	//   ....[41]....
        /*039c*/ 	.word	0x00001d00
        /*03a0*/ 	.word	0x000000ff
        /*03a4*/ 	.word	0x000000b8
        /*03a8*/ 	.short	0x0101
        /*03aa*/ 	.byte	0x06
	.zero		1


	//   ....[42]....
        /*03ac*/ 	.word	0x00001d20
        /*03b0*/ 	.word	0x000000ff
        /*03b4*/ 	.word	0x00000038
        /*03b8*/ 	.short	0x010a
        /*03ba*/ 	.byte	0x04
	.zero		1


	//   ....[43]....
        /*03bc*/ 	.word	0x00001da0
        /*03c0*/ 	.word	0x000000ff
        /*03c4*/ 	.word	0x00000038
        /*03c8*/ 	.short	0x010a
        /*03ca*/ 	.byte	0x11
	.zero		1


	//   ....[44]....
        /*03cc*/ 	.word	0x00001f30
        /*03d0*/ 	.word	0x000000ff
        /*03d4*/ 	.word	0x00000038
        /*03d8*/ 	.short	0x010a
        /*03da*/ 	.byte	0x07
	.zero		1


	//   ....[45]....
        /*03dc*/ 	.word	0x00002080
        /*03e0*/ 	.word	0x00000003
        /*03e4*/ 	.word	0x000000c0
        /*03e8*/ 	.short	0x010a
        /*03ea*/ 	.byte	0xff
	.zero		1


	//   ....[46]....
        /*03ec*/ 	.word	0x000021d0
        /*03f0*/ 	.word	0x00000000
        /*03f4*/ 	.word	0x00000000
        /*03f8*/ 	.short	0x0101
        /*03fa*/ 	.byte	0xff
	.zero		1


	//   ....[47]....
        /*03fc*/ 	.word	0x00002790
        /*0400*/ 	.word	0x000000ff
        /*0404*/ 	.word	0x00000000
        /*0408*/ 	.short	0x010a
        /*040a*/ 	.byte	0x04
	.zero		1


	//   ....[48]....
        /*040c*/ 	.word	0x00002820
        /*0410*/ 	.word	0x000000ff
        /*0414*/ 	.word	0x00000000
        /*0418*/ 	.short	0x010a
        /*041a*/ 	.byte	0x05
	.zero		1


	//   ....[49]....
        /*041c*/ 	.word	0x000028b0
        /*0420*/ 	.word	0x000000ff
        /*0424*/ 	.word	0x00000000
        /*0428*/ 	.short	0x010a
        /*042a*/ 	.byte	0x05
	.zero		1


	//   ....[50]....
        /*042c*/ 	.word	0x00002940
        /*0430*/ 	.word	0x000000ff
        /*0434*/ 	.word	0x00000000
        /*0438*/ 	.short	0x010a
        /*043a*/ 	.byte	0x05
	.zero		1


	//   ....[51]....
        /*043c*/ 	.word	0x000029d0
        /*0440*/ 	.word	0x000000ff
        /*0444*/ 	.word	0x00000000
        /*0448*/ 	.short	0x010a
        /*044a*/ 	.byte	0x05
	.zero		1


	//   ....[52]....
        /*044c*/ 	.word	0x00002a60
        /*0450*/ 	.word	0x000000ff
        /*0454*/ 	.word	0x00000000
        /*0458*/ 	.short	0x010a
        /*045a*/ 	.byte	0x05
	.zero		1


	//   ....[53]....
        /*045c*/ 	.word	0x00002b00
        /*0460*/ 	.word	0x00000000
        /*0464*/ 	.word	0x00000000
        /*0468*/ 	.short	0x010a
        /*046a*/ 	.byte	0xff
	.zero		1


	//   ....[54]....
        /*046c*/ 	.word	0x00002c20
        /*0470*/ 	.word	0x00000002
        /*0474*/ 	.word	0x00000100
        /*0478*/ 	.short	0x010a
        /*047a*/ 	.byte	0xff
	.zero		1


	//   ....[55]....
        /*047c*/ 	.word	0x00002c80
        /*0480*/ 	.word	0x00000004
        /*0484*/ 	.word	0x00000000
        /*0488*/ 	.short	0x0101
        /*048a*/ 	.byte	0xff
	.zero		1


	//   ....[56]....
        /*048c*/ 	.word	0x00002ca0
        /*0490*/ 	.word	0x000000ff
        /*0494*/ 	.word	0x000000d0
        /*0498*/ 	.short	0x010a
        /*049a*/ 	.byte	0x04
	.zero		1


	//   ....[57]....
        /*049c*/ 	.word	0x00002dc0
        /*04a0*/ 	.word	0x00000002
        /*04a4*/ 	.word	0x000000c0
        /*04a8*/ 	.short	0x010a
        /*04aa*/ 	.byte	0xff
	.zero		1


	//   ....[58]....
        /*04ac*/ 	.word	0x00002ed0
        /*04b0*/ 	.word	0x00000002
        /*04b4*/ 	.word	0x00000000
        /*04b8*/ 	.short	0x0101
        /*04ba*/ 	.byte	0xff
	.zero		1


	//   ....[59]....
        /*04bc*/ 	.word	0x00002f60
        /*04c0*/ 	.word	0x000000ff
        /*04c4*/ 	.word	0x000000d0
        /*04c8*/ 	.short	0x0106
        /*04ca*/ 	.byte	0x04
	.zero		1


	//   ....[60]....
        /*04cc*/ 	.word	0x00002f80
        /*04d0*/ 	.word	0x000000ff
        /*04d4*/ 	.word	0x000000d0
        /*04d8*/ 	.short	0x010a
        /*04da*/ 	.byte	0x04
	.zero		1


	//   ....[61]....
        /*04dc*/ 	.word	0x00003010
        /*04e0*/ 	.word	0x000000ff
        /*04e4*/ 	.word	0x000000d0
        /*04e8*/ 	.short	0x0106
        /*04ea*/ 	.byte	0x07
	.zero		1


	//   ....[62]....
        /*04ec*/ 	.word	0x00003050
        /*04f0*/ 	.word	0x00000000
        /*04f4*/ 	.word	0x000000d0
        /*04f8*/ 	.short	0x010a
        /*04fa*/ 	.byte	0xff
	.zero		1


	//   ....[63]....
        /*04fc*/ 	.word	0x00003560
        /*0500*/ 	.word	0x00000000
        /*0504*/ 	.word	0x000000c0
        /*0508*/ 	.short	0x010a
        /*050a*/ 	.byte	0xff
	.zero		1


	//   ....[64]....
        /*050c*/ 	.word	0x00003670
        /*0510*/ 	.word	0x00000003
        /*0514*/ 	.word	0x00000000
        /*0518*/ 	.short	0x0101
        /*051a*/ 	.byte	0xff
	.zero		1


	//   ....[65]....
        /*051c*/ 	.word	0x00003680
        /*0520*/ 	.word	0x000000ff
        /*0524*/ 	.word	0x00000000
        /*0528*/ 	.short	0x010a
        /*052a*/ 	.byte	0x04
	.zero		1


	//   ....[66]....
        /*052c*/ 	.word	0x000036a0
        /*0530*/ 	.word	0x000000ff
        /*0534*/ 	.word	0x000000f0
        /*0538*/ 	.short	0x010a
        /*053a*/ 	.byte	0x16
	.zero		1


	//   ....[67]....
        /*053c*/ 	.word	0x00003770
        /*0540*/ 	.word	0x000000ff
        /*0544*/ 	.word	0x00000000
        /*0548*/ 	.short	0x010a
        /*054a*/ 	.byte	0x05
	.zero		1


	//   ....[68]....
        /*054c*/ 	.word	0x000038b0
        /*0550*/ 	.word	0x000000ff
        /*0554*/ 	.word	0x00000000
        /*0558*/ 	.short	0x010a
        /*055a*/ 	.byte	0x04
	.zero		1


	//   ....[69]....
        /*055c*/ 	.word	0x00003aa0
        /*0560*/ 	.word	0x000000ff
        /*0564*/ 	.word	0x00000000
        /*0568*/ 	.short	0x010a
        /*056a*/ 	.byte	0x04
	.zero		1


	//   ....[70]....
        /*056c*/ 	.word	0x00003b30
        /*0570*/ 	.word	0x000000ff
        /*0574*/ 	.word	0x00000000
        /*0578*/ 	.short	0x010a
        /*057a*/ 	.byte	0x04
	.zero		1


	//   ....[71]....
        /*057c*/ 	.word	0x00004000
        /*0580*/ 	.word	0x0000000c
        /*0584*/ 	.word	0x000000c0
        /*0588*/ 	.short	0x010a
        /*058a*/ 	.byte	0xff
	.zero		1


	//   ....[72]....
        /*058c*/ 	.word	0x00004170
        /*0590*/ 	.word	0x00000000
        /*0594*/ 	.word	0x00000000
        /*0598*/ 	.short	0x0101
        /*059a*/ 	.byte	0xff
	.zero		1


	//   ....[73]....
        /*059c*/ 	.word	0x00004600
        /*05a0*/ 	.word	0x000000ff
        /*05a4*/ 	.word	0x000000b8
        /*05a8*/ 	.short	0x010a
        /*05aa*/ 	.byte	0x15
	.zero		1


	//   ....[74]....
        /*05ac*/ 	.word	0x00004780
        /*05b0*/ 	.word	0x000000ff
        /*05b4*/ 	.word	0x00000090
        /*05b8*/ 	.short	0x010a
        /*05ba*/ 	.byte	0x15
	.zero		1


	//   ....[75]....
        /*05bc*/ 	.word	0x00004900
        /*05c0*/ 	.word	0x000000ff
        /*05c4*/ 	.word	0x00000070
        /*05c8*/ 	.short	0x010b
        /*05ca*/ 	.byte	0x15
	.zero		1


	//   ....[76]....
        /*05cc*/ 	.word	0x00004910
        /*05d0*/ 	.word	0x000000ff
        /*05d4*/ 	.word	0x00000000
        /*05d8*/ 	.short	0x0101
        /*05da*/ 	.byte	0x06
	.zero		1


	//   ....[77]....
        /*05dc*/ 	.word	0x00004920
        /*05e0*/ 	.word	0x000000ff
        /*05e4*/ 	.word	0x00000098
        /*05e8*/ 	.short	0x010a
        /*05ea*/ 	.byte	0x15
	.zero		1


	//   ....[78]....
        /*05ec*/ 	.word	0x00004a80
        /*05f0*/ 	.word	0x000000ff
        /*05f4*/ 	.word	0x00000078
        /*05f8*/ 	.short	0x010b
        /*05fa*/ 	.byte	0x15
	.zero		1


	//   ....[79]....
        /*05fc*/ 	.word	0x00004a90
        /*0600*/ 	.word	0x000000ff
        /*0604*/ 	.word	0x00000000
        /*0608*/ 	.short	0x0101
        /*060a*/ 	.byte	0x06
	.zero		1


	//   ....[80]....
        /*060c*/ 	.word	0x00004aa0
        /*0610*/ 	.word	0x000000ff
        /*0614*/ 	.word	0x000000a0
        /*0618*/ 	.short	0x010a
        /*061a*/ 	.byte	0x15
	.zero		1


	//   ....[81]....
        /*061c*/ 	.word	0x00004bf0
        /*0620*/ 	.word	0x000000ff
        /*0624*/ 	.word	0x00000080
        /*0628*/ 	.short	0x010b
        /*062a*/ 	.byte	0x15
	.zero		1


	//   ....[82]....
        /*062c*/ 	.word	0x00004c00
        /*0630*/ 	.word	0x000000ff
        /*0634*/ 	.word	0x00000000
        /*0638*/ 	.short	0x0101
        /*063a*/ 	.byte	0x06
	.zero		1


	//   ....[83]....
        /*063c*/ 	.word	0x00004c10
        /*0640*/ 	.word	0x000000ff
        /*0644*/ 	.word	0x000000a8
        /*0648*/ 	.short	0x010a
        /*064a*/ 	.byte	0x15
	.zero		1


	//   ....[84]....
        /*064c*/ 	.word	0x00004e10
        /*0650*/ 	.word	0x000000ff
        /*0654*/ 	.word	0x00000088
        /*0658*/ 	.short	0x010b
        /*065a*/ 	.byte	0x15
	.zero		1


	//   ....[85]....
        /*065c*/ 	.word	0x00004e20
        /*0660*/ 	.word	0x000000ff
        /*0664*/ 	.word	0x00000000
        /*0668*/ 	.short	0x0101
        /*066a*/ 	.byte	0x25
	.zero		1


	//   ....[86]....
        /*066c*/ 	.word	0x00004e50
        /*0670*/ 	.word	0x000000ff
        /*0674*/ 	.word	0x00000090
        /*0678*/ 	.short	0x010a
        /*067a*/ 	.byte	0x15
	.zero		1


	//   ....[87]....
        /*067c*/ 	.word	0x00004e70
        /*0680*/ 	.word	0x000000ff
        /*0684*/ 	.word	0x00000098
        /*0688*/ 	.short	0x010a
        /*068a*/ 	.byte	0x15
	.zero		1


	//   ....[88]....
        /*068c*/ 	.word	0x00004e90
        /*0690*/ 	.word	0x000000ff
        /*0694*/ 	.word	0x000000a0
        /*0698*/ 	.short	0x010a
        /*069a*/ 	.byte	0x15
	.zero		1


	//   ....[89]....
        /*069c*/ 	.word	0x00004ed0
        /*06a0*/ 	.word	0x00000000
        /*06a4*/ 	.word	0x000000a8
        /*06a8*/ 	.short	0x010a
        /*06aa*/ 	.byte	0xff
	.zero		1


	//   ....[90]....
        /*06ac*/ 	.word	0x000051f0
        /*06b0*/ 	.word	0x00000003
        /*06b4*/ 	.word	0x000000c0
        /*06b8*/ 	.short	0x010a
        /*06ba*/ 	.byte	0xff
	.zero		1


	//   ....[91]....
        /*06bc*/ 	.word	0x00005370
        /*06c0*/ 	.word	0x00000000
        /*06c4*/ 	.word	0x00000000
        /*06c8*/ 	.short	0x0101
        /*06ca*/ 	.byte	0xff
	.zero		1


	//   ....[92]....
        /*06cc*/ 	.word	0x00005ed0
        /*06d0*/ 	.word	0x00000003
        /*06d4*/ 	.word	0x00000070
        /*06d8*/ 	.short	0x010a
        /*06da*/ 	.byte	0xff
	.zero		1


	//   ....[93]....
        /*06dc*/ 	.word	0x00005f10
        /*06e0*/ 	.word	0x0000004e
        /*06e4*/ 	.word	0x000000e0
        /*06e8*/ 	.short	0x010a
        /*06ea*/ 	.byte	0xff
	.zero		1


	//   ....[94]....
        /*06ec*/ 	.word	0x00006050
        /*06f0*/ 	.word	0x00000003
        /*06f4*/ 	.word	0x00000070
        /*06f8*/ 	.short	0x010a
        /*06fa*/ 	.byte	0xff
	.zero		1


	//   ....[95]....
        /*06fc*/ 	.word	0x000061b0
        /*0700*/ 	.word	0x00000000
        /*0704*/ 	.word	0x00000000
        /*0708*/ 	.short	0x0101
        /*070a*/ 	.byte	0xff
	.zero		1


	//   ....[96]....
        /*070c*/ 	.word	0x00006210
        /*0710*/ 	.word	0x0000004e
        /*0714*/ 	.word	0x000000e0
        /*0718*/ 	.short	0x010a
        /*071a*/ 	.byte	0xff
	.zero		1


	//   ....[97]....
        /*071c*/ 	.word	0x000075a0
        /*0720*/ 	.word	0x00000074
        /*0724*/ 	.word	0x00000070
        /*0728*/ 	.short	0x010a
        /*072a*/ 	.byte	0xff
	.zero		1


	//   ....[98]....
        /*072c*/ 	.word	0x00007670
        /*0730*/ 	.word	0x00000074
        /*0734*/ 	.word	0x00000070
        /*0738*/ 	.short	0x010a
        /*073a*/ 	.byte	0xff
	.zero		1


	//   ....[99]....
        /*073c*/ 	.word	0x000077b0
        /*0740*/ 	.word	0x00000003
        /*0744*/ 	.word	0x00000000
        /*0748*/ 	.short	0x0101
        /*074a*/ 	.byte	0xff
	.zero		1


	//   ....[100]....
        /*074c*/ 	.word	0x00008b40
        /*0750*/ 	.word	0x00000000
        /*0754*/ 	.word	0x00000070
        /*0758*/ 	.short	0x010a
        /*075a*/ 	.byte	0xff
	.zero		1


	//   ....[101]....
        /*075c*/ 	.word	0x00008c10
        /*0760*/ 	.word	0x00000000
        /*0764*/ 	.word	0x00000070
        /*0768*/ 	.short	0x010a
        /*076a*/ 	.byte	0xff
	.zero		1


	//   ....[102]....
        /*076c*/ 	.word	0x00008d70
        /*0770*/ 	.word	0x00000000
        /*0774*/ 	.word	0x00000000
        /*0778*/ 	.short	0x0101
        /*077a*/ 	.byte	0xff
	.zero		1


	//   ....[103]....
        /*077c*/ 	.word	0x0000a110
        /*0780*/ 	.word	0x00000000
        /*0784*/ 	.word	0x00000070
        /*0788*/ 	.short	0x010a
        /*078a*/ 	.byte	0xff
	.zero		1


	//   ....[104]....
        /*078c*/ 	.word	0x0000a1e0
        /*0790*/ 	.word	0x00000000
        /*0794*/ 	.word	0x00000070
        /*0798*/ 	.short	0x010a
        /*079a*/ 	.byte	0xff
	.zero		1


	//   ....[105]....
        /*079c*/ 	.word	0x0000a340
        /*07a0*/ 	.word	0x00000000
        /*07a4*/ 	.word	0x00000000
        /*07a8*/ 	.short	0x0101
        /*07aa*/ 	.byte	0xff
	.zero		1


	//   ....[106]....
        /*07ac*/ 	.word	0x0000a6a0
        /*07b0*/ 	.word	0x000000ff
        /*07b4*/ 	.word	0x00000000
        /*07b8*/ 	.short	0x0101
        /*07ba*/ 	.byte	0x04
	.zero		1


	//   ....[107]....
        /*07bc*/ 	.word	0x0000b8c0
        /*07c0*/ 	.word	0x00000003
        /*07c4*/ 	.word	0x00000110
        /*07c8*/ 	.short	0x010a
        /*07ca*/ 	.byte	0xff
	.zero		1


	//   ....[108]....
        /*07cc*/ 	.word	0x0000b920
        /*07d0*/ 	.word	0x00000000
        /*07d4*/ 	.word	0x00000038
        /*07d8*/ 	.short	0x010a
        /*07da*/ 	.byte	0xff
	.zero		1


	//   ....[109]....
        /*07dc*/ 	.word	0x0000b980
        /*07e0*/ 	.word	0x00000000
        /*07e4*/ 	.word	0x00000038
        /*07e8*/ 	.short	0x010a
        /*07ea*/ 	.byte	0xff
	.zero		1


	//   ....[110]....
        /*07ec*/ 	.word	0x0000b9d0
        /*07f0*/ 	.word	0x00000003
        /*07f4*/ 	.word	0x000000c0
        /*07f8*/ 	.short	0x010a
        /*07fa*/ 	.byte	0xff
	.zero		1


	//   ....[111]....
        /*07fc*/ 	.word	0x0000ba30
        /*0800*/ 	.word	0x00000000
        /*0804*/ 	.word	0x00000000
        /*0808*/ 	.short	0x010a
        /*080a*/ 	.byte	0xff
	.zero		1


	//   ....[112]....
        /*080c*/ 	.word	0x0000ba90
        /*0810*/ 	.word	0x00000000
        /*0814*/ 	.word	0x00000000
        /*0818*/ 	.short	0x010a
        /*081a*/ 	.byte	0xff
	.zero		1


	//   ....[113]....
        /*081c*/ 	.word	0x0000baf0
        /*0820*/ 	.word	0x00000000
        /*0824*/ 	.word	0x00000000
        /*0828*/ 	.short	0x010a
        /*082a*/ 	.byte	0xff
	.zero		1


	//   ....[114]....
        /*082c*/ 	.word	0x0000bb50
        /*0830*/ 	.word	0x00000000
        /*0834*/ 	.word	0x00000000
        /*0838*/ 	.short	0x010a
        /*083a*/ 	.byte	0xff
	.zero		1


	//   ....[115]....
        /*083c*/ 	.word	0x0000bbb0
        /*0840*/ 	.word	0x00000000
        /*0844*/ 	.word	0x00000000
        /*0848*/ 	.short	0x010a
        /*084a*/ 	.byte	0xff
	.zero		1


	//   ....[116]....
        /*084c*/ 	.word	0x0000bc10
        /*0850*/ 	.word	0x00000000
        /*0854*/ 	.word	0x00000000
        /*0858*/ 	.short	0x010a
        /*085a*/ 	.byte	0xff
	.zero		1


	//   ....[117]....
        /*085c*/ 	.word	0x0000bc60
        /*0860*/ 	.word	0x00000002
        /*0864*/ 	.word	0x00000100
        /*0868*/ 	.short	0x010a
        /*086a*/ 	.byte	0xff
	.zero		1


	//   ....[118]....
        /*086c*/ 	.word	0x0000bcc0
        /*0870*/ 	.word	0x00000002
        /*0874*/ 	.word	0x000000d0
        /*0878*/ 	.short	0x010a
        /*087a*/ 	.byte	0xff
	.zero		1


	//   ....[119]....
        /*087c*/ 	.word	0x0000bd10
        /*0880*/ 	.word	0x00000002
        /*0884*/ 	.word	0x000000c0
        /*0888*/ 	.short	0x010a
        /*088a*/ 	.byte	0xff
	.zero		1


	//   ....[120]....
        /*088c*/ 	.word	0x0000bd70
        /*0890*/ 	.word	0x00000000
        /*0894*/ 	.word	0x000000d0
        /*0898*/ 	.short	0x010a
        /*089a*/ 	.byte	0xff
	.zero		1


	//   ....[121]....
        /*089c*/ 	.word	0x0000bdc0
        /*08a0*/ 	.word	0x00000000
        /*08a4*/ 	.word	0x000000c0
        /*08a8*/ 	.short	0x010a
        /*08aa*/ 	.byte	0xff
	.zero		1


	//   ....[122]....
        /*08ac*/ 	.word	0x0000be20
        /*08b0*/ 	.word	0x00000003
        /*08b4*/ 	.word	0x000000f0
        /*08b8*/ 	.short	0x010a
        /*08ba*/ 	.byte	0xff
	.zero		1


	//   ....[123]....
        /*08bc*/ 	.word	0x0000be80
        /*08c0*/ 	.word	0x00000000
        /*08c4*/ 	.word	0x00000000
        /*08c8*/ 	.short	0x010a
        /*08ca*/ 	.byte	0xff
	.zero		1


	//   ....[124]....
        /*08cc*/ 	.word	0x0000bee0
        /*08d0*/ 	.word	0x00000000
        /*08d4*/ 	.word	0x00000000
        /*08d8*/ 	.short	0x010a
        /*08da*/ 	.byte	0xff
	.zero		1


	//   ....[125]....
        /*08dc*/ 	.word	0x0000bf40
        /*08e0*/ 	.word	0x00000000
        /*08e4*/ 	.word	0x00000000
        /*08e8*/ 	.short	0x010a
        /*08ea*/ 	.byte	0xff
	.zero		1


	//   ....[126]....
        /*08ec*/ 	.word	0x0000bf90
        /*08f0*/ 	.word	0x0000000c
        /*08f4*/ 	.word	0x000000c0
        /*08f8*/ 	.short	0x010a
        /*08fa*/ 	.byte	0xff
	.zero		1


	//   ....[127]....
        /*08fc*/ 	.word	0x0000bff0
        /*0900*/ 	.word	0x00000000
        /*0904*/ 	.word	0x000000b8
        /*0908*/ 	.short	0x010a
        /*090a*/ 	.byte	0xff
	.zero		1


	//   ....[128]....
        /*090c*/ 	.word	0x0000c050
        /*0910*/ 	.word	0x00000000
        /*0914*/ 	.word	0x00000090
        /*0918*/ 	.short	0x010a
        /*091a*/ 	.byte	0xff
	.zero		1


	//   ....[129]....
        /*091c*/ 	.word	0x0000c0b0
        /*0920*/ 	.word	0x00000000
        /*0924*/ 	.word	0x00000098
        /*0928*/ 	.short	0x010a
        /*092a*/ 	.byte	0xff
	.zero		1


	//   ....[130]....
        /*092c*/ 	.word	0x0000c110
        /*0930*/ 	.word	0x00000000
        /*0934*/ 	.word	0x000000a0
        /*0938*/ 	.short	0x010a
        /*093a*/ 	.byte	0xff
	.zero		1


	//   ....[131]....
        /*093c*/ 	.word	0x0000c170
        /*0940*/ 	.word	0x00000000
        /*0944*/ 	.word	0x000000a8
        /*0948*/ 	.short	0x010a
        /*094a*/ 	.byte	0xff
	.zero		1


	//   ....[132]....
        /*094c*/ 	.word	0x0000c1d0
        /*0950*/ 	.word	0x00000000
        /*0954*/ 	.word	0x00000090
        /*0958*/ 	.short	0x010a
        /*095a*/ 	.byte	0xff
	.zero		1


	//   ....[133]....
        /*095c*/ 	.word	0x0000c230
        /*0960*/ 	.word	0x00000000
        /*0964*/ 	.word	0x00000098
        /*0968*/ 	.short	0x010a
        /*096a*/ 	.byte	0xff
	.zero		1


	//   ....[134]....
        /*096c*/ 	.word	0x0000c290
        /*0970*/ 	.word	0x00000000
        /*0974*/ 	.word	0x000000a0
        /*0978*/ 	.short	0x010a
        /*097a*/ 	.byte	0xff
	.zero		1


	//   ....[135]....
        /*097c*/ 	.word	0x0000c2e0
        /*0980*/ 	.word	0x00000003
        /*0984*/ 	.word	0x000000c0
        /*0988*/ 	.short	0x010a
        /*098a*/ 	.byte	0xff
	.zero		1


	//   ....[136]....
        /*098c*/ 	.word	0x0000c330
        /*0990*/ 	.word	0x00000003
        /*0994*/ 	.word	0x00000070
        /*0998*/ 	.short	0x010a
        /*099a*/ 	.byte	0xff
	.zero		1


	//   ....[137]....
        /*099c*/ 	.word	0x0000c380
        /*09a0*/ 	.word	0x0000004e
        /*09a4*/ 	.word	0x000000e0
        /*09a8*/ 	.short	0x010a
        /*09aa*/ 	.byte	0xff
	.zero		1


	//   ....[138]....
        /*09ac*/ 	.word	0x0000c3d0
        /*09b0*/ 	.word	0x00000074
        /*09b4*/ 	.word	0x00000070
        /*09b8*/ 	.short	0x010a
        /*09ba*/ 	.byte	0xff
	.zero		1


	//   ....[139]....
        /*09bc*/ 	.word	0x0000c420
        /*09c0*/ 	.word	0x00000000
        /*09c4*/ 	.word	0x00000070
        /*09c8*/ 	.short	0x010a
        /*09ca*/ 	.byte	0xff
	.zero		1


	//   ....[140]....
        /*09cc*/ 	.word	0x0000c470
        /*09d0*/ 	.word	0x00000000
        /*09d4*/ 	.word	0x00000070
        /*09d8*/ 	.short	0x010a
        /*09da*/ 	.byte	0xff
	.zero		1


	//----- nvinfo : EIATTR_NUM_MBARRIERS
	.align		4
.L_48:
        /*09dc*/ 	.byte	0x03, 0x38
        /*09de*/ 	.short	0x0024


	//----- nvinfo : EIATTR_EXIT_INSTR_OFFSETS
	.align		4
        /*09e0*/ 	.byte	0x04, 0x1c
        /*09e2*/ 	.short	(.L_50 - .L_49)


	//   ....[0]....
.L_49:
        /*09e4*/ 	.word	0x00002b30


	//   ....[1]....
        /*09e8*/ 	.word	0x00003020


	//   ....[2]....
        /*09ec*/ 	.word	0x00003080


	//   ....[3]....
        /*09f0*/ 	.word	0x00003d90


	//   ....[4]....
        /*09f4*/ 	.word	0x00004f00


	//   ....[5]....
        /*09f8*/ 	.word	0x00004f40


	//   ....[6]....
        /*09fc*/ 	.word	0x0000b8b0


	//----- nvinfo : EIATTR_MAX_THREADS
	.align		4
.L_50:
        /*0a00*/ 	.byte	0x04, 0x05
        /*0a02*/ 	.short	(.L_52 - .L_51)
.L_51:
        /*0a04*/ 	.word	0x00000100
        /*0a08*/ 	.word	0x00000001
        /*0a0c*/ 	.word	0x00000001


	//----- nvinfo : EIATTR_CRS_STACK_SIZE
	.align		4
.L_52:
        /*0a10*/ 	.byte	0x04, 0x1e
        /*0a12*/ 	.short	(.L_54 - .L_53)
.L_53:
        /*0a14*/ 	.word	0x00000000


	//----- nvinfo : EIATTR_CBANK_PARAM_SIZE
	.align		4
.L_54:
        /*0a18*/ 	.byte	0x03, 0x19
        /*0a1a*/ 	.short	0x0800


	//----- nvinfo : EIATTR_PARAM_CBANK
	.align		4
        /*0a1c*/ 	.byte	0x04, 0x0a
        /*0a1e*/ 	.short	(.L_56 - .L_55)
	.align		4
.L_55:
        /*0a20*/ 	.word	index@(.nv.constant0._ZN7cutlass13device_kernelINS_4gemm6kernel13GemmUniversalIN4cute5tupleIJiiiiEEENS1_10collective13CollectiveMmaINS1_35MainloopSm100TmaUmmaWarpSpecializedILi7ELi2ELi2ENS5_IJNS4_1CILi1EEENSA_ILi2EEESB_EEEEENS5_IJNSA_ILi128EEENSA_ILi256EEENSA_ILi64EEEEEEaNS5_IJlSB_lEEEaSJ_NS4_8TiledMMAINS4_8MMA_AtomIJNS4_15SM100_MMA_S8_SSIaaiLi128ELi256ELNS4_4UMMA5MajorE0ELSO_0ELNSN_8SaturateE0EEEEEENS4_6LayoutINS5_IJSB_SB_SB_EEENS5_IJNSA_ILi0EEESU_SU_EEEEENS5_IJNS4_10UnderscoreESX_SX_EEEEENS4_23SM90_TMA_LOAD_MULTICASTENS4_14ComposedLayoutINS4_7SwizzleILi2ELi4ELi3EEENS4_18smem_ptr_flag_bitsILi8EEENSS_INS5_IJNSA_ILi8EEESH_EEENS5_IJSH_SB_EEEEEEEvNS4_8identityENS4_13SM90_TMA_LOADES1A_vS1B_EENS_8epilogue10collective18CollectiveEpilogueINS1E_23Sm100TmaWarpSpecializedILi4ELi2ELi64ELb0ELb0EEEJSI_NS5_IJNSS_ISF_SB_EENSS_ISH_SB_EEEEEaSJ_aSJ_NS1E_6fusion15FusionCallbacksIS1I_NS1M_17LinearCombinationIaiaiLNS_15FloatRoundStyleE2EEESI_S1L_JEEENS4_5SM1004TMEM4LOAD26SM100_TMEM_LOAD_32dp32b64xES1C_S1A_NS4_39AutoVectorizingCopyWithAssumedAlignmentILi128EEENS4_14SM90_TMA_STOREES1A_S1X_S1X_EEEvvEEEEvNT_6ParamsE)
        /*0a24*/ 	.short	0x0380
        /*0a26*/ 	.short	0x0800


	//----- nvinfo : EIATTR_SW_WAR
	.align		4
.L_56:
        /*0a28*/ 	.byte	0x04, 0x36
        /*0a2a*/ 	.short	(.L_58 - .L_57)
.L_57:
        /*0a2c*/ 	.word	0x00000008
.L_58:


//--------------------- .nv.callgraph             --------------------------
	.section	.nv.callgraph,"",@"SHT_CUDA_CALLGRAPH"
	.align	4
	.sectionentsize	8
	.align		4
        /*0000*/ 	.word	0x00000000
	.align		4
        /*0004*/ 	.word	0xffffffff
	.align		4
        /*0008*/ 	.word	index@(_ZN7cutlass13device_kernelINS_4gemm6kernel13GemmUniversalIN4cute5tupleIJiiiiEEENS1_10collective13CollectiveMmaINS1_35MainloopSm100TmaUmmaWarpSpecializedILi7ELi2ELi2ENS5_IJNS4_1CILi1EEENSA_ILi2EEESB_EEEEENS5_IJNSA_ILi128EEENSA_ILi256EEENSA_ILi64EEEEEEaNS5_IJlSB_lEEEaSJ_NS4_8TiledMMAINS4_8MMA_AtomIJNS4_15SM100_MMA_S8_SSIaaiLi128ELi256ELNS4_4UMMA5MajorE0ELSO_0ELNSN_8SaturateE0EEEEEENS4_6LayoutINS5_IJSB_SB_SB_EEENS5_IJNSA_ILi0EEESU_SU_EEEEENS5_IJNS4_10UnderscoreESX_SX_EEEEENS4_23SM90_TMA_LOAD_MULTICASTENS4_14ComposedLayoutINS4_7SwizzleILi2ELi4ELi3EEENS4_18smem_ptr_flag_bitsILi8EEENSS_INS5_IJNSA_ILi8EEESH_EEENS5_IJSH_SB_EEEEEEEvNS4_8identityENS4_13SM90_TMA_LOADES1A_vS1B_EENS_8epilogue10collective18CollectiveEpilogueINS1E_23Sm100TmaWarpSpecializedILi4ELi2ELi64ELb0ELb0EEEJSI_NS5_IJNSS_ISF_SB_EENSS_ISH_SB_EEEEEaSJ_aSJ_NS1E_6fusion15FusionCallbacksIS1I_NS1M_17LinearCombinationIaiaiLNS_15FloatRoundStyleE2EEESI_S1L_JEEENS4_5SM1004TMEM4LOAD26SM100_TMEM_LOAD_32dp32b64xES1C_S1A_NS4_39AutoVectorizingCopyWithAssumedAlignmentILi128EEENS4_14SM90_TMA_STOREES1A_S1X_S1X_EEEvvEEEEvNT_6ParamsE)
	.align		4
        /*000c*/ 	.word	index@(__assertfail)
	.align		4
        /*0010*/ 	.word	0x00000000
	.align		4
        /*0014*/ 	.word	0xfffffffe
	.align		4
        /*0018*/ 	.word	0x00000000
	.align		4
        /*001c*/ 	.word	0xfffffffd
	.align		4
        /*0020*/ 	.word	0x00000000
	.align		4
        /*0024*/ 	.word	0xfffffffc


//--------------------- .nv.constant4             --------------------------
	.section	.nv.constant4,"a",@progbits
	.align	8
	.align		8
.nv.constant4:
        /*0000*/ 	.dword	__assertfail
	.align		8
        /*0008*/ 	.dword	__unnamed_1
	.align		8
        /*0010*/ 	.dword	__unnamed_2
	.align		8
        /*0018*/ 	.dword	__unnamed_3
	.align		8
        /*0020*/ 	.dword	_ZN40_INTERNAL_f4e6318a_4_k_cu_f3990f3c_274624cuda3std3__45__cpo5beginE
	.align		8
        /*0028*/ 	.dword	_ZN40_INTERNAL_f4e6318a_4_k_cu_f3990f3c_274624cuda3std3__45__cpo3endE
	.align		8
        /*0030*/ 	.dword	_ZN40_INTERNAL_f4e6318a_4_k_cu_f3990f3c_274624cuda3std3__45__cpo6cbeginE
	.align		8
        /*0038*/ 	.dword	_ZN40_INTERNAL_f4e6318a_4_k_cu_f3990f3c_274624cuda3std3__45__cpo4cendE
	.align		8
        /*0040*/ 	.dword	_ZN40_INTERNAL_f4e6318a_4_k_cu_f3990f3c_274624cuda3std3__442_GLOBAL__N__f4e6318a_4_k_cu_f3990f3c_274626ignoreE
	.align		8
        /*0048*/ 	.dword	_ZN40_INTERNAL_f4e6318a_4_k_cu_f3990f3c_274624cuda3std3__419piecewise_constructE
	.align		8
        /*0050*/ 	.dword	_ZN40_INTERNAL_f4e6318a_4_k_cu_f3990f3c_274624cuda3std3__48in_placeE
	.align		8
        /*0058*/ 	.dword	_ZN40_INTERNAL_f4e6318a_4_k_cu_f3990f3c_274624cuda3std6ranges3__45__cpo4swapE
	.align		8
        /*0060*/ 	.dword	_ZN40_INTERNAL_f4e6318a_4_k_cu_f3990f3c_274624cuda3std6ranges3__45__cpo9iter_moveE
	.align		8
        /*0068*/ 	.dword	_ZN40_INTERNAL_f4e6318a_4_k_cu_f3990f3c_274624cute7productE
	.align		8
        /*0070*/ 	.dword	_ZN40_INTERNAL_f4e6318a_4_k_cu_f3990f3c_274624cute1_E
	.align		8
        /*0078*/ 	.dword	$str$25
	.align		8
        /*0080*/ 	.dword	$str$26
	.align		8
        /*0088*/ 	.dword	$str$27
	.align		8
        /*0090*/ 	.dword	$str$28


//--------------------- .text._ZN7cutlass13device_kernelINS_4gemm6kernel13GemmUniversalIN4cute5tupleIJiiiiEEENS1_10collective13CollectiveMmaINS1_35MainloopSm100TmaUmmaWarpSpecializedILi7ELi2ELi2ENS5_IJNS4_1CILi1EEENSA_ILi2EEESB_EEEEENS5_IJNSA_ILi128EEENSA_ILi256EEENSA_ILi64EEEEEEaNS5_IJlSB_lEEEaSJ_NS4_8TiledMMAINS4_8MMA_AtomIJNS4_15SM100_MMA_S8_SSIaaiLi128ELi256ELNS4_4UMMA5MajorE0ELSO_0ELNSN_8SaturateE0EEEEEENS4_6LayoutINS5_IJSB_SB_SB_EEENS5_IJNSA_ILi0EEESU_SU_EEEEENS5_IJNS4_10UnderscoreESX_SX_EEEEENS4_23SM90_TMA_LOAD_MULTICASTENS4_14ComposedLayoutINS4_7SwizzleILi2ELi4ELi3EEENS4_18smem_ptr_flag_bitsILi8EEENSS_INS5_IJNSA_ILi8EEESH_EEENS5_IJSH_SB_EEEEEEEvNS4_8identityENS4_13SM90_TMA_LOADES1A_vS1B_EENS_8epilogue10collective18CollectiveEpilogueINS1E_23Sm100TmaWarpSpecializedILi4ELi2ELi64ELb0ELb0EEEJSI_NS5_IJNSS_ISF_SB_EENSS_ISH_SB_EEEEEaSJ_aSJ_NS1E_6fusion15FusionCallbacksIS1I_NS1M_17LinearCombinationIaiaiLNS_15FloatRoundStyleE2EEESI_S1L_JEEENS4_5SM1004TMEM4LOAD26SM100_TMEM_LOAD_32dp32b64xES1C_S1A_NS4_39AutoVectorizingCopyWithAssumedAlignmentILi128EEENS4_14SM90_TMA_STOREES1A_S1X_S1X_EEEvvEEEEvNT_6ParamsE --------------------------
	.section	.text._ZN7cutlass13device_kernelINS_4gemm6kernel13GemmUniversalIN4cute5tupleIJiiiiEEENS1_10collective13CollectiveMmaINS1_35MainloopSm100TmaUmmaWarpSpecializedILi7ELi2ELi2ENS5_IJNS4_1CILi1EEENSA_ILi2EEESB_EEEEENS5_IJNSA_ILi128EEENSA_ILi256EEENSA_ILi64EEEEEEaNS5_IJlSB_lEEEaSJ_NS4_8TiledMMAINS4_8MMA_AtomIJNS4_15SM100_MMA_S8_SSIaaiLi128ELi256ELNS4_4UMMA5MajorE0ELSO_0ELNSN_8SaturateE0EEEEEENS4_6LayoutINS5_IJSB_SB_SB_EEENS5_IJNSA_ILi0EEESU_SU_EEEEENS5_IJNS4_10UnderscoreESX_SX_EEEEENS4_23SM90_TMA_LOAD_MULTICASTENS4_14ComposedLayoutINS4_7SwizzleILi2ELi4ELi3EEENS4_18smem_ptr_flag_bitsILi8EEENSS_INS5_IJNSA_ILi8EEESH_EEENS5_IJSH_SB_EEEEEEEvNS4_8identityENS4_13SM90_TMA_LOADES1A_vS1B_EENS_8epilogue10collective18CollectiveEpilogueINS1E_23Sm100TmaWarpSpecializedILi4ELi2ELi64ELb0ELb0EEEJSI_NS5_IJNSS_ISF_SB_EENSS_ISH_SB_EEEEEaSJ_aSJ_NS1E_6fusion15FusionCallbacksIS1I_NS1M_17LinearCombinationIaiaiLNS_15FloatRoundStyleE2EEESI_S1L_JEEENS4_5SM1004TMEM4LOAD26SM100_TMEM_LOAD_32dp32b64xES1C_S1A_NS4_39AutoVectorizingCopyWithAssumedAlignmentILi128EEENS4_14SM90_TMA_STOREES1A_S1X_S1X_EEEvvEEEEvNT_6ParamsE,"ax",@progbits
	.align	128
.text._ZN7cutlass13device_kernelINS_4gemm6kernel13GemmUniversalIN4cute5tupleIJiiiiEEENS1_10collective13CollectiveMmaINS1_35MainloopSm100TmaUmmaWarpSpecializedILi7ELi2ELi2ENS5_IJNS4_1CILi1EEENSA_ILi2EEESB_EEEEENS5_IJNSA_ILi128EEENSA_ILi256EEENSA_ILi64EEEEEEaNS5_IJlSB_lEEEaSJ_NS4_8TiledMMAINS4_8MMA_AtomIJNS4_15SM100_MMA_S8_SSIaaiLi128ELi256ELNS4_4UMMA5MajorE0ELSO_0ELNSN_8SaturateE0EEEEEENS4_6LayoutINS5_IJSB_SB_SB_EEENS5_IJNSA_ILi0EEESU_SU_EEEEENS5_IJNS4_10UnderscoreESX_SX_EEEEENS4_23SM90_TMA_LOAD_MULTICASTENS4_14ComposedLayoutINS4_7SwizzleILi2ELi4ELi3EEENS4_18smem_ptr_flag_bitsILi8EEENSS_INS5_IJNSA_ILi8EEESH_EEENS5_IJSH_SB_EEEEEEEvNS4_8identityENS4_13SM90_TMA_LOADES1A_vS1B_EENS_8epilogue10collective18CollectiveEpilogueINS1E_23Sm100TmaWarpSpecializedILi4ELi2ELi64ELb0ELb0EEEJSI_NS5_IJNSS_ISF_SB_EENSS_ISH_SB_EEEEEaSJ_aSJ_NS1E_6fusion15FusionCallbacksIS1I_NS1M_17LinearCombinationIaiaiLNS_15FloatRoundStyleE2EEESI_S1L_JEEENS4_5SM1004TMEM4LOAD26SM100_TMEM_LOAD_32dp32b64xES1C_S1A_NS4_39AutoVectorizingCopyWithAssumedAlignmentILi128EEENS4_14SM90_TMA_STOREES1A_S1X_S1X_EEEvvEEEEvNT_6ParamsE:
        .type           _ZN7cutlass13device_kernelINS_4gemm6kernel13GemmUniversalIN4cute5tupleIJiiiiEEENS1_10collective13CollectiveMmaINS1_35MainloopSm100TmaUmmaWarpSpecializedILi7ELi2ELi2ENS5_IJNS4_1CILi1EEENSA_ILi2EEESB_EEEEENS5_IJNSA_ILi128EEENSA_ILi256EEENSA_ILi64EEEEEEaNS5_IJlSB_lEEEaSJ_NS4_8TiledMMAINS4_8MMA_AtomIJNS4_15SM100_MMA_S8_SSIaaiLi128ELi256ELNS4_4UMMA5MajorE0ELSO_0ELNSN_8SaturateE0EEEEEENS4_6LayoutINS5_IJSB_SB_SB_EEENS5_IJNSA_ILi0EEESU_SU_EEEEENS5_IJNS4_10UnderscoreESX_SX_EEEEENS4_23SM90_TMA_LOAD_MULTICASTENS4_14ComposedLayoutINS4_7SwizzleILi2ELi4ELi3EEENS4_18smem_ptr_flag_bitsILi8EEENSS_INS5_IJNSA_ILi8EEESH_EEENS5_IJSH_SB_EEEEEEEvNS4_8identityENS4_13SM90_TMA_LOADES1A_vS1B_EENS_8epilogue10collective18CollectiveEpilogueINS1E_23Sm100TmaWarpSpecializedILi4ELi2ELi64ELb0ELb0EEEJSI_NS5_IJNSS_ISF_SB_EENSS_ISH_SB_EEEEEaSJ_aSJ_NS1E_6fusion15FusionCallbacksIS1I_NS1M_17LinearCombinationIaiaiLNS_15FloatRoundStyleE2EEESI_S1L_JEEENS4_5SM1004TMEM4LOAD26SM100_TMEM_LOAD_32dp32b64xES1C_S1A_NS4_39AutoVectorizingCopyWithAssumedAlignmentILi128EEENS4_14SM90_TMA_STOREES1A_S1X_S1X_EEEvvEEEEvNT_6ParamsE,@function
        .size           _ZN7cutlass13device_kernelINS_4gemm6kernel13GemmUniversalIN4cute5tupleIJiiiiEEENS1_10collective13CollectiveMmaINS1_35MainloopSm100TmaUmmaWarpSpecializedILi7ELi2ELi2ENS5_IJNS4_1CILi1EEENSA_ILi2EEESB_EEEEENS5_IJNSA_ILi128EEENSA_ILi256EEENSA_ILi64EEEEEEaNS5_IJlSB_lEEEaSJ_NS4_8TiledMMAINS4_8MMA_AtomIJNS4_15SM100_MMA_S8_SSIaaiLi128ELi256ELNS4_4UMMA5MajorE0ELSO_0ELNSN_8SaturateE0EEEEEENS4_6LayoutINS5_IJSB_SB_SB_EEENS5_IJNSA_ILi0EEESU_SU_EEEEENS5_IJNS4_10UnderscoreESX_SX_EEEEENS4_23SM90_TMA_LOAD_MULTICASTENS4_14ComposedLayoutINS4_7SwizzleILi2ELi4ELi3EEENS4_18smem_ptr_flag_bitsILi8EEENSS_INS5_IJNSA_ILi8EEESH_EEENS5_IJSH_SB_EEEEEEEvNS4_8identityENS4_13SM90_TMA_LOADES1A_vS1B_EENS_8epilogue10collective18CollectiveEpilogueINS1E_23Sm100TmaWarpSpecializedILi4ELi2ELi64ELb0ELb0EEEJSI_NS5_IJNSS_ISF_SB_EENSS_ISH_SB_EEEEEaSJ_aSJ_NS1E_6fusion15FusionCallbacksIS1I_NS1M_17LinearCombinationIaiaiLNS_15FloatRoundStyleE2EEESI_S1L_JEEENS4_5SM1004TMEM4LOAD26SM100_TMEM_LOAD_32dp32b64xES1C_S1A_NS4_39AutoVectorizingCopyWithAssumedAlignmentILi128EEENS4_14SM90_TMA_STOREES1A_S1X_S1X_EEEvvEEEEvNT_6ParamsE,(.L_x_180 - _ZN7cutlass13device_kernelINS_4gemm6kernel13GemmUniversalIN4cute5tupleIJiiiiEEENS1_10collective13CollectiveMmaINS1_35MainloopSm100TmaUmmaWarpSpecializedILi7ELi2ELi2ENS5_IJNS4_1CILi1EEENSA_ILi2EEESB_EEEEENS5_IJNSA_ILi128EEENSA_ILi256EEENSA_ILi64EEEEEEaNS5_IJlSB_lEEEaSJ_NS4_8TiledMMAINS4_8MMA_AtomIJNS4_15SM100_MMA_S8_SSIaaiLi128ELi256ELNS4_4UMMA5MajorE0ELSO_0ELNSN_8SaturateE0EEEEEENS4_6LayoutINS5_IJSB_SB_SB_EEENS5_IJNSA_ILi0EEESU_SU_EEEEENS5_IJNS4_10UnderscoreESX_SX_EEEEENS4_23SM90_TMA_LOAD_MULTICASTENS4_14ComposedLayoutINS4_7SwizzleILi2ELi4ELi3EEENS4_18smem_ptr_flag_bitsILi8EEENSS_INS5_IJNSA_ILi8EEESH_EEENS5_IJSH_SB_EEEEEEEvNS4_8identityENS4_13SM90_TMA_LOADES1A_vS1B_EENS_8epilogue10collective18CollectiveEpilogueINS1E_23Sm100TmaWarpSpecializedILi4ELi2ELi64ELb0ELb0EEEJSI_NS5_IJNSS_ISF_SB_EENSS_ISH_SB_EEEEEaSJ_aSJ_NS1E_6fusion15FusionCallbacksIS1I_NS1M_17LinearCombinationIaiaiLNS_15FloatRoundStyleE2EEESI_S1L_JEEENS4_5SM1004TMEM4LOAD26SM100_TMEM_LOAD_32dp32b64xES1C_S1A_NS4_39AutoVectorizingCopyWithAssumedAlignmentILi128EEENS4_14SM90_TMA_STOREES1A_S1X_S1X_EEEvvEEEEvNT_6ParamsE)
        .other          _ZN7cutlass13device_kernelINS_4gemm6kernel13GemmUniversalIN4cute5tupleIJiiiiEEENS1_10collective13CollectiveMmaINS1_35MainloopSm100TmaUmmaWarpSpecializedILi7ELi2ELi2ENS5_IJNS4_1CILi1EEENSA_ILi2EEESB_EEEEENS5_IJNSA_ILi128EEENSA_ILi256EEENSA_ILi64EEEEEEaNS5_IJlSB_lEEEaSJ_NS4_8TiledMMAINS4_8MMA_AtomIJNS4_15SM100_MMA_S8_SSIaaiLi128ELi256ELNS4_4UMMA5MajorE0ELSO_0ELNSN_8SaturateE0EEEEEENS4_6LayoutINS5_IJSB_SB_SB_EEENS5_IJNSA_ILi0EEESU_SU_EEEEENS5_IJNS4_10UnderscoreESX_SX_EEEEENS4_23SM90_TMA_LOAD_MULTICASTENS4_14ComposedLayoutINS4_7SwizzleILi2ELi4ELi3EEENS4_18smem_ptr_flag_bitsILi8EEENSS_INS5_IJNSA_ILi8EEESH_EEENS5_IJSH_SB_EEEEEEEvNS4_8identityENS4_13SM90_TMA_LOADES1A_vS1B_EENS_8epilogue10collective18CollectiveEpilogueINS1E_23Sm100TmaWarpSpecializedILi4ELi2ELi64ELb0ELb0EEEJSI_NS5_IJNSS_ISF_SB_EENSS_ISH_SB_EEEEEaSJ_aSJ_NS1E_6fusion15FusionCallbacksIS1I_NS1M_17LinearCombinationIaiaiLNS_15FloatRoundStyleE2EEESI_S1L_JEEENS4_5SM1004TMEM4LOAD26SM100_TMEM_LOAD_32dp32b64xES1C_S1A_NS4_39AutoVectorizingCopyWithAssumedAlignmentILi128EEENS4_14SM90_TMA_STOREES1A_S1X_S1X_EEEvvEEEEvNT_6ParamsE,@"STO_CUDA_ENTRY STV_DEFAULT"
_ZN7cutlass13device_kernelINS_4gemm6kernel13GemmUniversalIN4cute5tupleIJiiiiEEENS1_10collective13CollectiveMmaINS1_35MainloopSm100TmaUmmaWarpSpecializedILi7ELi2ELi2ENS5_IJNS4_1CILi1EEENSA_ILi2EEESB_EEEEENS5_IJNSA_ILi128EEENSA_ILi256EEENSA_ILi64EEEEEEaNS5_IJlSB_lEEEaSJ_NS4_8TiledMMAINS4_8MMA_AtomIJNS4_15SM100_MMA_S8_SSIaaiLi128ELi256ELNS4_4UMMA5MajorE0ELSO_0ELNSN_8SaturateE0EEEEEENS4_6LayoutINS5_IJSB_SB_SB_EEENS5_IJNSA_ILi0EEESU_SU_EEEEENS5_IJNS4_10UnderscoreESX_SX_EEEEENS4_23SM90_TMA_LOAD_MULTICASTENS4_14ComposedLayoutINS4_7SwizzleILi2ELi4ELi3EEENS4_18smem_ptr_flag_bitsILi8EEENSS_INS5_IJNSA_ILi8EEESH_EEENS5_IJSH_SB_EEEEEEEvNS4_8identityENS4_13SM90_TMA_LOADES1A_vS1B_EENS_8epilogue10collective18CollectiveEpilogueINS1E_23Sm100TmaWarpSpecializedILi4ELi2ELi64ELb0ELb0EEEJSI_NS5_IJNSS_ISF_SB_EENSS_ISH_SB_EEEEEaSJ_aSJ_NS1E_6fusion15FusionCallbacksIS1I_NS1M_17LinearCombinationIaiaiLNS_15FloatRoundStyleE2EEESI_S1L_JEEENS4_5SM1004TMEM4LOAD26SM100_TMEM_LOAD_32dp32b64xES1C_S1A_NS4_39AutoVectorizingCopyWithAssumedAlignmentILi128EEENS4_14SM90_TMA_STOREES1A_S1X_S1X_EEEvvEEEEvNT_6ParamsE:
[----:B------:R-:W1:Y:S01]  /*0000*/  LDC R1, c[0x0][0x37c] ;  /* 0x0000df00ff017b82 */ /* 0x000e620000000800 */
[----:B------:R-:W2:Y:S01]  /*0010*/  S2R R154, SR_TID.X ;  /* 0x00000000009a7919 */ /* 0x000ea20000002100 */
[----:B------:R-:W3:Y:S01]  /*0020*/  LDCU.64 UR8, c[0x0][0x890] ;  /* 0x00011200ff0877ac */ /* 0x000ee20008000a00 */
[----:B------:R-:W-:Y:S02]  /*0030*/  PRMT R140, RZ, 0x7610, R140 ;  /* 0x00007610ff8c7816 */ /* 0x000fe4000000008c */
[----:B------:R-:W-:Y:S01]  /*0040*/  ELECT P3, URZ, PT ;  /* 0x0000000000ff782f */ /* 0x000fe20003860000 */
[----:B---3--:R-:W-:-:S04]  /*0050*/  UISETP.NE.U32.AND UP0, UPT, UR8, URZ, UPT ;  /* 0x000000ff0800728c */ /* 0x008fc8000bf05070 */
[----:B------:R-:W-:Y:S01]  /*0060*/  UISETP.NE.AND.EX UP0, UPT, UR9, URZ, UPT, UP0 ;  /* 0x000000ff0900728c */ /* 0x000fe2000bf05300 */
[----:B--2---:R-:W-:-:S05]  /*0070*/  SHF.R.U32.HI R141, RZ, 0x5, R154 ;  /* 0x00000005ff8d7819 */ /* 0x004fca000001169a */
[----:B------:R-:W2:Y:S02]  /*0080*/  SHFL.IDX PT, R0, R141, RZ, 0x1f ;  /* 0x00001fff8d007589 */ /* 0x000ea400000e0000 */
[----:B--2---:R-:W-:Y:S01]  /*0090*/  R2UR UR17, R0 ;  /* 0x00000000001172ca */ /* 0x004fe200000e0000 */
[----:B-1----:R-:W-:-:S14]  /*00a0*/  BRA.U UP0, `(.L_x_0) ;  /* 0x0000000100307547 */ /* 0x002fdc000b800000 */
[----:B------:R-:W1:Y:S02]  /*00b0*/  LDCU.64 UR4, c[0x0][0x888] ;  /* 0x00011100ff0477ac */ /* 0x000e640008000a00 */
[----:B-1----:R-:W-:-:S04]  /*00c0*/  UISETP.NE.U32.AND UP0, UPT, UR4, URZ, UPT ;  /* 0x000000ff0400728c */ /* 0x002fc8000bf05070 */
[----:B------:R-:W-:-:S09]  /*00d0*/  UISETP.NE.AND.EX UP0, UPT, UR5, URZ, UPT, UP0 ;  /* 0x000000ff0500728c */ /* 0x000fd2000bf05300 */
[----:B------:R-:W-:Y:S05]  /*00e0*/  BRA.U !UP0, `(.L_x_1) ;  /* 0x0000000108147547 */ /* 0x000fea000b800000 */
[----:B------:R-:W1:Y:S01]  /*00f0*/  LDC.64 R72, c[0x0][0x888] ;  /* 0x00022200ff487b82 */ /* 0x000e620000000a00 */
[----:B------:R-:W1:Y:S02]  /*0100*/  LDCU.64 UR4, c[0x0][0x358] ;  /* 0x00006b00ff0477ac */ /* 0x000e640008000a00 */
[----:B-1----:R1:W5:Y:S01]  /*0110*/  LDG.E R72, desc[UR4][R72.64] ;  /* 0x0000000448487981 */ /* 0x002362000c1e1900 */
[----:B------:R-:W-:Y:S01]  /*0120*/  HFMA2 R140, -RZ, RZ, 0, 5.9604644775390625e-08 ;  /* 0x00000001ff8c7431 */ /* 0x000fe200000001ff */
[----:B------:R-:W-:Y:S05]  /*0130*/  BRA `(.L_x_0) ;  /* 0x00000000000c7947 */ /* 0x000fea0003800000 */
.L_x_1:
[----:B------:R-:W1:Y:S01]  /*0140*/  LDCU UR4, c[0x0][0x880] ;  /* 0x00011000ff0477ac */ /* 0x000e620008000800 */
[----:B------:R-:W-:Y:S01]  /*0150*/  HFMA2 R140, -RZ, RZ, 0, 5.9604644775390625e-08 ;  /* 0x00000001ff8c7431 */ /* 0x000fe200000001ff */
[----:B-1----:R-:W-:-:S07]  /*0160*/  MOV R72, UR4 ;  /* 0x0000000400487c02 */ /* 0x002fce0008000f00 */
.L_x_0:
[----:B------:R-:W2:Y:S02]  /*0170*/  LDCU.64 UR4, c[0x0][0x8b0] ;  /* 0x00011600ff0477ac */ /* 0x000ea40008000a00 */
[----:B--2---:R-:W-:-:S04]  /*0180*/  UISETP.NE.U32.AND UP0, UPT, UR4, URZ, UPT ;  /* 0x000000ff0400728c */ /* 0x004fc8000bf05070 */
[----:B------:R-:W-:-:S09]  /*0190*/  UISETP.NE.AND.EX UP0, UPT, UR5, URZ, UPT, UP0 ;  /* 0x000000ff0500728c */ /* 0x000fd2000bf05300 */
[----:B------:R-:W-:Y:S05]  /*01a0*/  BRA.U UP0, `(.L_x_2) ;  /* 0x0000000100287547 */ /* 0x000fea000b800000 */
[----:B------:R-:W2:Y:S02]  /*01b0*/  LDCU.64 UR4, c[0x0][0x8a8] ;  /* 0x00011500ff0477ac */ /* 0x000ea40008000a00 */
[----:B--2---:R-:W-:-:S04]  /*01c0*/  UISETP.NE.U32.AND UP0, UPT, UR4, URZ, UPT ;  /* 0x000000ff0400728c */ /* 0x004fc8000bf05070 */
[----:B------:R-:W-:-:S09]  /*01d0*/  UISETP.NE.AND.EX UP0, UPT, UR5, URZ, UPT, UP0 ;  /* 0x000000ff0500728c */ /* 0x000fd2000bf05300 */
[----:B------:R-:W-:Y:S05]  /*01e0*/  BRA.U !UP0, `(.L_x_3) ;  /* 0x0000000108107547 */ /* 0x000fea000b800000 */
[----:B------:R-:W2:Y:S01]  /*01f0*/  LDC.64 R70, c[0x0][0x8a8] ;  /* 0x00022a00ff467b82 */ /* 0x000ea20000000a00 */
[----:B------:R-:W2:Y:S02]  /*0200*/  LDCU.64 UR4, c[0x0][0x358] ;  /* 0x00006b00ff0477ac */ /* 0x000ea40008000a00 */
[----:B--2---:R2:W5:Y:S01]  /*0210*/  LDG.E R70, desc[UR4][R70.64] ;  /* 0x0000000446467981 */ /* 0x004562000c1e1900 */
[----:B------:R-:W-:Y:S05]  /*0220*/  BRA `(.L_x_2) ;  /* 0x0000000000087947 */ /* 0x000fea0003800000 */
.L_x_3:
[----:B------:R-:W2:Y:S02]  /*0230*/  LDCU UR4, c[0x0][0x8a0] ;  /* 0x00011400ff0477ac */ /* 0x000ea40008000800 */
[----:B--2---:R-:W-:Y:S02]  /*0240*/  MOV R70, UR4 ;  /* 0x0000000400467c02 */ /* 0x004fe40008000f00 */
.L_x_2:
[----:B------:R-:W-:Y:S01]  /*0250*/  IMAD.U32 R0, RZ, RZ, UR17 ;  /* 0x00000011ff007e24 */ /* 0x000fe2000f8e00ff */
[----:B------:R-:W-:Y:S04]  /*0260*/  BSSY.RECONVERGENT B0, `(.L_x_4) ;  /* 0x000000c000007945 */ /* 0x000fe80003800200 */
[C---:B------:R-:W-:Y:S02]  /*0270*/  ISETP.NE.OR P1, PT, R0.reuse, 0x1, !P3 ;  /* 0x000000010000780c */ /* 0x040fe40005f25670 */
[----:B------:R-:W-:-:S11]  /*0280*/  ISETP.NE.OR P0, PT, R0, 0x3, !P3 ;  /* 0x000000030000780c */ /* 0x000fd60005f05670 */
[----:B------:R-:W-:Y:S05]  /*0290*/  @P1 BRA `(.L_x_5) ;  /* 0x0000000000201947 */ /* 0x000fea0003800000 */
[----:B------:R-:W3:Y:S02]  /*02a0*/  LDCU.64 UR4, c[0x0][0x348] ;  /* 0x00006900ff0477ac */ /* 0x000ee40008000a00 */
[----:B---3--:R-:W-:Y:S02]  /*02b0*/  UIADD3 UR6, UP1, UPT, UR4, 0x80, URZ ;  /* 0x0000008004067890 */ /* 0x008fe4000ff3e0ff */
[----:B------:R-:W-:Y:S02]  /*02c0*/  UIADD3 UR4, UP0, UPT, UR4, 0x180, URZ ;  /* 0x0000018004047890 */ /* 0x000fe4000ff1e0ff */
[----:B------:R-:W-:Y:S02]  /*02d0*/  UIADD3.X UR7, UPT, UPT, URZ, UR5, URZ, UP1, !UPT ;  /* 0x00000005ff077290 */ /* 0x000fe40008ffe4ff */
[----:B------:R-:W-:-:S07]  /*02e0*/  UIADD3.X UR5, UPT, UPT, URZ, UR5, URZ, UP0, !UPT ;  /* 0x00000005ff057290 */ /* 0x000fce00087fe4ff */
[----:B------:R3:W-:Y:S02]  /*02f0*/  UTMACCTL.PF [UR6] ;  /* 0x00000000060079b9 */ /* 0x0007e40008040000 */
[----:B------:R3:W-:Y:S02]  /*0300*/  UTMACCTL.PF [UR4] ;  /* 0x00000000040079b9 */ /* 0x0007e40008040000 */
[----:B---3--:R-:W-:Y:S01]  /*0310*/  NOP ;  /* 0x0000000000007918 */ /* 0x008fe20000000000 */
.L_x_5:
[----:B------:R-:W-:Y:S05]  /*0320*/  BSYNC.RECONVERGENT B0 ;  /* 0x0000000000007941 */ /* 0x000fea0003800200 */
.L_x_4:
[----:B------:R-:W-:Y:S04]  /*0330*/  BSSY.RECONVERGENT B0, `(.L_x_6) ;  /* 0x000000a000007945 */ /* 0x000fe80003800200 */
        /* <DEDUP_REMOVED lines=9> */
.L_x_7:
[----:B------:R-:W-:Y:S05]  /*03d0*/  BSYNC.RECONVERGENT B0 ;  /* 0x0000000000007941 */ /* 0x000fea0003800200 */
.L_x_6:
[----:B------:R-:W3:Y:S01]  /*03e0*/  LDCU.64 UR4, c[0x0][0x888] ;  /* 0x00011100ff0477ac */ /* 0x000ee20008000a00 */
[----:B------:R-:W-:Y:S02]  /*03f0*/  UISETP.EQ.U32.AND UP1, UPT, UR8, URZ, UPT ;  /* 0x000000ff0800728c */ /* 0x000fe4000bf22070 */
[----:B------:R-:W-:Y:S02]  /*0400*/  UPLOP3.LUT UP3, UPT, UPT, UPT, UPT, 0x80, 0x8 ;  /* 0x000000000008789c */ /* 0x000fe40003f6f070 */
[----:B---3--:R-:W-:-:S04]  /*0410*/  UISETP.NE.U32.AND UP0, UPT, UR4, URZ, UPT ;  /* 0x000000ff0400728c */ /* 0x008fc8000bf05070 */
[----:B------:R-:W-:-:S04]  /*0420*/  UISETP.NE.AND.EX UP0, UPT, UR5, URZ, UPT, UP0 ;  /* 0x000000ff0500728c */ /* 0x000fc8000bf05300 */
[----:B------:R-:W-:-:S04]  /*0430*/  UISETP.EQ.OR.EX UP2, UPT, UR9, URZ, !UP0, UP1 ;  /* 0x000000ff0900728c */ /* 0x000fc8000c742710 */
[----:B------:R-:W-:-:S06]  /*0440*/  UP2UR UR4, UPR, URZ, 0x4 ;  /* 0x00000004ff047883 */ /* 0x000fcc0008000000 */
[----:B------:R-:W-:Y:S01]  /*0450*/  MOV R144, UR4 ;  /* 0x0000000400907c02 */ /* 0x000fe20008000f00 */
[----:B------:R-:W-:Y:S06]  /*0460*/  BRA.U !UP2, `(.L_x_8) ;  /* 0x000000010a207547 */ /* 0x000fec000b800000 */
[----:B-----5:R-:W-:Y:S01]  /*0470*/  R2UR UR5, R72 ;  /* 0x00000000480572ca */ /* 0x020fe200000e0000 */
[----:B------:R-:W-:Y:S02]  /*0480*/  UISETP.NE.U32.AND UP1, UPT, UR8, URZ, UPT ;  /* 0x000000ff0800728c */ /* 0x000fe4000bf25070 */
[----:B------:R-:W-:Y:S02]  /*0490*/  USEL UR4, URZ, 0xffffffff, UP0 ;  /* 0xffffffffff047887 */ /* 0x000fe40008000000 */
[----:B------:R-:W-:-:S08]  /*04a0*/  UISETP.NE.AND.EX UP1, UPT, UR9, URZ, UPT, UP1 ;  /* 0x000000ff0900728c */ /* 0x000fd0000bf25310 */
[----:B------:R-:W-:-:S04]  /*04b0*/  UISETP.NE.AND UP0, UPT, UR5, URZ, UPT ;  /* 0x000000ff0500728c */ /* 0x000fc8000bf05270 */
[----:B------:R-:W-:-:S04]  /*04c0*/  @!UP1 USEL UR4, URZ, 0xffffffff, UP0 ;  /* 0xffffffffff049887 */ /* 0x000fc80008000000 */
[----:B------:R-:W-:-:S04]  /*04d0*/  ULOP3.LUT UR4, UR4, 0x1, URZ, 0xc0, !UPT ;  /* 0x0000000104047892 */ /* 0x000fc8000f8ec0ff */
[----:B------:R-:W-:-:S11]  /*04e0*/  UISETP.NE.U32.AND UP3, UPT, UR4, 0x1, UPT ;  /* 0x000000010400788c */ /* 0x000fd6000bf65070 */
.L_x_8:
[----:B------:R-:W3:Y:S01]  /*04f0*/  SHFL.IDX PT, R2, R141, RZ, 0x1f ;  /* 0x00001fff8d027589 */ /* 0x000ee200000e0000 */
[----:B------:R-:W-:-:S04]  /*0500*/  UISETP.NE.AND UP0, UPT, UR17, 0x2, UPT ;  /* 0x000000021100788c */ /* 0x000fc8000bf05270 */
[----:B------:R-:W-:Y:S01]  /*0510*/  USEL UR43, URZ, 0x1, UP0 ;  /* 0x00000001ff2b7887 */ /* 0x000fe20008000000 */
[----:B---3--:R-:W-:-:S13]  /*0520*/  ISETP.NE.AND P0, PT, R2, RZ, PT ;  /* 0x000000ff0200720c */ /* 0x008fda0003f05270 */
[----:B------:R-:W-:Y:S05]  /*0530*/  @P0 BRA `(.L_x_9) ;  /* 0x0000000000700947 */ /* 0x000fea0003800000 */
[----:B------:R-:W3:Y:S01]  /*0540*/  S2UR UR4, SR_CgaCtaId ;  /* 0x00000000000479c3 */ /* 0x000ee20000008800 */
[----:B------:R-:W-:Y:S01]  /*0550*/  UMOV UR5, 0x400 ;  /* 0x0000040000057882 */ /* 0x000fe20000000000 */
[----:B------:R-:W-:Y:S01]  /*0560*/  UMOV UR8, 0x1 ;  /* 0x0000000100087882 */ /* 0x000fe20000000000 */
[----:B------:R-:W-:Y:S01]  /*0570*/  UMOV UR6, 0x2 ;  /* 0x0000000200067882 */ /* 0x000fe20000000000 */
[----:B------:R-:W-:-:S04]  /*0580*/  UIADD3 UR8, UPT, UPT, -UR8, 0x100000, URZ ;  /* 0x0010000008087890 */ /* 0x000fc8000fffe1ff */
[----:B------:R-:W-:Y:S02]  /*0590*/  USHF.L.U32 UR9, UR8, 0xb, URZ ;  /* 0x0000000b08097899 */ /* 0x000fe400080006ff */
[----:B------:R-:W-:Y:S02]  /*05a0*/  USHF.L.U32 UR8, UR8, 0x1, URZ ;  /* 0x0000000108087899 */ /* 0x000fe400080006ff */
[----:B------:R-:W-:-:S04]  /*05b0*/  UIADD3 UR6, UPT, UPT, -UR6, 0x100000, URZ ;  /* 0x0010000006067890 */ /* 0x000fc8000fffe1ff */
[----:B------:R-:W-:Y:S02]  /*05c0*/  USHF.L.U32 UR7, UR6, 0xb, URZ ;  /* 0x0000000b06077899 */ /* 0x000fe400080006ff */
[----:B------:R-:W-:Y:S01]  /*05d0*/  USHF.L.U32 UR6, UR6, 0x1, URZ ;  /* 0x0000000106067899 */ /* 0x000fe200080006ff */
[----:B------:R-:W-:Y:S01]  /*05e0*/  ELECT P0, URZ, PT ;  /* 0x0000000000ff782f */ /* 0x000fe20003800000 */
[----:B---3--:R-:W-:Y:S01]  /*05f0*/  ULEA UR4, UR4, UR5, 0x18 ;  /* 0x0000000504047291 */ /* 0x008fe2000f8ec0ff */
[----:B------:R-:W3:Y:S11]  /*0600*/  FENCE.VIEW.ASYNC.S ;  /* 0x00000000000073c6 */ /* 0x000ef60000000000 */
[----:B---3--:R3:W4:Y:S01]  /*0610*/  SYNCS.EXCH.64 URZ, [UR4], UR8 ;  /* 0x0000000804ff75b2 */ /* 0x0087220008000100 */
[----:B------:R3:W1:Y:S01]  /*0620*/  SYNCS.EXCH.64 URZ, [UR4+0x38], UR6 ;  /* 0x0000380604ff75b2 */ /* 0x0006620008000100 */
        /* <DEDUP_REMOVED lines=11> */
[----:B------:R3:W1:Y:S02]  /*06e0*/  SYNCS.EXCH.64 URZ, [UR4+0x68], UR6 ;  /* 0x0000680604ff75b2 */ /* 0x0006640008000100 */
[----:B---3--:R-:W-:Y:S01]  /*06f0*/  NOP ;  /* 0x0000000000007918 */ /* 0x008fe20000000000 */
.L_x_9:
[----:B------:R-:W3:Y:S01]  /*0700*/  SHFL.IDX PT, R2, R141, RZ, 0x1f ;  /* 0x00001fff8d027589 */ /* 0x000ee200000e0000 */
[----:B------:R-:W-:Y:S01]  /*0710*/  NOP ;  /* 0x0000000000007918 */ /* 0x000fe20000000000 */
[----:B---3--:R-:W-:-:S13]  /*0720*/  ISETP.NE.AND P0, PT, R2, 0x1, PT ;  /* 0x000000010200780c */ /* 0x008fda0003f05270 */
        /* <DEDUP_REMOVED lines=14> */
[----:B---3--:R3:W1:Y:S01]  /*0810*/  SYNCS.EXCH.64 URZ, [UR4+0x70], UR8 ;  /* 0x0000700804ff75b2 */ /* 0x0086620008000100 */
[----:B------:R3:W1:Y:S01]  /*0820*/  SYNCS.EXCH.64 URZ, [UR4+0x90], UR6 ;  /* 0x0000900604ff75b2 */ /* 0x0006620008000100 */
[----:B------:R3:W1:Y:S01]  /*0830*/  SYNCS.EXCH.64 URZ, [UR4+0x78], UR8 ;  /* 0x0000780804ff75b2 */ /* 0x0006620008000100 */
[----:B------:R3:W1:Y:S01]  /*0840*/  SYNCS.EXCH.64 URZ, [UR4+0x98], UR6 ;  /* 0x0000980604ff75b2 */ /* 0x0006620008000100 */
[----:B------:R3:W1:Y:S01]  /*0850*/  SYNCS.EXCH.64 URZ, [UR4+0x80], UR8 ;  /* 0x0000800804ff75b2 */ /* 0x0006620008000100 */
[----:B------:R3:W1:Y:S01]  /*0860*/  SYNCS.EXCH.64 URZ, [UR4+0xa0], UR6 ;  /* 0x0000a00604ff75b2 */ /* 0x0006620008000100 */
[----:B------:R3:W1:Y:S01]  /*0870*/  SYNCS.EXCH.64 URZ, [UR4+0x88], UR8 ;  /* 0x0000880804ff75b2 */ /* 0x0006620008000100 */
[----:B------:R3:W1:Y:S01]  /*0880*/  SYNCS.EXCH.64 URZ, [UR4+0xa8], UR6 ;  /* 0x0000a80604ff75b2 */ /* 0x0006620008000100 */
[----:B------:R-:W-:Y:S01]  /*0890*/  NOP ;  /* 0x0000000000007918 */ /* 0x000fe20000000000 */
.L_x_10:
[----:B------:R-:W2:Y:S01]  /*08a0*/  SHFL.IDX PT, R2, R141, RZ, 0x1f ;  /* 0x00001fff8d027589 */ /* 0x000ea200000e0000 */
[----:B------:R-:W-:Y:S01]  /*08b0*/  NOP ;  /* 0x0000000000007918 */ /* 0x000fe20000000000 */
[----:B--2---:R-:W-:-:S13]  /*08c0*/  ISETP.NE.AND P0, PT, R2, 0x3, PT ;  /* 0x000000030200780c */ /* 0x004fda0003f05270 */
[----:B------:R-:W-:Y:S05]  /*08d0*/  @P0 BRA `(.L_x_11) ;  /* 0x0000000000300947 */ /* 0x000fea0003800000 */
[----:B---3--:R-:W2:Y:S01]  /*08e0*/  S2UR UR6, SR_CgaCtaId ;  /* 0x00000000000679c3 */ /* 0x008ea20000008800 */
[----:B------:R-:W-:Y:S01]  /*08f0*/  UMOV UR4, 0x400 ;  /* 0x0000040000047882 */ /* 0x000fe20000000000 */
[----:B------:R-:W-:Y:S01]  /*0900*/  UMOV UR5, 0x20 ;  /* 0x0000002000057882 */ /* 0x000fe20000000000 */
[----:B------:R-:W-:Y:S01]  /*0910*/  ELECT P0, URZ, PT ;  /* 0x0000000000ff782f */ /* 0x000fe20003800000 */
[----:B--2---:R-:W-:Y:S02]  /*0920*/  ULEA UR6, UR6, UR4, 0x18 ;  /* 0x0000000406067291 */ /* 0x004fe4000f8ec0ff */
[----:B------:R-:W-:-:S04]  /*0930*/  UIADD3 UR4, UPT, UPT, -UR5, 0x100000, URZ ;  /* 0x0010000005047890 */ /* 0x000fc8000fffe1ff */
[----:B------:R-:W-:Y:S02]  /*0940*/  USHF.L.U32 UR5, UR4, 0xb, URZ ;  /* 0x0000000b04057899 */ /* 0x000fe400080006ff */
[----:B------:R-:W-:Y:S01]  /*0950*/  USHF.L.U32 UR4, UR4, 0x1, URZ ;  /* 0x0000000104047899 */ /* 0x000fe200080006ff */
[----:B------:R-:W2:Y:S11]  /*0960*/  FENCE.VIEW.ASYNC.S ;  /* 0x00000000000073c6 */ /* 0x000eb60000000000 */
[----:B--2---:R2:W3:Y:S01]  /*0970*/  SYNCS.EXCH.64 URZ, [UR6+0xb0], UR4 ;  /* 0x0000b00406ff75b2 */ /* 0x0044e20008000100 */
[----:B------:R2:W1:Y:S01]  /*0980*/  SYNCS.EXCH.64 URZ, [UR6+0xb8], UR4 ;  /* 0x0000b80406ff75b2 */ /* 0x0004620008000100 */
[----:B------:R-:W-:Y:S01]  /*0990*/  NOP ;  /* 0x0000000000007918 */ /* 0x000fe20000000000 */
.L_x_11:
[----:B------:R-:W4:Y:S01]  /*09a0*/  SHFL.IDX PT, R2, R141, RZ, 0x1f ;  /* 0x00001fff8d027589 */ /* 0x000f2200000e0000 */
[----:B------:R-:W-:Y:S01]  /*09b0*/  NOP ;  /* 0x0000000000007918 */ /* 0x000fe20000000000 */
[----:B----4-:R-:W-:-:S13]  /*09c0*/  ISETP.NE.AND P0, PT, R2, 0x4, PT ;  /* 0x000000040200780c */ /* 0x010fda0003f05270 */
[----:B------:R-:W-:Y:S05]  /*09d0*/  @P0 BRA `(.L_x_12) ;  /* 0x00000000004c0947 */ /* 0x000fea0003800000 */
[----:B--23--:R-:W2:Y:S01]  /*09e0*/  S2UR UR6, SR_CgaCtaId ;  /* 0x00000000000679c3 */ /* 0x00cea20000008800 */
[----:B------:R-:W-:Y:S01]  /*09f0*/  UMOV UR4, 0x1e0 ;  /* 0x000001e000047882 */ /* 0x000fe20000000000 */
[----:B------:R-:W-:Y:S01]  /*0a00*/  UMOV UR5, 0x400 ;  /* 0x0000040000057882 */ /* 0x000fe20000000000 */
[----:B------:R-:W-:Y:S01]  /*0a10*/  USEL UR4, UR4, 0x1a0, UP3 ;  /* 0x000001a004047887 */ /* 0x000fe20009800000 */
[----:B------:R-:W-:Y:S01]  /*0a20*/  UMOV UR8, 0x1 ;  /* 0x0000000100087882 */ /* 0x000fe20000000000 */
[----:B------:R-:W-:Y:S01]  /*0a30*/  ELECT P0, URZ, PT ;  /* 0x0000000000ff782f */ /* 0x000fe20003800000 */
[----:B------:R-:W-:-:S04]  /*0a40*/  UIADD3 UR8, UPT, UPT, -UR8, 0x100000, URZ ;  /* 0x0010000008087890 */ /* 0x000fc8000fffe1ff */
[----:B------:R-:W-:Y:S02]  /*0a50*/  USHF.L.U32 UR9, UR8, 0xb, URZ ;  /* 0x0000000b08097899 */ /* 0x000fe400080006ff */
[----:B------:R-:W-:Y:S02]  /*0a60*/  USHF.L.U32 UR8, UR8, 0x1, URZ ;  /* 0x0000000108087899 */ /* 0x000fe400080006ff */
[----:B--2---:R-:W-:Y:S02]  /*0a70*/  ULEA UR6, UR6, UR5, 0x18 ;  /* 0x0000000506067291 */ /* 0x004fe4000f8ec0ff */
[----:B------:R-:W-:-:S04]  /*0a80*/  UIADD3 UR4, UPT, UPT, -UR4, 0x100000, URZ ;  /* 0x0010000004047890 */ /* 0x000fc8000fffe1ff */
[----:B------:R-:W-:Y:S02]  /*0a90*/  USHF.L.U32 UR5, UR4, 0xb, URZ ;  /* 0x0000000b04057899 */ /* 0x000fe400080006ff */
[----:B------:R-:W-:Y:S01]  /*0aa0*/  USHF.L.U32 UR4, UR4, 0x1, URZ ;  /* 0x0000000104047899 */ /* 0x000fe200080006ff */
[----:B------:R-:W2:Y:S03]  /*0ab0*/  FENCE.VIEW.ASYNC.S ;  /* 0x00000000000073c6 */ /* 0x000ea60000000000 */
[----:B--2---:R4:W2:Y:S08]  /*0ac0*/  SYNCS.EXCH.64 URZ, [UR6+0xc0], UR8 ;  /* 0x0000c00806ff75b2 */ /* 0x0048b00008000100 */
[----:B------:R4:W3:Y:S01]  /*0ad0*/  SYNCS.EXCH.64 URZ, [UR6+0xd0], UR4 ;  /* 0x0000d00406ff75b2 */ /* 0x0008e20008000100 */
[----:B------:R4:W1:Y:S01]  /*0ae0*/  SYNCS.EXCH.64 URZ, [UR6+0xc8], UR8 ;  /* 0x0000c80806ff75b2 */ /* 0x0008620008000100 */
[----:B------:R4:W1:Y:S02]  /*0af0*/  SYNCS.EXCH.64 URZ, [UR6+0xd8], UR4 ;  /* 0x0000d80406ff75b2 */ /* 0x0008640008000100 */
[----:B----4-:R-:W-:Y:S01]  /*0b00*/  NOP ;  /* 0x0000000000007918 */ /* 0x010fe20000000000 */
.L_x_12:
[----:B------:R-:W4:Y:S01]  /*0b10*/  SHFL.IDX PT, R2, R141, RZ, 0x1f ;  /* 0x00001fff8d027589 */ /* 0x000f2200000e0000 */
[----:B------:R-:W-:Y:S01]  /*0b20*/  NOP ;  /* 0x0000000000007918 */ /* 0x000fe20000000000 */
[----:B----4-:R-:W-:-:S13]  /*0b30*/  ISETP.NE.AND P0, PT, R2, 0x5, PT ;  /* 0x000000050200780c */ /* 0x010fda0003f05270 */
[----:B------:R-:W-:Y:S05]  /*0b40*/  @P0 BRA `(.L_x_13) ;  /* 0x0000000000480947 */ /* 0x000fea0003800000 */
[----:B--23--:R-:W2:Y:S01]  /*0b50*/  S2UR UR4, SR_CgaCtaId ;  /* 0x00000000000479c3 */ /* 0x00cea20000008800 */
        /* <DEDUP_REMOVED lines=10> */
[----:B--2---:R-:W-:Y:S01]  /*0c00*/  ULEA UR4, UR4, UR5, 0x18 ;  /* 0x0000000504047291 */ /* 0x004fe2000f8ec0ff */
[----:B------:R-:W2:Y:S11]  /*0c10*/  FENCE.VIEW.ASYNC.S ;  /* 0x00000000000073c6 */ /* 0x000eb60000000000 */
[----:B--2---:R4:W2:Y:S01]  /*0c20*/  SYNCS.EXCH.64 URZ, [UR4+0xe0], UR8 ;  /* 0x0000e00804ff75b2 */ /* 0x0048a20008000100 */
[----:B------:R4:W3:Y:S01]  /*0c30*/  SYNCS.EXCH.64 URZ, [UR4+0xf0], UR6 ;  /* 0x0000f00604ff75b2 */ /* 0x0008e20008000100 */
[----:B------:R4:W1:Y:S01]  /*0c40*/  SYNCS.EXCH.64 URZ, [UR4+0xe8], UR8 ;  /* 0x0000e80804ff75b2 */ /* 0x0008620008000100 */
[----:B------:R4:W1:Y:S02]  /*0c50*/  SYNCS.EXCH.64 URZ, [UR4+0xf8], UR6 ;  /* 0x0000f80604ff75b2 */ /* 0x0008640008000100 */
[----:B----4-:R-:W-:Y:S01]  /*0c60*/  NOP ;  /* 0x0000000000007918 */ /* 0x010fe20000000000 */
.L_x_13:
[----:B------:R-:W4:Y:S01]  /*0c70*/  SHFL.IDX PT, R2, R141, RZ, 0x1f ;  /* 0x00001fff8d027589 */ /* 0x000f2200000e0000 */
[----:B------:R-:W1:Y:S01]  /*0c80*/  S2UR UR45, SR_CgaCtaId ;  /* 0x00000000002d79c3 */ /* 0x000e620000008800 */
[----:B------:R-:W-:Y:S01]  /*0c90*/  NOP ;  /* 0x0000000000007918 */ /* 0x000fe20000000000 */
[----:B----4-:R-:W-:-:S13]  /*0ca0*/  ISETP.NE.AND P0, PT, R2, 0x3, PT ;  /* 0x000000030200780c */ /* 0x010fda0003f05270 */
[----:B-1----:R-:W-:Y:S05]  /*0cb0*/  @P0 BRA `(.L_x_14) ;  /* 0x0000000000340947 */ /* 0x002fea0003800000 */
[----:B--23--:R-:W-:Y:S01]  /*0cc0*/  UMOV UR4, 0x400 ;  /* 0x0000040000047882 */ /* 0x00cfe20000000000 */
[----:B------:R-:W-:Y:S01]  /*0cd0*/  UMOV UR6, 0x20 ;  /* 0x0000002000067882 */ /* 0x000fe20000000000 */
[----:B------:R-:W-:Y:S02]  /*0ce0*/  ULEA UR4, UR45, UR4, 0x18 ;  /* 0x000000042d047291 */ /* 0x000fe4000f8ec0ff */
[----:B------:R-:W-:-:S04]  /*0cf0*/  UIADD3 UR6, UPT, UPT, -UR6, 0x100000, URZ ;  /* 0x0010000006067890 */ /* 0x000fc8000fffe1ff */
[----:B------:R-:W-:Y:S02]  /*0d00*/  USHF.L.U32 UR7, UR6, 0xb, URZ ;  /* 0x0000000b06077899 */ /* 0x000fe400080006ff */
[----:B------:R-:W-:Y:S01]  /*0d10*/  USHF.L.U32 UR6, UR6, 0x1, URZ ;  /* 0x0000000106067899 */ /* 0x000fe200080006ff */
[----:B------:R-:W-:Y:S01]  /*0d20*/  ELECT P0, URZ, PT ;  /* 0x0000000000ff782f */ /* 0x000fe20003800000 */
[----:B------:R-:W1:Y:S10]  /*0d30*/  FENCE.VIEW.ASYNC.S ;  /* 0x00000000000073c6 */ /* 0x000e740000000000 */
[----:B-1----:R1:W4:Y:S01]  /*0d40*/  SYNCS.EXCH.64 URZ, [UR4+0x100], UR6 ;  /* 0x0001000604ff75b2 */ /* 0x0023220008000100 */
[----:B------:R1:W2:Y:S01]  /*0d50*/  SYNCS.EXCH.64 URZ, [UR4+0x110], UR6 ;  /* 0x0001100604ff75b2 */ /* 0x0002a20008000100 */
[----:B------:R1:W3:Y:S01]  /*0d60*/  SYNCS.EXCH.64 URZ, [UR4+0x108], UR6 ;  /* 0x0001080604ff75b2 */ /* 0x0002e20008000100 */
[----:B------:R1:W1:Y:S01]  /*0d70*/  SYNCS.EXCH.64 URZ, [UR4+0x118], UR6 ;  /* 0x0001180604ff75b2 */ /* 0x0002620008000100 */
[----:B------:R-:W-:Y:S01]  /*0d80*/  NOP ;  /* 0x0000000000007918 */ /* 0x000fe20000000000 */
.L_x_14:
[----:B-123--:R-:W1:Y:S01]  /*0d90*/  LDCU UR4, c[0x0][0x36c] ;  /* 0x00006d80ff0477ac */ /* 0x00ee620008000800 */
[----:B------:R-:W-:Y:S01]  /*0da0*/  ISETP.NE.OR P3, PT, R0, 0x2, !P3 ;  /* 0x000000020000780c */ /* 0x000fe20005f65670 */
[----:B------:R-:W-:Y:S01]  /*0db0*/  NOP ;  /* 0x0000000000007918 */ /* 0x000fe20000000000 */
[----:B------:R-:W-:Y:S01]  /*0dc0*/  LOP3.LUT R0, R154, 0x1f, RZ, 0xc0, !PT ;  /* 0x0000001f9a007812 */ /* 0x000fe200078ec0ff */
[----:B------:R-:W-:Y:S02]  /*0dd0*/  UISETP.NE.AND UP4, UPT, UR17, URZ, UPT ;  /* 0x000000ff1100728c */ /* 0x000fe4000bf85270 */
[----:B-1----:R-:W-:-:S09]  /*0de0*/  UISETP.EQ.U32.AND UP5, UPT, UR4, 0x1, UPT ;  /* 0x000000010400788c */ /* 0x002fd2000bfa2070 */
[----:B------:R-:W-:Y:S05]  /*0df0*/  BRA.U !UP5, `(.L_x_15) ;  /* 0x000000010d087547 */ /* 0x000fea000b800000 */
[----:B----4-:R-:W-:Y:S01]  /*0e00*/  UCGABAR_ARV ;  /* 0x00000000000079c7 */ /* 0x010fe20008000000 */
[----:B------:R-:W-:Y:S05]  /*0e10*/  BRA `(.L_x_16) ;  /* 0x0000000000047947 */ /* 0x000fea0003800000 */
.L_x_15:
[----:B----4-:R-:W-:Y:S01]  /*0e20*/  NOP ;  /* 0x0000000000007918 */ /* 0x010fe20000000000 */
.L_x_16:
[----:B------:R-:W1:Y:S01]  /*0e30*/  S2UR UR7, SR_CTAID.X ;  /* 0x00000000000779c3 */ /* 0x000e620000002500 */
[----:B------:R-:W-:-:S05]  /*0e40*/  CS2R.32 R143, SR_CgaSize ;  /* 0x00000000008f7805 */ /* 0x000fca0000008a00 */
[----:B------:R-:W-:-:S05]  /*0e50*/  IMAD R143, R143, -0xa0, RZ ;  /* 0xffffff608f8f7824 */ /* 0x000fca00078e02ff */
[----:B------:R-:W-:-:S14]  /*0e60*/  R2UR UR5, R143 ;  /* 0x000000008f0572ca */ /* 0x000fdc00000e0000 */
[----:B------:R-:W2:Y:S01]  /*0e70*/  LDCU UR5, c[0x0][UR5+0x2b0] ;  /* 0x00005600050577ac */ /* 0x000ea20008000800 */
[----:B------:R-:W-:-:S05]  /*0e80*/  CS2R.32 R143, SR_CgaSize ;  /* 0x00000000008f7805 */ /* 0x000fca0000008a00 */
[----:B------:R-:W-:-:S05]  /*0e90*/  IMAD R143, R143, -0xa0, RZ ;  /* 0xffffff608f8f7824 */ /* 0x000fca00078e02ff */
[----:B------:R-:W-:-:S14]  /*0ea0*/  R2UR UR4, R143 ;  /* 0x000000008f0472ca */ /* 0x000fdc00000e0000 */
[----:B------:R-:W3:Y:S01]  /*0eb0*/  LDCU UR4, c[0x0][UR4+0x2b4] ;  /* 0x00005680040477ac */ /* 0x000ee20008000800 */
[----:B------:R-:W4:Y:S01]  /*0ec0*/  S2UR UR8, SR_CTAID.Y ;  /* 0x00000000000879c3 */ /* 0x000f220000002600 */
[----:B------:R-:W-:-:S05]  /*0ed0*/  CS2R.32 R143, SR_CgaSize ;  /* 0x00000000008f7805 */ /* 0x000fca0000008a00 */
[----:B------:R-:W-:-:S05]  /*0ee0*/  IMAD R143, R143, -0xa0, RZ ;  /* 0xffffff608f8f7824 */ /* 0x000fca00078e02ff */
[----:B------:R-:W-:-:S14]  /*0ef0*/  R2UR UR9, R143 ;  /* 0x000000008f0972ca */ /* 0x000fdc00000e0000 */
[----:B------:R-:W3:Y:S01]  /*0f00*/  LDCU UR9, c[0x0][UR9+0x2a0] ;  /* 0x00005400090977ac */ /* 0x000ee20008000800 */
[----:B------:R-:W-:-:S05]  /*0f10*/  CS2R.32 R143, SR_CgaSize ;  /* 0x00000000008f7805 */ /* 0x000fca0000008a00 */
[----:B------:R-:W-:-:S05]  /*0f20*/  IMAD R143, R143, -0xa0, RZ ;  /* 0xffffff608f8f7824 */ /* 0x000fca00078e02ff */
[----:B------:R-:W-:-:S14]  /*0f30*/  R2UR UR10, R143 ;  /* 0x000000008f0a72ca */ /* 0x000fdc00000e0000 */
[----:B------:R-:W3:Y:S01]  /*0f40*/  LDCU UR10, c[0x0][UR10+0x2a4] ;  /* 0x000054800a0a77ac */ /* 0x000ee20008000800 */
[----:B------:R-:W3:Y:S01]  /*0f50*/  S2UR UR36, SR_CTAID.Z ;  /* 0x00000000002479c3 */ /* 0x000ee20000002700 */
[----:B------:R-:W3:Y:S01]  /*0f60*/  LDCU UR21, c[0x0][0xb24] ;  /* 0x00016480ff1577ac */ /* 0x000ee20008000800 */
[----:B------:R-:W3:Y:S01]  /*0f70*/  LDCU UR42, c[0x0][0xb24] ;  /* 0x00016480ff2a77ac */ /* 0x000ee20008000800 */
[----:B-1----:R-:W-:Y:S01]  /*0f80*/  I2FP.F32.U32 R3, UR7 ;  /* 0x0000000700037c45 */ /* 0x002fe20008201000 */
[----:B------:R-:W1:Y:S04]  /*0f90*/  LDCU UR28, c[0x0][0xb30] ;  /* 0x00016600ff1c77ac */ /* 0x000e680008000800 */
[----:B--2---:R-:W-:Y:S01]  /*0fa0*/  FMUL R3, R3, UR5 ;  /* 0x0000000503037c20 */ /* 0x004fe20008400000 */
[----:B------:R-:W-:Y:S01]  /*0fb0*/  USHF.L.U32 UR26, UR45, 0xc, URZ ;  /* 0x0000000c2d1a7899 */ /* 0x000fe200080006ff */
[----:B----4-:R-:W-:Y:S01]  /*0fc0*/  I2FP.F32.U32 R2, UR8 ;  /* 0x0000000800027c45 */ /* 0x010fe20008201000 */
[----:B------:R-:W-:Y:S01]  /*0fd0*/  UMOV UR16, UR7 ;  /* 0x0000000700107c82 */ /* 0x000fe20008000000 */
[----:B------:R-:W-:-:S02]  /*0fe0*/  UMOV UR20, UR8 ;  /* 0x0000000800147c82 */ /* 0x000fc40008000000 */
[----:B------:R-:W2:Y:S01]  /*0ff0*/  F2I.U32.TRUNC.NTZ R3, R3 ;  /* 0x0000000300037305 */ /* 0x000ea2000020f000 */
[----:B---3--:R-:W-:Y:S01]  /*1000*/  UISETP.GE.AND UP2, UPT, UR21, 0x1, UPT ;  /* 0x000000011500788c */ /* 0x008fe2000bf46270 */
[----:B------:R-:W-:-:S06]  /*1010*/  FMUL R2, R2, UR4 ;  /* 0x0000000402027c20 */ /* 0x000fcc0008400000 */
[----:B------:R-:W3:Y:S01]  /*1020*/  F2I.U32.TRUNC.NTZ R2, R2 ;  /* 0x0000000200027305 */ /* 0x000ee2000020f000 */
[----:B--2---:R-:W-:Y:S02]  /*1030*/  R2UR UR4, R3 ;  /* 0x00000000030472ca */ /* 0x004fe400000e0000 */
[----:B---3--:R-:W-:Y:S02]  /*1040*/  R2UR UR6, R2 ;  /* 0x00000000020672ca */ /* 0x008fe400000e0000 */
[----:B------:R-:W-:-:S09]  /*1050*/  PRMT R2, RZ, 0x7610, R2 ;  /* 0x00007610ff027816 */ /* 0x000fd20000000002 */
[----:B------:R-:W-:-:S04]  /*1060*/  UIADD3 UR5, UPT, UPT, -UR4, URZ, URZ ;  /* 0x000000ff04057290 */ /* 0x000fc8000fffe1ff */
[----:B------:R-:W-:Y:S02]  /*1070*/  UIMAD UR5, UR9, UR5, UR7 ;  /* 0x00000005090572a4 */ /* 0x000fe4000f8e0207 */
[----:B------:R-:W-:-:S04]  /*1080*/  UIADD3 UR4, UPT, UPT, -UR6, URZ, URZ ;  /* 0x000000ff06047290 */ /* 0x000fc8000fffe1ff */
[----:B------:R-:W-:Y:S01]  /*1090*/  IMAD.U32 R143, RZ, RZ, UR5 ;  /* 0x00000005ff8f7e24 */ /* 0x000fe2000f8e00ff */
[----:B------:R-:W-:-:S06]  /*10a0*/  UIMAD UR4, UR10, UR4, UR8 ;  /* 0x000000040a0472a4 */ /* 0x000fcc000f8e0208 */
[----:B------:R-:W-:Y:S01]  /*10b0*/  IMAD.U32 R142, RZ, RZ, UR4 ;  /* 0x00000004ff8e7e24 */ /* 0x000fe2000f8e00ff */
[----:B-1----:R-:W-:Y:S06]  /*10c0*/  BRA.U UP4, `(.L_x_17) ;  /* 0x00000001042c7547 */ /* 0x002fec000b800000 */
[----:B------:R-:W-:Y:S02]  /*10d0*/  R2UR UR5, R142 ;  /* 0x000000008e0572ca */ /* 0x000fe400000e0000 */
[----:B------:R-:W-:-:S11]  /*10e0*/  R2UR UR4, R143 ;  /* 0x000000008f0472ca */ /* 0x000fd600000e0000 */
[----:B------:R-:W-:Y:S02]  /*10f0*/  UISETP.NE.AND UP0, UPT, UR5, URZ, UPT ;  /* 0x000000ff0500728c */ /* 0x000fe4000bf05270 */
[----:B------:R-:W-:Y:S02]  /*1100*/  UISETP.NE.AND UP1, UPT, UR5, 0x1, UPT ;  /* 0x000000010500788c */ /* 0x000fe4000bf25270 */
[----:B------:R-:W-:-:S04]  /*1110*/  UISETP.EQ.OR UP0, UPT, UR4, URZ, !UP0 ;  /* 0x000000ff0400728c */ /* 0x000fc8000c702670 */
[----:B------:R-:W-:Y:S02]  /*1120*/  USEL UR5, URZ, 0x1, !UP0 ;  /* 0x00000001ff057887 */ /* 0x000fe4000c000000 */
[----:B------:R-:W-:Y:S02]  /*1130*/  UISETP.NE.AND UP0, UPT, UR4, URZ, UPT ;  /* 0x000000ff0400728c */ /* 0x000fe4000bf05270 */
[----:B------:R-:W-:-:S04]  /*1140*/  USEL UR4, URZ, 0x2, UP1 ;  /* 0x00000002ff047887 */ /* 0x000fc80008800000 */
[----:B------:R-:W-:-:S04]  /*1150*/  USEL UR4, UR4, 0x2, UP0 ;  /* 0x0000000204047887 */ /* 0x000fc80008000000 */
[----:B------:R-:W-:-:S06]  /*1160*/  UIADD3 UR4, UPT, UPT, UR5, UR4, URZ ;  /* 0x0000000405047290 */ /* 0x000fcc000fffe0ff */
[----:B------:R-:W-:Y:S02]  /*1170*/  IMAD.U32 R2, RZ, RZ, UR4 ;  /* 0x00000004ff027e24 */ /* 0x000fe4000f8e00ff */
.L_x_17:
[----:B------:R-:W-:Y:S05]  /*1180*/  BRA.U !UP2, `(.L_x_18) ;  /* 0x000000010ad47547 */ /* 0x000fea000b800000 */
[----:B------:R-:W1:Y:S01]  /*1190*/  LDCU.128 UR12, c[0x0][0xb10] ;  /* 0x00016200ff0c77ac */ /* 0x000e620008000c00 */
[----:B------:R-:W2:Y:S01]  /*11a0*/  LDCU UR6, c[0x0][0x370] ;  /* 0x00006e00ff0677ac */ /* 0x000ea20008000800 */
[----:B------:R-:W3:Y:S01]  /*11b0*/  LDCU UR5, c[0x0][0x374] ;  /* 0x00006e80ff0577ac */ /* 0x000ee20008000800 */
[----:B------:R-:W4:Y:S01]  /*11c0*/  LDCU UR27, c[0x0][0xb0c] ;  /* 0x00016180ff1b77ac */ /* 0x000f220008000800 */
[----:B------:R-:W4:Y:S01]  /*11d0*/  LDCU UR4, c[0x0][0xb20] ;  /* 0x00016400ff0477ac */ /* 0x000f220008000800 */
[----:B------:R-:W4:Y:S01]  /*11e0*/  LDCU.64 UR8, c[0x0][0xb28] ;  /* 0x00016500ff0877ac */ /* 0x000f220008000a00 */
[----:B-1----:R-:W-:Y:S02]  /*11f0*/  UISETP.NE.AND UP0, UPT, UR14, 0x1, UPT ;  /* 0x000000010e00788c */ /* 0x002fe4000bf05270 */
[----:B---3--:R-:W-:Y:S02]  /*1200*/  UIMAD.WIDE.U32 UR10, UR5, UR15, URZ ;  /* 0x0000000f050a72a5 */ /* 0x008fe4000f8e00ff */
[----:B--2---:R-:W-:-:S02]  /*1210*/  UIMAD.WIDE.U32 UR22, UR6, UR12, URZ ;  /* 0x0000000c061672a5 */ /* 0x004fc4000f8e00ff */
[----:B----4-:R-:W-:Y:S02]  /*1220*/  UISETP.NE.AND UP1, UPT, UR27, 0x1, UPT ;  /* 0x000000011b00788c */ /* 0x010fe4000bf25270 */
[----:B------:R-:W-:Y:S01]  /*1230*/  UISETP.NE.AND UP2, UPT, UR21, 0x1, UPT ;  /* 0x000000011500788c */ /* 0x000fe2000bf45270 */
[----:B------:R-:W-:Y:S02]  /*1240*/  UMOV UR10, UR11 ;  /* 0x0000000b000a7c82 */ /* 0x000fe40008000000 */
[----:B------:R-:W-:Y:S01]  /*1250*/  UMOV UR22, UR23 ;  /* 0x0000001700167c82 */ /* 0x000fe20008000000 */
[----:B------:R-:W-:Y:S02]  /*1260*/  @UP0 USHF.R.U32.HI UR5, URZ, UR4, UR10 ;  /* 0x00000004ff050299 */ /* 0x000fe4000801160a */
[----:B------:R-:W-:Y:S02]  /*1270*/  UIMAD.WIDE.U32 UR24, UR20, UR15, URZ ;  /* 0x0000000f141872a5 */ /* 0x000fe4000f8e00ff */
[----:B------:R-:W-:-:S02]  /*1280*/  UIMAD.WIDE.U32 UR10, UR5, UR8, URZ ;  /* 0x00000008050a72a5 */ /* 0x000fc4000f8e00ff */
[----:B------:R-:W-:Y:S02]  /*1290*/  @UP1 USHF.R.U32.HI UR6, URZ, UR13, UR22 ;  /* 0x0000000dff061299 */ /* 0x000fe40008011616 */
[----:B------:R-:W-:Y:S02]  /*12a0*/  UIMAD.WIDE.U32 UR18, UR16, UR12, URZ ;  /* 0x0000000c101272a5 */ /* 0x000fe4000f8e00ff */
[----:B------:R-:W-:Y:S01]  /*12b0*/  UIMAD.WIDE.U32 UR22, UR6, UR8, URZ ;  /* 0x00000008061672a5 */ /* 0x000fe2000f8e00ff */
[----:B------:R-:W-:Y:S01]  /*12c0*/  UMOV UR24, UR25 ;  /* 0x0000001900187c82 */ /* 0x000fe20008000000 */
[----:B------:R-:W-:Y:S01]  /*12d0*/  UMOV UR10, UR11 ;  /* 0x0000000b000a7c82 */ /* 0x000fe20008000000 */
[----:B------:R-:W-:Y:S02]  /*12e0*/  USHF.R.U32.HI UR24, URZ, UR4, UR24 ;  /* 0x00000004ff187299 */ /* 0x000fe40008011618 */
[----:B------:R-:W-:Y:S02]  /*12f0*/  @UP2 USHF.R.U32.HI UR5, URZ, UR9, UR10 ;  /* 0x00000009ff052299 */ /* 0x000fe4000801160a */
[----:B------:R-:W-:Y:S01]  /*1300*/  UMOV UR7, UR23 ;  /* 0x0000001700077c82 */ /* 0x000fe20008000000 */
[----:B------:R-:W-:Y:S01]  /*1310*/  UMOV UR18, UR19 ;  /* 0x0000001300127c82 */ /* 0x000fe20008000000 */
[----:B------:R-:W-:-:S02]  /*1320*/  @UP2 USHF.R.U32.HI UR6, URZ, UR9, UR7 ;  /* 0x00000009ff062299 */ /* 0x000fc40008011607 */
[----:B------:R-:W-:Y:S02]  /*1330*/  USHF.R.U32.HI UR13, URZ, UR13, UR18 ;  /* 0x0000000dff0d7299 */ /* 0x000fe40008011612 */
[----:B------:R-:W-:Y:S02]  /*1340*/  USEL UR4, UR20, UR24, !UP0 ;  /* 0x0000001814047287 */ /* 0x000fe4000c000000 */
[----:B------:R-:W-:Y:S02]  /*1350*/  UIMAD UR7, UR5, UR21, URZ ;  /* 0x00000015050772a4 */ /* 0x000fe4000f8e02ff */
[----:B------:R-:W-:Y:S02]  /*1360*/  USEL UR5, UR16, UR13, !UP1 ;  /* 0x0000000d10057287 */ /* 0x000fe4000c800000 */
[----:B------:R-:W-:Y:S02]  /*1370*/  UIMAD UR12, UR6, UR21, URZ ;  /* 0x00000015060c72a4 */ /* 0x000fe4000f8e02ff */
[----:B------:R-:W-:-:S02]  /*1380*/  UISETP.GE.AND UP0, UPT, UR4, UR7, UPT ;  /* 0x000000070400728c */ /* 0x000fc4000bf06270 */
[----:B------:R-:W-:Y:S02]  /*1390*/  UIMAD.WIDE.U32 UR10, UR4, UR8, URZ ;  /* 0x00000008040a72a5 */ /* 0x000fe4000f8e00ff */
[----:B------:R-:W-:Y:S02]  /*13a0*/  UISETP.GE.OR UP0, UPT, UR5, UR12, UP0 ;  /* 0x0000000c0500728c */ /* 0x000fe40008706670 */
[----:B------:R-:W-:Y:S02]  /*13b0*/  UIMAD.WIDE.U32 UR12, UR5, UR8, URZ ;  /* 0x00000008050c72a5 */ /* 0x000fe4000f8e00ff */
[----:B------:R-:W-:Y:S01]  /*13c0*/  UIADD3 UR10, UPT, UPT, -UR4, URZ, URZ ;  /* 0x000000ff040a7290 */ /* 0x000fe2000fffe1ff */
[----:B------:R-:W-:Y:S01]  /*13d0*/  UMOV UR8, UR11 ;  /* 0x0000000b00087c82 */ /* 0x000fe20008000000 */
[----:B------:R-:W-:Y:S02]  /*13e0*/  UIADD3 UR11, UPT, UPT, -UR5, URZ, URZ ;  /* 0x000000ff050b7290 */ /* 0x000fe4000fffe1ff */
[----:B------:R-:W-:-:S03]  /*13f0*/  USHF.R.U32.HI UR8, URZ, UR9, UR8 ;  /* 0x00000009ff087299 */ /* 0x000fc60008011608 */
[----:B------:R-:W-:Y:S01]  /*1400*/  @!UP0 UMOV UR7, UR13 ;  /* 0x0000000d00078c82 */ /* 0x000fe20008000000 */
[----:B------:R-:W-:Y:S02]  /*1410*/  UIMAD UR20, UR14, UR10, UR20 ;  /* 0x0000000a0e1472a4 */ /* 0x000fe4000f8e0214 */
[----:B------:R-:W-:Y:S02]  /*1420*/  USEL UR8, UR4, UR8, !UP2 ;  /* 0x0000000804087287 */ /* 0x000fe4000d000000 */
[----:B------:R-:W-:Y:S02]  /*1430*/  @!UP0 USHF.R.U32.HI UR7, URZ, UR9, UR7 ;  /* 0x00000009ff078299 */ /* 0x000fe40008011607 */
[----:B------:R-:W-:Y:S02]  /*1440*/  UIADD3 UR9, UPT, UPT, -UR8, URZ, URZ ;  /* 0x000000ff08097290 */ /* 0x000fe4000fffe1ff */
[----:B------:R-:W-:Y:S02]  /*1450*/  @!UP0 USEL UR7, UR5, UR7, !UP2 ;  /* 0x0000000705078287 */ /* 0x000fe4000d000000 */
[----:B------:R-:W-:-:S02]  /*1460*/  UIMAD UR9, UR21, UR9, UR4 ;  /* 0x00000009150972a4 */ /* 0x000fc4000f8e0204 */
[----:B------:R-:W-:Y:S02]  /*1470*/  @!UP0 UIADD3 UR8, UPT, UPT, UR8, -UR7, URZ ;  /* 0x8000000708088290 */ /* 0x000fe4000fffe0ff */
[----:B------:R-:W-:Y:S02]  /*1480*/  @!UP0 UIMAD UR6, UR9, UR6, UR7 ;  /* 0x00000006090682a4 */ /* 0x000fe4000f8e0207 */
[----:B------:R-:W-:Y:S02]  /*1490*/  @!UP0 UIMAD UR4, UR8, UR21, UR5 ;  /* 0x00000015080482a4 */ /* 0x000fe4000f8e0205 */
[----:B------:R-:W-:Y:S02]  /*14a0*/  UIMAD UR16, UR27, UR11, UR16 ;  /* 0x0000000b1b1072a4 */ /* 0x000fe4000f8e0210 */
[----:B------:R-:W-:Y:S01]  /*14b0*/  UIMAD UR20, UR4, UR14, UR20 ;  /* 0x0000000e041472a4 */ /* 0x000fe2000f8e0214 */
[----:B------:R-:W-:Y:S02]  /*14c0*/  @!UP0 UMOV UR5, UR6 ;  /* 0x0000000600058c82 */ /* 0x000fe40008000000 */
[----:B------:R-:W-:-:S12]  /*14d0*/  UIMAD UR16, UR5, UR27, UR16 ;  /* 0x0000001b051072a4 */ /* 0x000fd8000f8e0210 */
.L_x_18:
[----:B------:R-:W-:Y:S02]  /*14e0*/  UISETP.NE.AND UP1, UPT, UR28, 0x1, UPT ;  /* 0x000000011c00788c */ /* 0x000fe4000bf25270 */
[----:B------:R-:W-:Y:S02]  /*14f0*/  UISETP.NE.AND UP0, UPT, UR17, 0x2, UPT ;  /* 0x000000021100788c */ /* 0x000fe4000bf05270 */
[----:B------:R-:W-:-:S05]  /*1500*/  ULOP3.LUT UR24, UR26, 0x1000, URZ, 0xc0, !UPT ;  /* 0x000010001a187892 */ /* 0x000fca000f8ec0ff */
[----:B------:R-:W-:Y:S07]  /*1510*/  BRA.U UP1, `(.L_x_19) ;  /* 0x0000000101447547 */ /* 0x000fee000b800000 */
[----:B------:R-:W1:Y:S01]  /*1520*/  LDCU.128 UR8, c[0x0][0xb10] ;  /* 0x00016200ff0877ac */ /* 0x000e620008000c00 */
[----:B------:R-:W2:Y:S01]  /*1530*/  LDCU UR12, c[0x0][0xb0c] ;  /* 0x00016180ff0c77ac */ /* 0x000ea20008000800 */
[----:B------:R-:W3:Y:S01]  /*1540*/  LDCU UR13, c[0x0][0xb20] ;  /* 0x00016400ff0d77ac */ /* 0x000ee20008000800 */
[----:B-1----:R-:W-:Y:S02]  /*1550*/  UIMAD.WIDE.U32 UR6, UR16, UR8, URZ ;  /* 0x00000008100672a5 */ /* 0x002fe4000f8e00ff */
[----:B------:R-:W-:Y:S02]  /*1560*/  UIMAD.WIDE.U32 UR4, UR20, UR11, URZ ;  /* 0x0000000b140472a5 */ /* 0x000fe4000f8e00ff */
[----:B--2---:R-:W-:Y:S02]  /*1570*/  UISETP.NE.AND UP2, UPT, UR12, 0x1, UPT ;  /* 0x000000010c00788c */ /* 0x004fe4000bf45270 */
[----:B------:R-:W-:Y:S01]  /*1580*/  UISETP.NE.AND UP1, UPT, UR10, 0x1, UPT ;  /* 0x000000010a00788c */ /* 0x000fe2000bf25270 */
[----:B------:R-:W-:-:S02]  /*1590*/  UMOV UR6, UR7 ;  /* 0x0000000700067c82 */ /* 0x000fc40008000000 */
[----:B------:R-:W-:Y:S01]  /*15a0*/  UMOV UR4, UR5 ;  /* 0x0000000500047c82 */ /* 0x000fe20008000000 */
[----:B------:R-:W-:Y:S02]  /*15b0*/  USHF.R.U32.HI UR6, URZ, UR9, UR6 ;  /* 0x00000009ff067299 */ /* 0x000fe40008011606 */
[----:B---3--:R-:W-:Y:S02]  /*15c0*/  USHF.R.U32.HI UR4, URZ, UR13, UR4 ;  /* 0x0000000dff047299 */ /* 0x008fe40008011604 */
[----:B------:R-:W-:Y:S02]  /*15d0*/  USEL UR5, UR16, UR6, !UP2 ;  /* 0x0000000610057287 */ /* 0x000fe4000d000000 */
[----:B------:R-:W-:-:S04]  /*15e0*/  USEL UR4, UR20, UR4, !UP1 ;  /* 0x0000000414047287 */ /* 0x000fc8000c800000 */
[----:B------:R-:W-:Y:S02]  /*15f0*/  UIADD3 UR6, UPT, UPT, UR5, -UR4, URZ ;  /* 0x8000000405067290 */ /* 0x000fe4000fffe0ff */
[----:B------:R-:W-:Y:S02]  /*1600*/  UIADD3 UR4, UPT, UPT, -UR5, UR4, URZ ;  /* 0x0000000405047290 */ /* 0x000fe4000fffe1ff */
[----:B------:R-:W-:Y:S02]  /*1610*/  UIMAD UR20, UR6, UR10, UR20 ;  /* 0x0000000a061472a4 */ /* 0x000fe4000f8e0214 */
[----:B------:R-:W-:-:S12]  /*1620*/  UIMAD UR16, UR4, UR12, UR16 ;  /* 0x0000000c041072a4 */ /* 0x000fd8000f8e0210 */
.L_x_19:
[----:B------:R-:W-:Y:S05]  /*1630*/  BRA.U !UP5, `(.L_x_20) ;  /* 0x000000010d0c7547 */ /* 0x000fea000b800000 */
[----:B------:R-:W-:Y:S01]  /*1640*/  UCGABAR_WAIT ;  /* 0x0000000000007dc7 */ /* 0x000fe20008000000 */
[----:B------:R-:W-:Y:S01]  /*1650*/  CCTL.IVALL ;  /* 0x00000000ff00798f */ /* 0x000fe20002000000 */
[----:B------:R-:W-:Y:S05]  /*1660*/  BRA `(.L_x_21) ;  /* 0x0000000000047947 */ /* 0x000fea0003800000 */
.L_x_20:
[----:B------:R-:W-:Y:S06]  /*1670*/  BAR.SYNC.DEFER_BLOCKING 0x0 ;  /* 0x0000000000007b1d */ /* 0x000fec0000010000 */
.L_x_21:
[----:B------:R-:W-:Y:S05]  /*1680*/  BRA.U UP0, `(.L_x_22) ;  /* 0x0000001500307547 */ /* 0x000fea000b800000 */
[----:B------:R-:W1:Y:S01]  /*1690*/  LDCU UR6, c[0x0][0x38c] ;  /* 0x00007180ff0677ac */ /* 0x000e620008000800 */
[----:B------:R-:W-:Y:S01]  /*16a0*/  PLOP3.LUT P1, PT, PT, PT, UP3, 0x80, 0x8 ;  /* 0x000000000008781c */ /* 0x000fe20003f2f038 */
[----:B------:R-:W-:Y:S01]  /*16b0*/  IMAD.MOV.U32 R12, RZ, RZ, 0x1 ;  /* 0x00000001ff0c7424 */ /* 0x000fe200078e00ff */
[----:B------:R-:W-:Y:S01]  /*16c0*/  ISETP.EQ.OR P2, PT, R0, RZ, P3 ;  /* 0x000000ff0000720c */ /* 0x000fe20001f42670 */
[----:B------:R-:W-:Y:S01]  /*16d0*/  UISETP.NE.AND UP1, UPT, UR17, URZ, UPT ;  /* 0x000000ff1100728c */ /* 0x000fe2000bf25270 */
[----:B------:R-:W-:Y:S02]  /*16e0*/  PLOP3.LUT P1, PT, P1, PT, PT, 0x8, 0x80 ;  /* 0x000000000080781c */ /* 0x000fe40000f2e170 */
[----:B------:R-:W-:Y:S01]  /*16f0*/  CS2R R10, SRZ ;  /* 0x00000000000a7805 */ /* 0x000fe2000001ff00 */
[----:B------:R-:W-:Y:S01]  /*1700*/  IMAD.MOV.U32 R9, RZ, RZ, RZ ;  /* 0x000000ffff097224 */ /* 0x000fe200078e00ff */
[----:B------:R-:W2:Y:S01]  /*1710*/  LDCU UR39, c[0x0][0x370] ;  /* 0x00006e00ff2777ac */ /* 0x000ea20008000800 */
[----:B------:R-:W-:Y:S01]  /*1720*/  IMAD.MOV.U32 R8, RZ, RZ, 0x1 ;  /* 0x00000001ff087424 */ /* 0x000fe200078e00ff */
[----:B------:R-:W-:Y:S01]  /*1730*/  USEL UR25, UR43, 0x2, UP1 ;  /* 0x000000022b197887 */ /* 0x000fe20008800000 */
[----:B------:R-:W3:Y:S01]  /*1740*/  LDCU.64 UR28, c[0x0][0x348] ;  /* 0x00006900ff1c77ac */ /* 0x000ee20008000a00 */
[----:B-1----:R-:W-:-:S02]  /*1750*/  UIADD3 UR5, UPT, UPT, UR6, 0x3f, URZ ;  /* 0x0000003f06057890 */ /* 0x002fc4000fffe0ff */
[----:B------:R-:W-:Y:S02]  /*1760*/  USHF.R.U32.HI UR44, URZ, 0x6, UR24 ;  /* 0x00000006ff2c7899 */ /* 0x000fe40008011618 */
[----:B------:R-:W-:Y:S02]  /*1770*/  USHF.R.S32.HI UR4, URZ, 0x1f, UR5 ;  /* 0x0000001fff047899 */ /* 0x000fe40008011405 */
[----:B------:R-:W-:Y:S02]  /*1780*/  UIADD3 UR46, UPT, UPT, UR6, 0x7e, URZ ;  /* 0x0000007e062e7890 */ /* 0x000fe4000fffe0ff */
[----:B------:R-:W-:Y:S01]  /*1790*/  ULEA.HI UR4, UR4, UR5, URZ, 0x6 ;  /* 0x0000000504047291 */ /* 0x000fe2000f8f30ff */
[----:B------:R-:W1:Y:S03]  /*17a0*/  LDCU UR38, c[0x0][0x374] ;  /* 0x00006e80ff2677ac */ /* 0x000e660008000800 */
[----:B------:R-:W-:-:S02]  /*17b0*/  USHF.R.S32.HI UR41, URZ, 0x6, UR4 ;  /* 0x00000006ff297899 */ /* 0x000fc40008011404 */
[----:B------:R-:W-:Y:S02]  /*17c0*/  UIADD3 UR4, UPT, UPT, UR6, -0x1, URZ ;  /* 0xffffffff06047890 */ /* 0x000fe4000fffe0ff */
[----:B------:R-:W-:Y:S02]  /*17d0*/  UISETP.LT.U32.AND UP0, UPT, UR41, 0x7, UPT ;  /* 0x000000072900788c */ /* 0x000fe4000bf01070 */
[----:B------:R-:W-:Y:S02]  /*17e0*/  UISETP.GE.U32.AND UP2, UPT, UR4, -0x7f, UPT ;  /* 0xffffff810400788c */ /* 0x000fe4000bf46070 */
[----:B------:R-:W-:Y:S01]  /*17f0*/  USEL UR40, UR41, 0x7, UP0 ;  /* 0x0000000729287887 */ /* 0x000fe20008000000 */
[----:B------:R-:W-:-:S03]  /*1800*/  UMOV UR5, URZ ;  /* 0x000000ff00057c82 */ /* 0x000fc60008000000 */
[----:B------:R-:W-:Y:S02]  /*1810*/  UIADD3 UR21, UPT, UPT, UR40, -0x1, URZ ;  /* 0xffffffff28157890 */ /* 0x000fe4000fffe0ff */
[----:B------:R-:W-:-:S03]  /*1820*/  UIADD3 UR43, UPT, UPT, UR41, -UR40, URZ ;  /* 0x80000028292b7290 */ /* 0x000fc6000fffe0ff */
[----:B------:R-:W-:-:S04]  /*1830*/  @UP2 UIADD3 UR21, UPT, UPT, UR40, URZ, URZ ;  /* 0x000000ff28152290 */ /* 0x000fc8000fffe0ff */
[----:B-123--:R-:W-:-:S12]  /*1840*/  UIADD3 UR21, UPT, UPT, UR21, 0x1, URZ ;  /* 0x0000000115157890 */ /* 0x00efd8000fffe0ff */
.L_x_42:
[----:B------:R-:W-:Y:S01]  /*1850*/  UISETP.NE.AND UP0, UPT, UR45, URZ, UPT ;  /* 0x000000ff2d00728c */ /* 0x000fe2000bf05270 */
[----:B-1----:R-:W1:Y:S08]  /*1860*/  S2UR UR45, SR_CgaCtaId ;  /* 0x00000000002d79c3 */ /* 0x002e700000008800 */
[----:B------:R-:W-:Y:S05]  /*1870*/  BRA.U UP0, `(.L_x_23) ;  /* 0x0000000100347547 */ /* 0x000fea000b800000 */
[----:B------:R-:W2:Y:S01]  /*1880*/  S2R R0, SR_CgaCtaId ;  /* 0x0000000000007919 */ /* 0x000ea20000008800 */
[----:B------:R-:W-:Y:S02]  /*1890*/  MOV R3, 0x400 ;  /* 0x0000040000037802 */ /* 0x000fe40000000f00 */
[----:B------:R-:W-:Y:S02]  /*18a0*/  SHF.L.U32 R2, R8, 0x1f, RZ ;  /* 0x0000001f08027819 */ /* 0x000fe400000006ff */
[----:B--2---:R-:W-:-:S05]  /*18b0*/  LEA R0, R0, R3, 0x18 ;  /* 0x0000000300007211 */ /* 0x004fca00078ec0ff */
[----:B------:R-:W-:-:S04]  /*18c0*/  IMAD R3, R9, 0x8, R0 ;  /* 0x0000000809037824 */ /* 0x000fc800078e0200 */
[----:B------:R-:W2:Y:S02]  /*18d0*/  SYNCS.PHASECHK.TRANS64.TRYWAIT P0, [R3+URZ+0x110], R2 ;  /* 0x00011002030075a7 */ /* 0x000ea400080011ff */
[----:B--2---:R-:W-:Y:S05]  /*18e0*/  @!P0 BRA `(.L_x_24) ;  /* 0x0000009c00f48947 */ /* 0x004fea0003800000 */
.L_x_133:
[----:B------:R-:W-:Y:S01]  /*18f0*/  VIADD R9, R9, 0x1 ;  /* 0x0000000109097836 */ /* 0x000fe20000000000 */
[----:B------:R2:W-:Y:S04]  /*1900*/  SYNCS.ARRIVE.TRANS64.A1T0 RZ, [R3+URZ+0x100], RZ ;  /* 0x000100ff03ff79a7 */ /* 0x0005e800081000ff */
[----:B------:R-:W-:-:S04]  /*1910*/  ISETP.NE.AND P0, PT, R9, 0x2, PT ;  /* 0x000000020900780c */ /* 0x000fc80003f05270 */
[----:B------:R-:W-:Y:S02]  /*1920*/  SEL R9, R9, RZ, P0 ;  /* 0x000000ff09097207 */ /* 0x000fe40000000000 */
[----:B--2---:R-:W-:-:S04]  /*1930*/  SEL R3, RZ, 0x1, P0 ;  /* 0x00000001ff037807 */ /* 0x004fc80000000000 */
[----:B------:R-:W-:-:S07]  /*1940*/  LOP3.LUT R8, R8, R3, RZ, 0x3c, !PT ;  /* 0x0000000308087212 */ /* 0x000fce00078e3cff */
.L_x_23:
[----:B------:R-:W-:Y:S01]  /*1950*/  UMOV UR6, 0x400 ;  /* 0x0000040000067882 */ /* 0x000fe20000000000 */
[----:B------:R-:W-:Y:S01]  /*1960*/  SHF.L.U32 R0, R12, 0x1f, RZ ;  /* 0x0000001f0c007819 */ /* 0x000fe200000006ff */
[----:B-1----:R-:W-:Y:S02]  /*1970*/  ULEA UR6, UR45, UR6, 0x18 ;  /* 0x000000062d067291 */ /* 0x002fe4000f8ec0ff */
[----:B------:R-:W-:Y:S02]  /*1980*/  UISETP.GE.U32.AND UP0, UPT, UR46, 0x7f, UPT ;  /* 0x0000007f2e00788c */ /* 0x000fe4000bf06070 */
[----:B------:R-:W-:Y:S02]  /*1990*/  ULEA UR4, UR5, UR6, 0x3 ;  /* 0x0000000605047291 */ /* 0x000fe4000f8e18ff */
[----:B------:R-:W-:Y:S02]  /*19a0*/  USHF.L.U32 UR11, UR20, 0x8, URZ ;  /* 0x00000008140b7899 */ /* 0x000fe400080006ff */
[----:B------:R-:W-:Y:S01]  /*19b0*/  ULEA UR35, UR16, UR44, 0x7 ;  /* 0x0000002c10237291 */ /* 0x000fe2000f8e38ff */
[----:B------:R-:W-:-:S04]  /*19c0*/  UMOV UR13, URZ ;  /* 0x000000ff000d7c82 */ /* 0x000fc80008000000 */
[----:B------:R1:W2:Y:S01]  /*19d0*/  SYNCS.PHASECHK.TRANS64.TRYWAIT P0, [UR4+0x38], R0 ;  /* 0x00003800ff0075a7 */ /* 0x0002a20008001104 */
[----:B------:R-:W-:Y:S06]  /*19e0*/  BRA.U !UP0, `(.L_x_25) ;  /* 0x0000000108bc7547 */ /* 0x000fec000b800000 */
[----:B------:R-:W-:Y:S01]  /*19f0*/  UMOV UR7, URZ ;  /* 0x000000ff00077c82 */ /* 0x000fe20008000000 */
[----:B------:R-:W-:-:S05]  /*1a00*/  UMOV UR4, UR5 ;  /* 0x0000000500047c82 */ /* 0x000fca0008000000 */
.L_x_31:
[----:B------:R-:W-:Y:S01]  /*1a10*/  ULEA UR33, UR4, UR6, 0x3 ;  /* 0x0000000604217291 */ /* 0x000fe2000f8e18ff */
[----:B--2---:R-:W-:Y:S01]  /*1a20*/  @!P3 MOV R2, 0x6000 ;  /* 0x000060000002b802 */ /* 0x004fe20000000f00 */
[----:B--2-4-:R-:W-:Y:S10]  /*1a30*/  @P0 BRA `(.L_x_26) ;  /* 0x00000000000c0947 */ /* 0x014ff40003800000 */
[----:B------:R-:W-:-:S04]  /*1a40*/  SHF.L.U32 R3, R12, 0x1f, RZ ;  /* 0x0000001f0c037819 */ /* 0x000fc800000006ff */
[----:B------:R-:W2:Y:S02]  /*1a50*/  SYNCS.PHASECHK.TRANS64.TRYWAIT P0, [UR33+0x38], R3 ;  /* 0x00003803ff0075a7 */ /* 0x000ea40008001121 */
[----:B--2---:R-:W-:Y:S05]  /*1a60*/  @!P0 BRA `(.L_x_27) ;  /* 0x0000009c00a88947 */ /* 0x004fea0003800000 */
.L_x_26:
[----:B------:R2:W-:Y:S01]  /*1a70*/  @!P3 SYNCS.ARRIVE.TRANS64 RZ, [UR33], R2 ;  /* 0x00000002ffffb9a7 */ /* 0x0005e20008000021 */
[----:B------:R-:W-:-:S04]  /*1a80*/  ULOP3.LUT UR5, UR25, 0x2, URZ, 0xfc, !UPT ;  /* 0x0000000219057892 */ /* 0x000fc8000f8efcff */
[----:B------:R-:W-:-:S09]  /*1a90*/  UISETP.NE.AND UP0, UPT, UR5, 0x2, UPT ;  /* 0x000000020500788c */ /* 0x000fd2000bf05270 */
[----:B------:R-:W-:Y:S05]  /*1aa0*/  BRA.U UP0, `(.L_x_28) ;  /* 0x0000000100047547 */ /* 0x000fea000b800000 */
[----:B------:R-:W-:Y:S05]  /*1ab0*/  BPT.TRAP 0x1 ;  /* 0x000000040000795c */ /* 0x000fea0000300000 */
.L_x_28:
[----:B------:R-:W-:Y:S04]  /*1ac0*/  BSSY.RECONVERGENT B0, `(.L_x_29) ;  /* 0x0000003000007945 */ /* 0x000fe80003800200 */
[----:B------:R-:W-:Y:S05]  /*1ad0*/  @P2 BRA `(.L_x_30) ;  /* 0x0000000000042947 */ /* 0x000fea0003800000 */
[----:B------:R-:W-:Y:S05]  /*1ae0*/  BPT.TRAP 0x1 ;  /* 0x000000040000795c */ /* 0x000fea0000300000 */
.L_x_30:
[----:B------:R-:W-:Y:S05]  /*1af0*/  BSYNC.RECONVERGENT B0 ;  /* 0x0000000000007941 */ /* 0x000fea0003800200 */
.L_x_29:
[----:B------:R-:W-:Y:S02]  /*1b00*/  UIADD3 UR5, UPT, UPT, UR4, 0x1, URZ ;  /* 0x0000000104057890 */ /* 0x000fe4000fffe0ff */
[----:B------:R-:W-:Y:S02]  /*1b10*/  ULEA UR32, UR4, UR24, 0xd ;  /* 0x0000001804207291 */ /* 0x000fe4000f8e68ff */
[----:B------:R-:W-:Y:S02]  /*1b20*/  UISETP.NE.AND UP0, UPT, UR5, 0x7, UPT ;  /* 0x000000070500788c */ /* 0x000fe4000bf05270 */
[----:B------:R-:W-:Y:S02]  /*1b30*/  UIADD3 UR16, UP1, UPT, UR28, 0x80, URZ ;  /* 0x000000801c107890 */ /* 0x000fe4000ff3e0ff */
[----:B------:R-:W-:Y:S02]  /*1b40*/  USEL UR9, URZ, 0x1, UP0 ;  /* 0x00000001ff097887 */ /* 0x000fe40008000000 */
[----:B------:R-:W-:-:S02]  /*1b50*/  USEL UR5, UR5, URZ, UP0 ;  /* 0x000000ff05057287 */ /* 0x000fc40008000000 */
[----:B------:R-:W-:Y:S02]  /*1b60*/  UIADD3 UR14, UP0, UPT, UR28, 0x180, URZ ;  /* 0x000001801c0e7890 */ /* 0x000fe4000ff1e0ff */
[----:B------:R-:W-:Y:S01]  /*1b70*/  ULEA UR8, UR5, UR6, 0x3 ;  /* 0x0000000605087291 */ /* 0x000fe2000f8e18ff */
[----:B------:R-:W-:Y:S01]  /*1b80*/  LOP3.LUT R12, R12, UR9, RZ, 0x3c, !PT ;  /* 0x000000090c0c7c12 */ /* 0x000fe2000f8e3cff */
[----:B------:R-:W-:Y:S02]  /*1b90*/  USHF.L.U32 UR34, UR7, 0x6, URZ ;  /* 0x0000000607227899 */ /* 0x000fe400080006ff */
[----:B------:R-:W-:Y:S01]  /*1ba0*/  UIADD3.X UR17, UPT, UPT, URZ, UR29, URZ, UP1, !UPT ;  /* 0x0000001dff117290 */ /* 0x000fe20008ffe4ff */
[----:B-1----:R-:W-:Y:S01]  /*1bb0*/  SHF.L.U32 R0, R12, 0x1f, RZ ;  /* 0x0000001f0c007819 */ /* 0x002fe200000006ff */
[----:B------:R-:W-:Y:S02]  /*1bc0*/  UIADD3 UR32, UPT, UPT, UR6, 0xc400, UR32 ;  /* 0x0000c40006207890 */ /* 0x000fe4000fffe020 */
[----:B------:R-:W-:Y:S01]  /*1bd0*/  UIADD3.X UR15, UPT, UPT, URZ, UR29, URZ, UP0, !UPT ;  /* 0x0000001dff0f7290 */ /* 0x000fe200087fe4ff */
[----:B------:R3:W4:Y:S01]  /*1be0*/  SYNCS.PHASECHK.TRANS64.TRYWAIT P0, [UR8+0x38], R0 ;  /* 0x00003800ff0075a7 */ /* 0x0007220008001108 */
[----:B------:R-:W-:Y:S01]  /*1bf0*/  ULEA UR8, UR4, UR6, 0xe ;  /* 0x0000000604087291 */ /* 0x000fe2000f8e70ff */
[----:B------:R-:W-:Y:S01]  /*1c00*/  UMOV UR13, 0x30000 ;  /* 0x00030000000d7882 */ /* 0x000fe20000000000 */
[----:B------:R-:W-:-:S02]  /*1c10*/  UMOV UR18, 0x0 ;  /* 0x0000000000127882 */ /* 0x000fc40000000000 */
[----:B------:R-:W-:Y:S01]  /*1c20*/  UIADD3 UR8, UPT, UPT, UR8, 0x1a400, URZ ;  /* 0x0001a40008087890 */ /* 0x000fe2000fffe0ff */
[----:B------:R-:W-:Y:S01]  /*1c30*/  UMOV UR19, 0x10000000 ;  /* 0x1000000000137882 */ /* 0x000fe20000000000 */
[----:B------:R-:W-:Y:S01]  /*1c40*/  UMOV UR12, UR36 ;  /* 0x00000024000c7c82 */ /* 0x000fe20008000000 */
[----:B------:R-:W-:Y:S01]  /*1c50*/  UMOV UR9, UR33 ;  /* 0x0000002100097c82 */ /* 0x000fe20008000000 */
[----:B------:R-:W-:Y:S01]  /*1c60*/  UMOV UR10, UR34 ;  /* 0x00000022000a7c82 */ /* 0x000fe20008000000 */
[----:B------:R1:W-:Y:S01]  /*1c70*/  UTMALDG.3D.MULTICAST [UR32], [UR16], UR13, desc[UR18] ;  /* 0x00001220100073b4 */ /* 0x0003e2000801180d */
[----:B------:R-:W-:Y:S01]  /*1c80*/  UIADD3 UR7, UPT, UPT, UR7, 0x1, URZ ;  /* 0x0000000107077890 */ /* 0x000fe2000fffe0ff */
[----:B------:R-:W-:-:S03]  /*1c90*/  UMOV UR4, UR5 ;  /* 0x0000000500047c82 */ /* 0x000fc60008000000 */
[----:B------:R-:W-:Y:S01]  /*1ca0*/  UISETP.NE.AND UP0, UPT, UR7, UR21, UPT ;  /* 0x000000150700728c */ /* 0x000fe2000bf05270 */
[----:B------:R3:W-:Y:S01]  /*1cb0*/  UTMALDG.3D [UR8], [UR14], desc[UR18] ;  /* 0x000012080e0075b4 */ /* 0x0007e20008011000 */
[----:B-1----:R-:W-:-:S07]  /*1cc0*/  UMOV UR13, UR21 ;  /* 0x00000015000d7c82 */ /* 0x002fce0008000000 */
[----:B---3--:R-:W-:Y:S05]  /*1cd0*/  BRA.U UP0, `(.L_x_31) ;  /* 0xfffffffd004c7547 */ /* 0x008fea000b83ffff */
.L_x_25:
[----:B------:R-:W-:Y:S01]  /*1ce0*/  ULEA UR4, UR5, UR6, 0x3 ;  /* 0x0000000605047291 */ /* 0x000fe2000f8e18ff */
[----:B-1----:R-:W-:Y:S01]  /*1cf0*/  SHF.L.U32 R0, R12, 0x1f, RZ ;  /* 0x0000001f0c007819 */ /* 0x002fe200000006ff */
[----:B------:R-:W-:Y:S01]  /*1d00*/  @!P1 SYNCS.ARRIVE.TRANS64.A1T0 RZ, [UR6+0xb8], RZ ;  /* 0x0000b8ffffff99a7 */ /* 0x000fe20008100006 */
[----:B------:R-:W-:-:S06]  /*1d10*/  UISETP.GT.AND UP0, UPT, UR41, UR40, UPT ;  /* 0x000000282900728c */ /* 0x000fcc000bf04270 */
[----:B--2-4-:R1:W2:Y:S03]  /*1d20*/  SYNCS.PHASECHK.TRANS64.TRYWAIT P0, [UR4+0x38], R0 ;  /* 0x00003800ff0075a7 */ /* 0x0142a60008001104 */
[----:B------:R-:W-:Y:S05]  /*1d30*/  BRA.U !UP0, `(.L_x_32) ;  /* 0x0000000108c07547 */ /* 0x000fea000b800000 */
[----:B------:R-:W-:Y:S01]  /*1d40*/  UIADD3 UR26, UPT, UPT, UR43, UR13, URZ ;  /* 0x0000000d2b1a7290 */ /* 0x000fe2000fffe0ff */
[----:B------:R-:W-:-:S11]  /*1d50*/  UMOV UR4, UR5 ;  /* 0x0000000500047c82 */ /* 0x000fd60008000000 */
.L_x_38:
[----:B------:R-:W-:Y:S01]  /*1d60*/  ULEA UR17, UR4, UR6, 0x3 ;  /* 0x0000000604117291 */ /* 0x000fe2000f8e18ff */
[----:B--2---:R-:W-:Y:S01]  /*1d70*/  @!P3 MOV R2, 0x6000 ;  /* 0x000060000002b802 */ /* 0x004fe20000000f00 */
[----:B--2-4-:R-:W-:Y:S10]  /*1d80*/  @P0 BRA `(.L_x_33) ;  /* 0x00000000000c0947 */ /* 0x014ff40003800000 */
[----:B------:R-:W-:-:S04]  /*1d90*/  SHF.L.U32 R3, R12, 0x1f, RZ ;  /* 0x0000001f0c037819 */ /* 0x000fc800000006ff */
[----:B------:R-:W2:Y:S02]  /*1da0*/  SYNCS.PHASECHK.TRANS64.TRYWAIT P0, [UR17+0x38], R3 ;  /* 0x00003803ff0075a7 */ /* 0x000ea40008001111 */
[----:B--2---:R-:W-:Y:S05]  /*1db0*/  @!P0 BRA `(.L_x_34) ;  /* 0x0000009800ec8947 */ /* 0x004fea0003800000 */
.L_x_33:
[----:B------:R2:W-:Y:S01]  /*1dc0*/  @!P3 SYNCS.ARRIVE.TRANS64 RZ, [UR17], R2 ;  /* 0x00000002ffffb9a7 */ /* 0x0005e20008000011 */
[----:B------:R-:W-:-:S04]  /*1dd0*/  ULOP3.LUT UR5, UR25, 0x2, URZ, 0xfc, !UPT ;  /* 0x0000000219057892 */ /* 0x000fc8000f8efcff */
[----:B------:R-:W-:-:S09]  /*1de0*/  UISETP.NE.AND UP0, UPT, UR5, 0x2, UPT ;  /* 0x000000020500788c */ /* 0x000fd2000bf05270 */
[----:B------:R-:W-:Y:S05]  /*1df0*/  BRA.U UP0, `(.L_x_35) ;  /* 0x0000000100047547 */ /* 0x000fea000b800000 */
[----:B------:R-:W-:Y:S05]  /*1e00*/  BPT.TRAP 0x1 ;  /* 0x000000040000795c */ /* 0x000fea0000300000 */
.L_x_35:
[----:B------:R-:W-:Y:S04]  /*1e10*/  BSSY.RECONVERGENT B0, `(.L_x_36) ;  /* 0x0000003000007945 */ /* 0x000fe80003800200 */
[----:B------:R-:W-:Y:S05]  /*1e20*/  @P2 BRA `(.L_x_37) ;  /* 0x0000000000042947 */ /* 0x000fea0003800000 */
[----:B------:R-:W-:Y:S05]  /*1e30*/  BPT.TRAP 0x1 ;  /* 0x000000040000795c */ /* 0x000fea0000300000 */
.L_x_37:
[----:B------:R-:W-:Y:S05]  /*1e40*/  BSYNC.RECONVERGENT B0 ;  /* 0x0000000000007941 */ /* 0x000fea0003800200 */
.L_x_36:
[----:B------:R-:W-:Y:S02]  /*1e50*/  UIADD3 UR5, UPT, UPT, UR4, 0x1, URZ ;  /* 0x0000000104057890 */ /* 0x000fe4000fffe0ff */
[----:B------:R-:W-:Y:S02]  /*1e60*/  ULEA UR16, UR4, UR24, 0xd ;  /* 0x0000001804107291 */ /* 0x000fe4000f8e68ff */
[----:B------:R-:W-:Y:S02]  /*1e70*/  UISETP.NE.AND UP0, UPT, UR5, 0x7, UPT ;  /* 0x000000070500788c */ /* 0x000fe4000bf05270 */
[----:B------:R-:W-:Y:S02]  /*1e80*/  UIADD3 UR22, UP1, UPT, UR28, 0x80, URZ ;  /* 0x000000801c167890 */ /* 0x000fe4000ff3e0ff */
[----:B------:R-:W-:Y:S02]  /*1e90*/  USEL UR8, URZ, 0x1, UP0 ;  /* 0x00000001ff087887 */ /* 0x000fe40008000000 */
[----:B------:R-:W-:-:S02]  /*1ea0*/  USEL UR5, UR5, URZ, UP0 ;  /* 0x000000ff05057287 */ /* 0x000fc40008000000 */
[----:B------:R-:W-:Y:S02]  /*1eb0*/  UIADD3 UR14, UP0, UPT, UR28, 0x180, URZ ;  /* 0x000001801c0e7890 */ /* 0x000fe4000ff1e0ff */
[----:B------:R-:W-:Y:S01]  /*1ec0*/  LOP3.LUT R12, R12, UR8, RZ, 0x3c, !PT ;  /* 0x000000080c0c7c12 */ /* 0x000fe2000f8e3cff */
[----:B------:R-:W-:Y:S02]  /*1ed0*/  ULEA UR7, UR5, UR6, 0x3 ;  /* 0x0000000605077291 */ /* 0x000fe4000f8e18ff */
[----:B------:R-:W-:Y:S01]  /*1ee0*/  ULEA UR8, UR4, UR6, 0xe ;  /* 0x0000000604087291 */ /* 0x000fe2000f8e70ff */
[----:B-1----:R-:W-:Y:S01]  /*1ef0*/  SHF.L.U32 R0, R12, 0x1f, RZ ;  /* 0x0000001f0c007819 */ /* 0x002fe200000006ff */
[----:B------:R-:W-:Y:S02]  /*1f00*/  USHF.L.U32 UR18, UR13, 0x6, URZ ;  /* 0x000000060d127899 */ /* 0x000fe400080006ff */
[----:B------:R-:W-:Y:S02]  /*1f10*/  UIADD3 UR16, UPT, UPT, UR6, 0xc400, UR16 ;  /* 0x0000c40006107890 */ /* 0x000fe4000fffe010 */
[----:B------:R-:W-:Y:S01]  /*1f20*/  UIADD3.X UR23, UPT, UPT, URZ, UR29, URZ, UP1, !UPT ;  /* 0x0000001dff177290 */ /* 0x000fe20008ffe4ff */
[----:B------:R3:W4:Y:S01]  /*1f30*/  SYNCS.PHASECHK.TRANS64.TRYWAIT P0, [UR7+0x38], R0 ;  /* 0x00003800ff0075a7 */ /* 0x0007220008001107 */
[----:B------:R-:W-:-:S02]  /*1f40*/  UIADD3 UR8, UPT, UPT, UR8, 0x1a400, URZ ;  /* 0x0001a40008087890 */ /* 0x000fc4000fffe0ff */
[----:B------:R-:W-:Y:S01]  /*1f50*/  UIADD3.X UR15, UPT, UPT, URZ, UR29, URZ, UP0, !UPT ;  /* 0x0000001dff0f7290 */ /* 0x000fe200087fe4ff */
[----:B------:R-:W-:Y:S01]  /*1f60*/  UMOV UR7, 0x30000 ;  /* 0x0003000000077882 */ /* 0x000fe20000000000 */
[----:B------:R-:W-:Y:S01]  /*1f70*/  UMOV UR30, 0x0 ;  /* 0x00000000001e7882 */ /* 0x000fe20000000000 */
[----:B------:R-:W-:Y:S01]  /*1f80*/  UMOV UR31, 0x10000000 ;  /* 0x10000000001f7882 */ /* 0x000fe20000000000 */
[----:B------:R-:W-:Y:S01]  /*1f90*/  UMOV UR19, UR35 ;  /* 0x0000002300137c82 */ /* 0x000fe20008000000 */
[----:B------:R-:W-:Y:S01]  /*1fa0*/  UMOV UR20, UR36 ;  /* 0x0000002400147c82 */ /* 0x000fe20008000000 */
[----:B------:R-:W-:Y:S01]  /*1fb0*/  UMOV UR12, UR36 ;  /* 0x00000024000c7c82 */ /* 0x000fe20008000000 */
[----:B------:R-:W-:Y:S01]  /*1fc0*/  UMOV UR9, UR17 ;  /* 0x0000001100097c82 */ /* 0x000fe20008000000 */
[----:B------:R-:W-:Y:S01]  /*1fd0*/  UMOV UR10, UR18 ;  /* 0x00000012000a7c82 */ /* 0x000fe20008000000 */
[----:B------:R3:W-:Y:S01]  /*1fe0*/  UTMALDG.3D.MULTICAST [UR16], [UR22], UR7, desc[UR30] ;  /* 0x00001e10160073b4 */ /* 0x0007e20008011807 */
[----:B------:R-:W-:Y:S01]  /*1ff0*/  UIADD3 UR13, UPT, UPT, UR13, 0x1, URZ ;  /* 0x000000010d0d7890 */ /* 0x000fe2000fffe0ff */
[----:B------:R-:W-:-:S03]  /*2000*/  UMOV UR4, UR5 ;  /* 0x0000000500047c82 */ /* 0x000fc60008000000 */
[----:B------:R-:W-:Y:S01]  /*2010*/  UISETP.NE.AND UP0, UPT, UR13, UR26, UPT ;  /* 0x0000001a0d00728c */ /* 0x000fe2000bf05270 */
[----:B------:R3:W-:Y:S08]  /*2020*/  UTMALDG.3D [UR8], [UR14], desc[UR30] ;  /* 0x00001e080e0075b4 */ /* 0x0007f00008011000 */
[----:B---3--:R-:W-:Y:S05]  /*2030*/  BRA.U UP0, `(.L_x_38) ;  /* 0xfffffffd00487547 */ /* 0x008fea000b83ffff */
.L_x_32:
[C---:B------:R-:W-:Y:S01]  /*2040*/  LEA R3, R11.reuse, UR6, 0x3 ;  /* 0x000000060b037c11 */ /* 0x040fe2000f8e18ff */
[----:B------:R-:W-:Y:S01]  /*2050*/  NOP ;  /* 0x0000000000007918 */ /* 0x000fe20000000000 */
[----:B-1----:R-:W-:Y:S02]  /*2060*/  SHF.L.U32 R0, R10, 0x1f, RZ ;  /* 0x0000001f0a007819 */ /* 0x002fe400000006ff */
[----:B------:R-:W-:Y:S02]  /*2070*/  LEA R5, R11, UR6, 0x4 ;  /* 0x000000060b057c11 */ /* 0x000fe4000f8e20ff */
[----:B--2-4-:R-:W1:Y:S02]  /*2080*/  SYNCS.PHASECHK.TRANS64.TRYWAIT P0, [R3+URZ+0xc0], R0 ;  /* 0x0000c000030075a7 */ /* 0x014e6400080011ff */
[----:B-1----:R-:W-:Y:S05]  /*2090*/  @!P0 BRA `(.L_x_39) ;  /* 0x00000098004c8947 */ /* 0x002fea0003800000 */
.L_x_136:
[----:B------:R-:W2:Y:S01]  /*20a0*/  LDS.128 R4, [R5+0x130] ;  /* 0x0001300005047984 */ /* 0x000ea20000000c00 */
[----:B------:R-:W-:Y:S01]  /*20b0*/  UISETP.GE.AND UP0, UPT, UR42, 0x1, UPT ;  /* 0x000000012a00788c */ /* 0x000fe2000bf06270 */
[----:B------:R-:W-:Y:S01]  /*20c0*/  @!PT LDS RZ, [RZ] ;  /* 0x00000000fffff984 */ /* 0x000fe20000000800 */
[----:B------:R-:W-:Y:S01]  /*20d0*/  @!PT LDS RZ, [RZ] ;  /* 0x00000000fffff984 */ /* 0x000fe20000000800 */
[----:B------:R-:W-:Y:S01]  /*20e0*/  @!PT LDS RZ, [RZ] ;  /* 0x00000000fffff984 */ /* 0x000fe20000000800 */
[----:B------:R-:W-:Y:S01]  /*20f0*/  @!PT LDS RZ, [RZ] ;  /* 0x00000000fffff984 */ /* 0x000fe20000000800 */
[----:B------:R3:W-:Y:S06]  /*2100*/  MEMBAR.ALL.CTA ;  /* 0x0000000000007992 */ /* 0x0007ec0000008000 */
[----:B---3--:R-:W3:Y:S01]  /*2110*/  FENCE.VIEW.ASYNC.S ;  /* 0x00000000000073c6 */ /* 0x008ee20000000000 */
[----:B--2---:R-:W-:-:S13]  /*2120*/  LOP3.LUT P0, RZ, R6, 0x1, RZ, 0xc0, !PT ;  /* 0x0000000106ff7812 */ /* 0x004fda000780c0ff */
[----:B---3--:R-:W-:Y:S01]  /*2130*/  VOTEU.ANY UP1, P0 ;  /* 0x0000000000ff7886 */ /* 0x008fe20000020100 */
[----:B------:R-:W-:-:S13]  /*2140*/  PLOP3.LUT P0, PT, PT, PT, UP1, 0x80, 0x8 ;  /* 0x000000000008781c */ /* 0x000fda0003f0f018 */
[----:B-1----:R-:W-:Y:S02]  /*2150*/  @P0 LOP3.LUT R0, R5, 0xffff, RZ, 0xc0, !PT ;  /* 0x0000ffff05000812 */ /* 0x002fe400078ec0ff */
[----:B------:R-:W-:Y:S02]  /*2160*/  @P0 MOV R2, R4 ;  /* 0x0000000400020202 */ /* 0x000fe40000000f00 */
[----:B------:R-:W-:Y:S01]  /*2170*/  @P0 R2UR UR7, R0 ;  /* 0x00000000000702ca */ /* 0x000fe200000e0000 */
[----:B------:R-:W-:Y:S01]  /*2180*/  VIADD R0, R3, 0xd0 ;  /* 0x000000d003007836 */ /* 0x000fe20000000000 */
[----:B------:R-:W-:Y:S02]  /*2190*/  @P0 SHF.R.U32.HI R4, RZ, 0x10, R5 ;  /* 0x00000010ff040819 */ /* 0x000fe40000011605 */
[----:B------:R-:W-:Y:S02]  /*21a0*/  @P0 R2UR UR8, R2 ;  /* 0x00000000020802ca */ /* 0x000fe400000e0000 */
[----:B------:R-:W-:-:S02]  /*21b0*/  PRMT R0, RZ, 0x654, R0 ;  /* 0x00000654ff007816 */ /* 0x000fc40000000000 */
[----:B------:R-:W-:Y:S02]  /*21c0*/  @P0 R2UR UR4, R4 ;  /* 0x00000000040402ca */ /* 0x000fe400000e0000 */
[----:B------:R1:W-:Y:S03]  /*21d0*/  SYNCS.ARRIVE.TRANS64.RED.A1T0 RZ, [R0+URZ], RZ ;  /* 0x000000ff00ff79a7 */ /* 0x0003e600081004ff */
[----:B------:R-:W-:-:S04]  /*21e0*/  @UP1 UMOV UR27, UR7 ;  /* 0x00000007001b1c82 */ /* 0x000fc80008000000 */
[----:B------:R-:W-:-:S04]  /*21f0*/  @UP1 UMOV UR37, UR8 ;  /* 0x0000000800251c82 */ /* 0x000fc80008000000 */
[----:B------:R-:W-:Y:S01]  /*2200*/  @UP1 UMOV UR36, UR4 ;  /* 0x0000000400241c82 */ /* 0x000fe20008000000 */
[----:B------:R-:W-:Y:S05]  /*2210*/  BRA.U !UP0, `(.L_x_40) ;  /* 0x0000000108d47547 */ /* 0x000fea000b800000 */
[----:B------:R-:W2:Y:S01]  /*2220*/  LDCU.128 UR12, c[0x0][0xb10] ;  /* 0x00016200ff0c77ac */ /* 0x000ea20008000c00 */
[----:B------:R-:W3:Y:S01]  /*2230*/  LDCU UR26, c[0x0][0xb20] ;  /* 0x00016400ff1a77ac */ /* 0x000ee20008000800 */
[----:B------:R-:W4:Y:S01]  /*2240*/  LDCU UR20, c[0x0][0xb0c] ;  /* 0x00016180ff1477ac */ /* 0x000f220008000800 */
[----:B------:R-:W1:Y:S01]  /*2250*/  LDCU.64 UR10, c[0x0][0xb28] ;  /* 0x00016500ff0a77ac */ /* 0x000e620008000a00 */
[----:B------:R-:W-:Y:S02]  /*2260*/  UISETP.NE.AND UP3, UPT, UR42, 0x1, UPT ;  /* 0x000000012a00788c */ /* 0x000fe4000bf65270 */
[----:B--2---:R-:W-:Y:S02]  /*2270*/  UIMAD.WIDE.U32 UR16, UR38, UR15, URZ ;  /* 0x0000000f261072a5 */ /* 0x004fe4000f8e00ff */
[----:B------:R-:W-:Y:S02]  /*2280*/  UIMAD.WIDE.U32 UR8, UR39, UR12, URZ ;  /* 0x0000000c270872a5 */ /* 0x000fe4000f8e00ff */
[----:B------:R-:W-:-:S02]  /*2290*/  UISETP.NE.AND UP0, UPT, UR14, 0x1, UPT ;  /* 0x000000010e00788c */ /* 0x000fc4000bf05270 */
[----:B------:R-:W-:Y:S01]  /*22a0*/  UIMAD.WIDE.U32 UR22, UR27, UR15, URZ ;  /* 0x0000000f1b1672a5 */ /* 0x000fe2000f8e00ff */
[----:B------:R-:W-:Y:S02]  /*22b0*/  UMOV UR16, UR17 ;  /* 0x0000001100107c82 */ /* 0x000fe40008000000 */
[----:B------:R-:W-:Y:S01]  /*22c0*/  UMOV UR8, UR9 ;  /* 0x0000000900087c82 */ /* 0x000fe20008000000 */
[----:B---3--:R-:W-:Y:S02]  /*22d0*/  USHF.R.U32.HI UR16, URZ, UR26, UR16 ;  /* 0x0000001aff107299 */ /* 0x008fe40008011610 */
[----:B----4-:R-:W-:Y:S02]  /*22e0*/  UISETP.NE.AND UP2, UPT, UR20, 0x1, UPT ;  /* 0x000000011400788c */ /* 0x010fe4000bf45270 */
[----:B------:R-:W-:Y:S02]  /*22f0*/  USHF.R.U32.HI UR8, URZ, UR13, UR8 ;  /* 0x0000000dff087299 */ /* 0x000fe40008011608 */
[----:B------:R-:W-:-:S02]  /*2300*/  USEL UR7, UR38, UR16, !UP0 ;  /* 0x0000001026077287 */ /* 0x000fc4000c000000 */
[----:B------:R-:W-:Y:S02]  /*2310*/  USEL UR8, UR39, UR8, !UP2 ;  /* 0x0000000827087287 */ /* 0x000fe4000d000000 */
[----:B-1----:R-:W-:Y:S01]  /*2320*/  UIMAD.WIDE.U32 UR16, UR7, UR10, URZ ;  /* 0x0000000a071072a5 */ /* 0x002fe2000f8e00ff */
[----:B------:R-:W-:Y:S01]  /*2330*/  UMOV UR4, UR23 ;  /* 0x0000001700047c82 */ /* 0x000fe20008000000 */
[----:B------:R-:W-:Y:S02]  /*2340*/  UIMAD.WIDE.U32 UR18, UR37, UR12, URZ ;  /* 0x0000000c251272a5 */ /* 0x000fe4000f8e00ff */
[----:B------:R-:W-:-:S03]  /*2350*/  UIMAD.WIDE.U32 UR22, UR8, UR10, URZ ;  /* 0x0000000a081672a5 */ /* 0x000fc6000f8e00ff */
[----:B------:R-:W-:Y:S01]  /*2360*/  UMOV UR16, UR17 ;  /* 0x0000001100107c82 */ /* 0x000fe20008000000 */
[----:B------:R-:W-:Y:S02]  /*2370*/  USHF.R.U32.HI UR4, URZ, UR26, UR4 ;  /* 0x0000001aff047299 */ /* 0x000fe40008011604 */
[----:B------:R-:W-:Y:S01]  /*2380*/  @UP3 USHF.R.U32.HI UR7, URZ, UR11, UR16 ;  /* 0x0000000bff073299 */ /* 0x000fe20008011610 */
[----:B------:R-:W-:Y:S01]  /*2390*/  UMOV UR18, UR19 ;  /* 0x0000001300127c82 */ /* 0x000fe20008000000 */
[----:B------:R-:W-:Y:S01]  /*23a0*/  UMOV UR22, UR23 ;  /* 0x0000001700167c82 */ /* 0x000fe20008000000 */
[----:B------:R-:W-:Y:S02]  /*23b0*/  USHF.R.U32.HI UR13, URZ, UR13, UR18 ;  /* 0x0000000dff0d7299 */ /* 0x000fe40008011612 */
[----:B------:R-:W-:Y:S02]  /*23c0*/  USEL UR4, UR27, UR4, !UP0 ;  /* 0x000000041b047287 */ /* 0x000fe4000c000000 */
[----:B------:R-:W-:-:S02]  /*23d0*/  @UP3 USHF.R.U32.HI UR8, URZ, UR11, UR22 ;  /* 0x0000000bff083299 */ /* 0x000fc40008011616 */
[----:B------:R-:W-:Y:S02]  /*23e0*/  UIMAD UR9, UR42, UR7, URZ ;  /* 0x000000072a0972a4 */ /* 0x000fe4000f8e02ff */
[----:B------:R-:W-:Y:S02]  /*23f0*/  USEL UR7, UR37, UR13, !UP2 ;  /* 0x0000000d25077287 */ /* 0x000fe4000d000000 */
[----:B------:R-:W-:Y:S02]  /*2400*/  UIMAD UR12, UR42, UR8, URZ ;  /* 0x000000082a0c72a4 */ /* 0x000fe4000f8e02ff */
[----:B------:R-:W-:Y:S02]  /*2410*/  UISETP.GE.AND UP0, UPT, UR4, UR9, UPT ;  /* 0x000000090400728c */ /* 0x000fe4000bf06270 */
[----:B------:R-:W-:Y:S02]  /*2420*/  UIMAD.WIDE.U32 UR16, UR4, UR10, URZ ;  /* 0x0000000a041072a5 */ /* 0x000fe4000f8e00ff */
[----:B------:R-:W-:-:S02]  /*2430*/  UISETP.GE.OR UP0, UPT, UR7, UR12, UP0 ;  /* 0x0000000c0700728c */ /* 0x000fc40008706670 */
        /* <DEDUP_REMOVED lines=19> */
.L_x_40:
[----:B------:R-:W2:Y:S02]  /*2570*/  LDCU UR4, c[0x0][0xb30] ;  /* 0x00016600ff0477ac */ /* 0x000ea40008000800 */
[----:B--2---:R-:W-:-:S09]  /*2580*/  UISETP.NE.AND UP0, UPT, UR4, 0x1, UPT ;  /* 0x000000010400788c */ /* 0x004fd2000bf05270 */
[----:B------:R-:W-:Y:S05]  /*2590*/  BRA.U UP0, `(.L_x_41) ;  /* 0x0000000100447547 */ /* 0x000fea000b800000 */
[----:B------:R-:W2:Y:S01]  /*25a0*/  LDCU.128 UR12, c[0x0][0xb10] ;  /* 0x00016200ff0c77ac */ /* 0x000ea20008000c00 */
[----:B------:R-:W3:Y:S01]  /*25b0*/  LDCU UR16, c[0x0][0xb0c] ;  /* 0x00016180ff1077ac */ /* 0x000ee20008000800 */
[----:B------:R-:W4:Y:S01]  /*25c0*/  LDCU UR17, c[0x0][0xb20] ;  /* 0x00016400ff1177ac */ /* 0x000f220008000800 */
[----:B--2---:R-:W-:Y:S02]  /*25d0*/  UIMAD.WIDE.U32 UR10, UR37, UR12, URZ ;  /* 0x0000000c250a72a5 */ /* 0x004fe4000f8e00ff */
[----:B------:R-:W-:Y:S02]  /*25e0*/  UIMAD.WIDE.U32 UR8, UR27, UR15, URZ ;  /* 0x0000000f1b0872a5 */ /* 0x000fe4000f8e00ff */
[----:B---3--:R-:W-:Y:S02]  /*25f0*/  UISETP.NE.AND UP2, UPT, UR16, 0x1, UPT ;  /* 0x000000011000788c */ /* 0x008fe4000bf45270 */
[----:B------:R-:W-:Y:S01]  /*2600*/  UISETP.NE.AND UP0, UPT, UR14, 0x1, UPT ;  /* 0x000000010e00788c */ /* 0x000fe2000bf05270 */
[----:B------:R-:W-:-:S02]  /*2610*/  UMOV UR7, UR11 ;  /* 0x0000000b00077c82 */ /* 0x000fc40008000000 */
[----:B------:R-:W-:Y:S01]  /*2620*/  UMOV UR4, UR9 ;  /* 0x0000000900047c82 */ /* 0x000fe20008000000 */
[----:B------:R-:W-:Y:S02]  /*2630*/  USHF.R.U32.HI UR7, URZ, UR13, UR7 ;  /* 0x0000000dff077299 */ /* 0x000fe40008011607 */
[----:B----4-:R-:W-:Y:S02]  /*2640*/  USHF.R.U32.HI UR4, URZ, UR17, UR4 ;  /* 0x00000011ff047299 */ /* 0x010fe40008011604 */
[----:B------:R-:W-:Y:S02]  /*2650*/  USEL UR7, UR37, UR7, !UP2 ;  /* 0x0000000725077287 */ /* 0x000fe4000d000000 */
[----:B------:R-:W-:-:S04]  /*2660*/  USEL UR4, UR27, UR4, !UP0 ;  /* 0x000000041b047287 */ /* 0x000fc8000c000000 */
[----:B------:R-:W-:Y:S02]  /*2670*/  UIADD3 UR8, UPT, UPT, UR7, -UR4, URZ ;  /* 0x8000000407087290 */ /* 0x000fe4000fffe0ff */
[----:B------:R-:W-:Y:S02]  /*2680*/  UIADD3 UR4, UPT, UPT, -UR7, UR4, URZ ;  /* 0x0000000407047290 */ /* 0x000fe4000fffe1ff */
[----:B------:R-:W-:Y:S02]  /*2690*/  UIMAD UR27, UR8, UR14, UR27 ;  /* 0x0000000e081b72a4 */ /* 0x000fe4000f8e021b */
[----:B------:R-:W-:-:S12]  /*26a0*/  UIMAD UR37, UR4, UR16, UR37 ;  /* 0x00000010042572a4 */ /* 0x000fd8000f8e0225 */
.L_x_41:
[----:B------:R-:W-:Y:S01]  /*26b0*/  VIADD R11, R11, 0x1 ;  /* 0x000000010b0b7836 */ /* 0x000fe20000000000 */
[----:B------:R-:W-:Y:S02]  /*26c0*/  R2UR UR7, R143 ;  /* 0x000000008f0772ca */ /* 0x000fe400000e0000 */
[----:B------:R-:W-:Y:S02]  /*26d0*/  R2UR UR4, R142 ;  /* 0x000000008e0472ca */ /* 0x000fe400000e0000 */
[C---:B------:R-:W-:Y:S02]  /*26e0*/  ISETP.NE.AND P0, PT, R11.reuse, 0x2, PT ;  /* 0x000000020b00780c */ /* 0x040fe40003f05270 */
[----:B------:R-:W-:Y:S02]  /*26f0*/  PLOP3.LUT P1, PT, PT, PT, PT, 0x80, 0x8 ;  /* 0x000000000008781c */ /* 0x000fe40003f2f070 */
[----:B------:R-:W-:Y:S02]  /*2700*/  SEL R3, RZ, 0x1, P0 ;  /* 0x00000001ff037807 */ /* 0x000fe40000000000 */
[----:B------:R-:W-:-:S02]  /*2710*/  SEL R11, R11, RZ, P0 ;  /* 0x000000ff0b0b7207 */ /* 0x000fc40000000000 */
[----:B------:R-:W-:Y:S01]  /*2720*/  LOP3.LUT R10, R10, R3, RZ, 0x3c, !PT ;  /* 0x000000030a0a7212 */ /* 0x000fe200078e3cff */
[----:B------:R-:W-:Y:S02]  /*2730*/  UIADD3 UR16, UPT, UPT, UR37, UR7, URZ ;  /* 0x0000000725107290 */ /* 0x000fe4000fffe0ff */
[----:B------:R-:W-:Y:S01]  /*2740*/  UIADD3 UR20, UPT, UPT, UR27, UR4, URZ ;  /* 0x000000041b147290 */ /* 0x000fe2000fffe0ff */
[----:B------:R-:W-:Y:S11]  /*2750*/  BRA.U UP1, `(.L_x_42) ;  /* 0xfffffff1013c7547 */ /* 0x000ff6000b83ffff */
[----:B------:R-:W-:Y:S01]  /*2760*/  UIADD3 UR7, UPT, UPT, UR6, 0x38, URZ ;  /* 0x0000003806077890 */ /* 0x000fe2000fffe0ff */
[----:B------:R-:W-:-:S03]  /*2770*/  SHF.L.U32 R3, R12, 0x1f, RZ ;  /* 0x0000001f0c037819 */ /* 0x000fc600000006ff */
[----:B------:R-:W-:-:S09]  /*2780*/  ULEA UR4, UR5, UR7, 0x3 ;  /* 0x0000000705047291 */ /* 0x000fd2000f8e18ff */
[----:B------:R-:W2:Y:S02]  /*2790*/  SYNCS.PHASECHK.TRANS64.TRYWAIT P0, [UR4], R3 ;  /* 0x00000003ff0075a7 */ /* 0x000ea40008001104 */
[----:B--2---:R-:W-:Y:S05]  /*27a0*/  @!P0 BRA `(.L_x_43) ;  /* 0x00000090009c8947 */ /* 0x004fea0003800000 */
.L_x_138:
[----:B------:R-:W-:-:S04]  /*27b0*/  UIADD3 UR4, UPT, UPT, UR5, 0x1, URZ ;  /* 0x0000000105047890 */ /* 0x000fc8000fffe0ff */
[----:B------:R-:W-:-:S04]  /*27c0*/  UISETP.NE.AND UP0, UPT, UR4, 0x7, UPT ;  /* 0x000000070400788c */ /* 0x000fc8000bf05270 */
[----:B------:R-:W-:Y:S02]  /*27d0*/  USEL UR6, URZ, 0x1, UP0 ;  /* 0x00000001ff067887 */ /* 0x000fe40008000000 */
[----:B------:R-:W-:-:S04]  /*27e0*/  USEL UR4, UR4, URZ, UP0 ;  /* 0x000000ff04047287 */ /* 0x000fc80008000000 */
[----:B------:R-:W-:Y:S01]  /*27f0*/  ULEA UR5, UR4, UR7, 0x3 ;  /* 0x0000000704057291 */ /* 0x000fe2000f8e18ff */
[----:B------:R-:W-:-:S04]  /*2800*/  LOP3.LUT R2, R12, UR6, RZ, 0x3c, !PT ;  /* 0x000000060c027c12 */ /* 0x000fc8000f8e3cff */
[----:B-1----:R-:W-:-:S04]  /*2810*/  SHF.L.U32 R3, R2, 0x1f, RZ ;  /* 0x0000001f02037819 */ /* 0x002fc800000006ff */
[----:B------:R-:W1:Y:S02]  /*2820*/  SYNCS.PHASECHK.TRANS64.TRYWAIT P0, [UR5], R3 ;  /* 0x00000003ff0075a7 */ /* 0x000e640008001105 */
[----:B-1----:R-:W-:Y:S05]  /*2830*/  @!P0 BRA `(.L_x_44) ;  /* 0x0000009000908947 */ /* 0x002fea0003800000 */
.L_x_140:
        /* <DEDUP_REMOVED lines=9> */
.L_x_142:
        /* <DEDUP_REMOVED lines=9> */
.L_x_144:
        /* <DEDUP_REMOVED lines=9> */
.L_x_146:
        /* <DEDUP_REMOVED lines=9> */
.L_x_148:
[----:B------:R-:W-:-:S04]  /*2a80*/  UIADD3 UR4, UPT, UPT, UR4, 0x1, URZ ;  /* 0x0000000104047890 */ /* 0x000fc8000fffe0ff */
[----:B------:R-:W-:-:S04]  /*2a90*/  UISETP.NE.AND UP0, UPT, UR4, 0x7, UPT ;  /* 0x000000070400788c */ /* 0x000fc8000bf05270 */
[----:B------:R-:W-:Y:S02]  /*2aa0*/  USEL UR5, URZ, 0x1, UP0 ;  /* 0x00000001ff057887 */ /* 0x000fe40008000000 */
[----:B------:R-:W-:-:S04]  /*2ab0*/  USEL UR4, UR4, URZ, UP0 ;  /* 0x000000ff04047287 */ /* 0x000fc80008000000 */
[----:B------:R-:W-:Y:S01]  /*2ac0*/  ULEA UR4, UR4, UR7, 0x3 ;  /* 0x0000000704047291 */ /* 0x000fe2000f8e18ff */
[----:B-1----:R-:W-:-:S04]  /*2ad0*/  LOP3.LUT R3, R2, UR5, RZ, 0x3c, !PT ;  /* 0x0000000502037c12 */ /* 0x002fc8000f8e3cff */
[----:B------:R-:W-:Y:S01]  /*2ae0*/  SHF.L.U32 R3, R3, 0x1f, RZ ;  /* 0x0000001f03037819 */ /* 0x000fe200000006ff */
[----:B------:R-:W-:-:S07]  /*2af0*/  IMAD.U32 R0, RZ, RZ, UR4 ;  /* 0x00000004ff007e24 */ /* 0x000fce000f8e00ff */
.L_x_49:
[----:B-1----:R1:W2:Y:S02]  /*2b00*/  SYNCS.PHASECHK.TRANS64.TRYWAIT P0, [R0+URZ], R3 ;  /* 0x00000003000075a7 */ /* 0x0022a400080011ff */
[----:B--2---:R-:W-:Y:S05]  /*2b10*/  @!P0 NANOSLEEP.SYNCS 0x989680 ;  /* 0x009896800000895d */ /* 0x004fea0003900000 */
[----:B------:R-:W2:Y:S02]  /*2b20*/  @!P0 SYNCS.PHASECHK.TRANS64 P0, [R0+URZ], R3 ;  /* 0x00000003000085a7 */ /* 0x000ea400080010ff */
[----:B--2---:R-:W-:Y:S05]  /*2b30*/  @P0 EXIT ;  /* 0x000000000000094d */ /* 0x004fea0003800000 */
[----:B------:R-:W-:Y:S05]  /*2b40*/  BRA `(.L_x_49) ;  /* 0xfffffffc00ec7947 */ /* 0x000fea000383ffff */
.L_x_22:
[----:B------:R-:W-:-:S04]  /*2b50*/  UISETP.NE.AND UP0, UPT, UR45, URZ, UPT ;  /* 0x000000ff2d00728c */ /* 0x000fc8000bf05270 */
[----:B------:R-:W-:-:S09]  /*2b60*/  UISETP.NE.OR UP0, UPT, UR17, 0x1, UP0 ;  /* 0x000000011100788c */ /* 0x000fd20008705670 */
[----:B------:R-:W-:Y:S05]  /*2b70*/  BRA.U UP0, `(.L_x_50) ;  /* 0x0000000500487547 */ /* 0x000fea000b800000 */
[----:B------:R-:W-:Y:S01]  /*2b80*/  ISETP.GE.U32.AND P2, PT, R0, 0x2, PT ;  /* 0x000000020000780c */ /* 0x000fe20003f46070 */
[----:B------:R-:W-:Y:S01]  /*2b90*/  IMAD.MOV.U32 R12, RZ, RZ, 0x1 ;  /* 0x00000001ff0c7424 */ /* 0x000fe200078e00ff */
[----:B------:R-:W-:Y:S02]  /*2ba0*/  CS2R R10, SRZ ;  /* 0x00000000000a7805 */ /* 0x000fe4000001ff00 */
[----:B------:R-:W-:Y:S01]  /*2bb0*/  CS2R R8, SRZ ;  /* 0x0000000000087805 */ /* 0x000fe2000001ff00 */
[----:B------:R-:W-:Y:S01]  /*2bc0*/  UMOV UR6, 0x400 ;  /* 0x0000040000067882 */ /* 0x000fe20000000000 */
[----:B------:R-:W-:Y:S01]  /*2bd0*/  UMOV UR5, URZ ;  /* 0x000000ff00057c82 */ /* 0x000fe20008000000 */
[----:B------:R-:W-:-:S12]  /*2be0*/  ULEA UR6, UR45, UR6, 0x18 ;  /* 0x000000062d067291 */ /* 0x000fd8000f8ec0ff */
.L_x_54:
[----:B------:R-:W-:Y:S02]  /*2bf0*/  LEA R2, R8, UR6, 0x3 ;  /* 0x0000000608027c11 */ /* 0x000fe4000f8e18ff */
[----:B------:R-:W-:-:S03]  /*2c00*/  SHF.L.U32 R5, R9, 0x1f, RZ ;  /* 0x0000001f09057819 */ /* 0x000fc600000006ff */
[----:B------:R-:W-:Y:S01]  /*2c10*/  VIADD R4, R2, 0x110 ;  /* 0x0000011002047836 */ /* 0x000fe20000000000 */
[----:B------:R-:W1:Y:S02]  /*2c20*/  SYNCS.PHASECHK.TRANS64.TRYWAIT P0, [R2+URZ+0x100], R5 ;  /* 0x00010005020075a7 */ /* 0x000e6400080011ff */
[----:B-1----:R-:W-:Y:S05]  /*2c30*/  @!P0 BRA `(.L_x_51) ;  /* 0x0000009000088947 */ /* 0x002fea0003800000 */
.L_x_149:
[----:B------:R-:W-:Y:S01]  /*2c40*/  ULEA UR4, UR5, UR6, 0x3 ;  /* 0x0000000605047291 */ /* 0x000fe2000f8e18ff */
[----:B------:R-:W-:Y:S02]  /*2c50*/  PRMT R4, RZ, 0x654, R4 ;  /* 0x00000654ff047816 */ /* 0x000fe40000000004 */
[----:B-1----:R-:W-:Y:S01]  /*2c60*/  SHF.L.U32 R5, R12, 0x1f, RZ ;  /* 0x0000001f0c057819 */ /* 0x002fe200000006ff */
[----:B------:R-:W-:Y:S01]  /*2c70*/  UIADD3 UR7, UPT, UPT, UR4, 0xc0, URZ ;  /* 0x000000c004077890 */ /* 0x000fe2000fffe0ff */
[----:B------:R1:W-:Y:S05]  /*2c80*/  SYNCS.ARRIVE.TRANS64.RED.A1T0 RZ, [R4+URZ], RZ ;  /* 0x000000ff04ff79a7 */ /* 0x0003ea00081004ff */
[----:B------:R-:W-:Y:S01]  /*2c90*/  IMAD.U32 R7, RZ, RZ, UR7 ;  /* 0x00000007ff077e24 */ /* 0x000fe2000f8e00ff */
[----:B------:R-:W2:Y:S04]  /*2ca0*/  SYNCS.PHASECHK.TRANS64.TRYWAIT P0, [UR4+0xd0], R5 ;  /* 0x0000d005ff0075a7 */ /* 0x000ea80008001104 */
[----:B------:R-:W-:Y:S01]  /*2cb0*/  PRMT R6, R0, 0x654, R7 ;  /* 0x0000065400067816 */ /* 0x000fe20000000007 */
[----:B-1----:R-:W-:Y:S01]  /*2cc0*/  @!P2 IMAD.MOV.U32 R4, RZ, RZ, 0x10 ;  /* 0x00000010ff04a424 */ /* 0x002fe200078e00ff */
[----:B--2---:R-:W-:Y:S06]  /*2cd0*/  @!P0 BRA `(.L_x_52) ;  /* 0x0000008c00f48947 */ /* 0x004fec0003800000 */
.L_x_151:
[----:B------:R-:W-:Y:S01]  /*2ce0*/  ULEA UR8, UR5, UR6, 0x4 ;  /* 0x0000000605087291 */ /* 0x000fe2000f8e20ff */
[----:B------:R-:W-:Y:S01]  /*2cf0*/  SEL R3, R6, R3, !P2 ;  /* 0x0000000306037207 */ /* 0x000fe20005000000 */
[----:B------:R-:W-:Y:S01]  /*2d00*/  UIADD3 UR9, UPT, UPT, UR4, 0xc0, URZ ;  /* 0x000000c004097890 */ /* 0x000fe2000fffe0ff */
[----:B-1----:R-:W-:Y:S01]  /*2d10*/  LEA R2, R11, UR6, 0x3 ;  /* 0x000000060b027c11 */ /* 0x002fe2000f8e18ff */
[----:B------:R-:W-:Y:S01]  /*2d20*/  UIADD3 UR8, UPT, UPT, UR8, 0x130, URZ ;  /* 0x0000013008087890 */ /* 0x000fe2000fffe0ff */
[----:B------:R-:W-:Y:S01]  /*2d30*/  SHF.L.U32 R5, R10, 0x1f, RZ ;  /* 0x0000001f0a057819 */ /* 0x000fe200000006ff */
[----:B------:R1:W-:Y:S01]  /*2d40*/  @!P2 SYNCS.ARRIVE.TRANS64.RED RZ, [R3+URZ], R4 ;  /* 0x0000000403ffa9a7 */ /* 0x0003e200080004ff */
[----:B------:R-:W-:Y:S01]  /*2d50*/  UIADD3 UR4, UPT, UPT, UR5, 0x1, URZ ;  /* 0x0000000105047890 */ /* 0x000fe2000fffe0ff */
[----:B------:R-:W-:-:S03]  /*2d60*/  VIADD R8, R8, 0x1 ;  /* 0x0000000108087836 */ /* 0x000fc60000000000 */
[----:B------:R-:W-:Y:S02]  /*2d70*/  UISETP.NE.AND UP0, UPT, UR4, 0x2, UPT ;  /* 0x000000020400788c */ /* 0x000fe4000bf05270 */
[----:B------:R-:W-:Y:S06]  /*2d80*/  UGETNEXTWORKID.BROADCAST [UR8], [UR9] ;  /* 0x00000000080073ca */ /* 0x000fec0008000100 */
[----:B------:R-:W-:Y:S01]  /*2d90*/  USEL UR7, URZ, 0x1, UP0 ;  /* 0x00000001ff077887 */ /* 0x000fe20008000000 */
[----:B------:R-:W-:Y:S01]  /*2da0*/  ISETP.NE.AND P0, PT, R8, 0x2, PT ;  /* 0x000000020800780c */ /* 0x000fe20003f05270 */
[----:B------:R-:W-:Y:S01]  /*2db0*/  USEL UR5, UR4, URZ, UP0 ;  /* 0x000000ff04057287 */ /* 0x000fe20008000000 */
[----:B------:R-:W2:Y:S03]  /*2dc0*/  SYNCS.PHASECHK.TRANS64.TRYWAIT P1, [R2+URZ+0xc0], R5 ;  /* 0x0000c005020075a7 */ /* 0x000ea600080211ff */
[----:B------:R-:W-:Y:S01]  /*2dd0*/  LOP3.LUT R12, R12, UR7, RZ, 0x3c, !PT ;  /* 0x000000070c0c7c12 */ /* 0x000fe2000f8e3cff */
[----:B-12---:R-:W-:Y:S07]  /*2de0*/  @!P1 BRA `(.L_x_53) ;  /* 0x0000008c00c89947 */ /* 0x006fee0003800000 */
.L_x_152:
[C---:B------:R-:W-:Y:S01]  /*2df0*/  LEA R4, R11.reuse, UR6, 0x4 ;  /* 0x000000060b047c11 */ /* 0x040fe2000f8e20ff */
[----:B-1----:R-:W-:Y:S01]  /*2e00*/  VIADD R2, R2, 0xd0 ;  /* 0x000000d002027836 */ /* 0x002fe20000000000 */
[----:B------:R-:W-:Y:S01]  /*2e10*/  SEL R8, R8, RZ, P0 ;  /* 0x000000ff08087207 */ /* 0x000fe20000000000 */
[----:B------:R-:W-:-:S03]  /*2e20*/  VIADD R11, R11, 0x1 ;  /* 0x000000010b0b7836 */ /* 0x000fc60000000000 */
[----:B------:R-:W1:Y:S01]  /*2e30*/  LDS.128 R4, [R4+0x130] ;  /* 0x0001300004047984 */ /* 0x000e620000000c00 */
[----:B------:R-:W-:Y:S02]  /*2e40*/  PRMT R2, RZ, 0x654, R2 ;  /* 0x00000654ff027816 */ /* 0x000fe40000000002 */
[C---:B------:R-:W-:Y:S01]  /*2e50*/  ISETP.NE.AND P1, PT, R11.reuse, 0x2, PT ;  /* 0x000000020b00780c */ /* 0x040fe20003f25270 */
[----:B------:R-:W-:Y:S01]  /*2e60*/  @!PT LDS RZ, [RZ] ;  /* 0x00000000fffff984 */ /* 0x000fe20000000800 */
[----:B------:R-:W-:Y:S01]  /*2e70*/  @!PT LDS RZ, [RZ] ;  /* 0x00000000fffff984 */ /* 0x000fe20000000800 */
[----:B------:R-:W-:Y:S01]  /*2e80*/  @!PT LDS RZ, [RZ] ;  /* 0x00000000fffff984 */ /* 0x000fe20000000800 */
[----:B------:R-:W-:Y:S01]  /*2e90*/  @!PT LDS RZ, [RZ] ;  /* 0x00000000fffff984 */ /* 0x000fe20000000800 */
[----:B------:R2:W-:Y:S06]  /*2ea0*/  MEMBAR.ALL.CTA ;  /* 0x0000000000007992 */ /* 0x0005ec0000008000 */
[----:B--2---:R-:W2:Y:S01]  /*2eb0*/  FENCE.VIEW.ASYNC.S ;  /* 0x00000000000073c6 */ /* 0x004ea20000000000 */
[----:B------:R-:W-:Y:S01]  /*2ec0*/  SEL R11, R11, RZ, P1 ;  /* 0x000000ff0b0b7207 */ /* 0x000fe20000800000 */
[----:B--2---:R2:W-:Y:S01]  /*2ed0*/  SYNCS.ARRIVE.TRANS64.RED.A1T0 RZ, [R2+URZ], RZ ;  /* 0x000000ff02ff79a7 */ /* 0x0045e200081004ff */
[----:B-1----:R-:W-:-:S02]  /*2ee0*/  LOP3.LUT P3, RZ, R6, 0x1, RZ, 0xc0, !PT ;  /* 0x0000000106ff7812 */ /* 0x002fc4000786c0ff */
[----:B------:R-:W-:-:S04]  /*2ef0*/  SEL R5, RZ, 0x1, P1 ;  /* 0x00000001ff057807 */ /* 0x000fc80000800000 */
[----:B------:R-:W-:Y:S02]  /*2f00*/  LOP3.LUT R10, R10, R5, RZ, 0x3c, !PT ;  /* 0x000000050a0a7212 */ /* 0x000fe400078e3cff */
[----:B--2---:R-:W-:-:S04]  /*2f10*/  SEL R2, RZ, 0x1, P0 ;  /* 0x00000001ff027807 */ /* 0x004fc80000000000 */
[----:B------:R-:W-:Y:S01]  /*2f20*/  LOP3.LUT R9, R9, R2, RZ, 0x3c, !PT ;  /* 0x0000000209097212 */ /* 0x000fe200078e3cff */
[----:B------:R-:W-:Y:S06]  /*2f30*/  @P3 BRA `(.L_x_54) ;  /* 0xfffffffc002c3947 */ /* 0x000fec000383ffff */
[----:B------:R-:W-:Y:S01]  /*2f40*/  ULEA UR4, UR5, UR6, 0x3 ;  /* 0x0000000605047291 */ /* 0x000fe2000f8e18ff */
[----:B------:R-:W-:-:S08]  /*2f50*/  SHF.L.U32 R3, R12, 0x1f, RZ ;  /* 0x0000001f0c037819 */ /* 0x000fd000000006ff */
[----:B------:R-:W1:Y:S02]  /*2f60*/  SYNCS.PHASECHK.TRANS64 P0, [UR4+0xd0], R3 ;  /* 0x0000d003ff0075a7 */ /* 0x000e640008001004 */
[----:B-1----:R-:W-:Y:S05]  /*2f70*/  @P0 BRA `(.L_x_55) ;  /* 0x0000000000080947 */ /* 0x002fea0003800000 */
[----:B------:R-:W1:Y:S02]  /*2f80*/  SYNCS.PHASECHK.TRANS64.TRYWAIT P0, [UR4+0xd0], R3 ;  /* 0x0000d003ff0075a7 */ /* 0x000e640008001104 */
[----:B-1----:R-:W-:Y:S05]  /*2f90*/  @!P0 BRA `(.L_x_56) ;  /* 0x0000008c00708947 */ /* 0x002fea0003800000 */
.L_x_55:
[----:B------:R-:W-:-:S04]  /*2fa0*/  UIADD3 UR7, UPT, UPT, UR5, 0x1, URZ ;  /* 0x0000000105077890 */ /* 0x000fc8000fffe0ff */
[----:B------:R-:W-:-:S04]  /*2fb0*/  UISETP.NE.AND UP0, UPT, UR7, 0x2, UPT ;  /* 0x000000020700788c */ /* 0x000fc8000bf05270 */
[----:B------:R-:W-:Y:S02]  /*2fc0*/  USEL UR8, URZ, 0x1, UP0 ;  /* 0x00000001ff087887 */ /* 0x000fe40008000000 */
[----:B------:R-:W-:-:S04]  /*2fd0*/  USEL UR7, UR7, URZ, UP0 ;  /* 0x000000ff07077287 */ /* 0x000fc80008000000 */
[----:B------:R-:W-:Y:S01]  /*2fe0*/  ULEA UR7, UR7, UR6, 0x3 ;  /* 0x0000000607077291 */ /* 0x000fe2000f8e18ff */
[----:B-1----:R-:W-:-:S04]  /*2ff0*/  LOP3.LUT R3, R12, UR8, RZ, 0x3c, !PT ;  /* 0x000000080c037c12 */ /* 0x002fc8000f8e3cff */
[----:B------:R-:W-:-:S04]  /*3000*/  SHF.L.U32 R0, R3, 0x1f, RZ ;  /* 0x0000001f03007819 */ /* 0x000fc800000006ff */
[----:B------:R-:W1:Y:S02]  /*3010*/  SYNCS.PHASECHK.TRANS64 P0, [UR7+0xd0], R0 ;  /* 0x0000d000ff0075a7 */ /* 0x000e640008001007 */
[----:B-1----:R-:W-:Y:S05]  /*3020*/  @P0 EXIT ;  /* 0x000000000000094d */ /* 0x002fea0003800000 */
[----:B------:R-:W-:Y:S02]  /*3030*/  SHF.L.U32 R3, R3, 0x1f, RZ ;  /* 0x0000001f03037819 */ /* 0x000fe400000006ff */
[----:B------:R-:W-:-:S07]  /*3040*/  MOV R0, UR7 ;  /* 0x0000000700007c02 */ /* 0x000fce0008000f00 */
.L_x_57:
[----:B-1----:R1:W2:Y:S02]  /*3050*/  SYNCS.PHASECHK.TRANS64.TRYWAIT P0, [R0+URZ+0xd0], R3 ;  /* 0x0000d003000075a7 */ /* 0x0022a400080011ff */
[----:B--2---:R-:W-:Y:S05]  /*3060*/  @!P0 NANOSLEEP.SYNCS 0x989680 ;  /* 0x009896800000895d */ /* 0x004fea0003900000 */
[----:B------:R-:W2:Y:S02]  /*3070*/  @!P0 SYNCS.PHASECHK.TRANS64 P0, [R0+URZ+0xd0], R3 ;  /* 0x0000d003000085a7 */ /* 0x000ea400080010ff */
[----:B--2---:R-:W-:Y:S05]  /*3080*/  @P0 EXIT ;  /* 0x000000000000094d */ /* 0x004fea0003800000 */
[----:B------:R-:W-:Y:S05]  /*3090*/  BRA `(.L_x_57) ;  /* 0xfffffffc00ec7947 */ /* 0x000fea000383ffff */
.L_x_50:
[----:B------:R-:W-:Y:S05]  /*30a0*/  BRA.U UP4, `(.L_x_58) ;  /* 0x0000000d043c7547 */ /* 0x000fea000b800000 */
[----:B------:R-:W-:Y:S01]  /*30b0*/  UMOV UR4, 0x40 ;  /* 0x0000004000047882 */ /* 0x000fe20000000000 */
[----:B------:R-:W-:Y:S01]  /*30c0*/  NOP ;  /* 0x0000000000007918 */ /* 0x000fe20000000000 */
[----:B------:R-:W-:Y:S01]  /*30d0*/  ULEA UR5, UR45, UR4, 0x18 ;  /* 0x000000042d057291 */ /* 0x000fe2000f8ec0ff */
[----:B------:R-:W-:Y:S02]  /*30e0*/  UMOV UR6, 0x400 ;  /* 0x0000040000067882 */ /* 0x000fe40000000000 */
[----:B------:R-:W-:-:S06]  /*30f0*/  ULEA UR6, UR45, UR6, 0x18 ;  /* 0x000000062d067291 */ /* 0x000fcc000f8ec0ff */
[----:B------:R-:W1:Y:S02]  /*3100*/  LDS.U8 R0, [UR5+0x1c] ;  /* 0x00001c05ff007984 */ /* 0x000e640008000000 */
[----:B-1----:R-:W-:-:S13]  /*3110*/  ISETP.NE.AND P0, PT, R0, RZ, PT ;  /* 0x000000ff0000720c */ /* 0x002fda0003f05270 */
[----:B------:R-:W-:Y:S05]  /*3120*/  @P0 BRA `(.L_x_59) ;  /* 0x0000000000580947 */ /* 0x000fea0003800000 */
[----:B------:R-:W-:-:S13]  /*3130*/  ELECT P0, URZ, PT ;  /* 0x0000000000ff782f */ /* 0x000fda0003800000 */
[----:B------:R-:W-:Y:S05]  /*3140*/  @!P0 BRA `(.L_x_60) ;  /* 0x0000000000608947 */ /* 0x000fea0003800000 */
[----:B------:R-:W-:Y:S01]  /*3150*/  UMOV UR4, 0x10 ;  /* 0x0000001000047882 */ /* 0x000fe20000000000 */
[----:B------:R-:W-:Y:S01]  /*3160*/  HFMA2 R0, -RZ, RZ, 0, 5.9604644775390625e-08 ;  /* 0x00000001ff007431 */ /* 0x000fe200000001ff */
[----:B------:R-:W-:-:S03]  /*3170*/  MOV R3, 0xffff ;  /* 0x0000ffff00037802 */ /* 0x000fc60000000f00 */
[----:B------:R-:W-:Y:S04]  /*3180*/  DEPBAR.LE SB1, 0x36 ;  /* 0x00009d800000791a */ /* 0x000fe80000000000 */
[----:B------:R-:W1:Y:S02]  /*3190*/  UTCATOMSWS.FIND_AND_SET.ALIGN UP0, UR4, UR4 ;  /* 0x00000004000475e3 */ /* 0x000e640008000800 */
[----:B-1----:R-:W-:Y:S01]  /*31a0*/  MOV R4, UR4 ;  /* 0x0000000400047c02 */ /* 0x002fe20008000f00 */
[----:B------:R-:W-:Y:S06]  /*31b0*/  BRA.U UP0, `(.L_x_61) ;  /* 0x0000000100187547 */ /* 0x000fec000b800000 */
.L_x_62:
[----:B------:R-:W-:Y:S05]  /*31c0*/  NANOSLEEP 0x64 ;  /* 0x000000640000795d */ /* 0x000fea0003800000 */
[----:B------:R-:W-:-:S05]  /*31d0*/  UMOV UR4, 0x10 ;  /* 0x0000001000047882 */ /* 0x000fca0000000000 */
[----:B------:R-:W-:Y:S04]  /*31e0*/  DEPBAR.LE SB1, 0x36 ;  /* 0x00009d800000791a */ /* 0x000fe80000000000 */
[----:B------:R-:W1:Y:S02]  /*31f0*/  UTCATOMSWS.FIND_AND_SET.ALIGN UP0, UR4, UR4 ;  /* 0x00000004000475e3 */ /* 0x000e640008000800 */
[----:B-1----:R-:W-:Y:S01]  /*3200*/  MOV R4, UR4 ;  /* 0x0000000400047c02 */ /* 0x002fe20008000f00 */
[----:B------:R-:W-:Y:S05]  /*3210*/  BRA.U !UP0, `(.L_x_62) ;  /* 0xfffffffd08e87547 */ /* 0x000fea000b83ffff */
.L_x_61:
[-C--:B------:R-:W-:Y:S02]  /*3220*/  SHF.L.U32 R3, R3, R4.reuse, RZ ;  /* 0x0000000403037219 */ /* 0x080fe400000006ff */
[----:B------:R-:W-:Y:S01]  /*3230*/  SHF.L.U32 R0, R0, R4, RZ ;  /* 0x0000000400007219 */ /* 0x000fe200000006ff */
[----:B------:R-:W-:Y:S02]  /*3240*/  IMAD.SHL.U32 R4, R4, 0x20, RZ ;  /* 0x0000002004047824 */ /* 0x000fe400078e00ff */
[----:B------:R1:W-:Y:S04]  /*3250*/  ATOMS.OR RZ, [UR5+0x14], R3 ;  /* 0x00001403ffff798c */ /* 0x0003e8000b000005 */
[----:B------:R1:W-:Y:S04]  /*3260*/  ATOMS.OR RZ, [UR5+0x18], R0 ;  /* 0x00001800ffff798c */ /* 0x0003e8000b000005 */
[----:B------:R1:W-:Y:S01]  /*3270*/  STS [UR6+0x150], R4 ;  /* 0x00015004ff007988 */ /* 0x0003e20008000806 */
[----:B------:R-:W-:Y:S05]  /*3280*/  BRA `(.L_x_60) ;  /* 0x0000000000107947 */ /* 0x000fea0003800000 */
.L_x_59:
[----:B------:R-:W-:Y:S02]  /*3290*/  MOV R0, 0xffffffff ;  /* 0xffffffff00007802 */ /* 0x000fe40000000f00 */
[----:B------:R-:W-:-:S03]  /*32a0*/  MOV R4, 0x32d0 ;  /* 0x000032d000047802 */ /* 0x000fc60000000f00 */
[----:B------:R1:W-:Y:S04]  /*32b0*/  STS [UR6+0x150], R0 ;  /* 0x00015000ff007988 */ /* 0x0003e80008000806 */
[----:B-1---5:R-:W-:Y:S05]  /*32c0*/  CALL.REL.NOINC `($__internal_1_$__cuda_sm10x_tcgen05_guardrail_trap_phase_invalid_during_alloc) ;  /* 0x0000009000887944 */ /* 0x022fea0003c00000 */
.L_x_60:
[----:B------:R-:W-:Y:S05]  /*32d0*/  WARPSYNC.ALL ;  /* 0x0000000000007948 */ /* 0x000fea0003800000 */
[----:B------:R-:W2:Y:S01]  /*32e0*/  S2UR UR4, SR_CgaCtaId ;  /* 0x00000000000479c3 */ /* 0x000ea20000008800 */
[----:B------:R-:W-:Y:S01]  /*32f0*/  UMOV UR17, 0x400 ;  /* 0x0000040000117882 */ /* 0x000fe20000000000 */
[----:B------:R-:W-:-:S06]  /*3300*/  NOP ;  /* 0x0000000000007918 */ /* 0x000fcc0000000000 */
[----:B------:R-:W-:Y:S06]  /*3310*/  BAR.ARV 0x6, 0xa0 ;  /* 0x0182800000007b1d */ /* 0x000fec0000002000 */
[----:B------:R-:W3:Y:S01]  /*3320*/  LDCU UR5, c[0x0][0x38c] ;  /* 0x00007180ff0577ac */ /* 0x000ee20008000800 */
[----:B------:R-:W-:Y:S01]  /*3330*/  LOP3.LUT R2, R2, 0xffff, RZ, 0xc0, !PT ;  /* 0x0000ffff02027812 */ /* 0x000fe200078ec0ff */
[----:B------:R-:W-:Y:S01]  /*3340*/  IMAD.MOV.U32 R11, RZ, RZ, 0x1 ;  /* 0x00000001ff0b7424 */ /* 0x000fe200078e00ff */
[----:B------:R-:W-:Y:S01]  /*3350*/  CS2R R8, SRZ ;  /* 0x0000000000087805 */ /* 0x000fe2000001ff00 */
[----:B------:R-:W4:Y:S01]  /*3360*/  LDCU UR8, c[0x0][0x38c] ;  /* 0x00007180ff0877ac */ /* 0x000f220008000800 */
[----:B------:R-:W-:Y:S01]  /*3370*/  R2UR UR19, R2 ;  /* 0x00000000021372ca */ /* 0x000fe200000e0000 */
[----:B------:R-:W-:Y:S01]  /*3380*/  IMAD.MOV.U32 R10, RZ, RZ, RZ ;  /* 0x000000ffff0a7224 */ /* 0x000fe200078e00ff */
[----:B------:R-:W-:Y:S01]  /*3390*/  UMOV UR23, URZ ;  /* 0x000000ff00177c82 */ /* 0x000fe20008000000 */
[----:B------:R-:W-:Y:S01]  /*33a0*/  UMOV UR14, URZ ;  /* 0x000000ff000e7c82 */ /* 0x000fe20008000000 */
[----:B--2---:R-:W-:Y:S01]  /*33b0*/  ULEA UR17, UR4, UR17, 0x18 ;  /* 0x0000001104117291 */ /* 0x004fe2000f8ec0ff */
[----:B------:R-:W-:Y:S01]  /*33c0*/  UMOV UR26, 0x0 ;  /* 0x00000000001a7882 */ /* 0x000fe20000000000 */
[----:B------:R-:W-:-:S02]  /*33d0*/  UMOV UR27, 0x84004a0 ;  /* 0x084004a0001b7882 */ /* 0x000fc40000000000 */
[----:B------:R-:W-:Y:S02]  /*33e0*/  UIADD3 UR6, UPT, UPT, UR17, 0xc400, URZ ;  /* 0x0000c40011067890 */ /* 0x000fe4000fffe0ff */
[----:B------:R-:W-:Y:S02]  /*33f0*/  UIADD3 UR7, UPT, UPT, UR17, 0x1a400, URZ ;  /* 0x0001a40011077890 */ /* 0x000fe4000fffe0ff */
[----:B---3--:R-:W-:Y:S01]  /*3400*/  UIADD3 UR5, UPT, UPT, UR5, 0x3f, URZ ;  /* 0x0000003f05057890 */ /* 0x008fe2000fffe0ff */
[----:B-1----:R-:W1:Y:S01]  /*3410*/  LDS R0, [UR17+0x150] ;  /* 0x00015011ff007984 */ /* 0x002e620008000800 */
[----:B------:R-:W-:Y:S02]  /*3420*/  USHF.R.U32.HI UR6, URZ, 0x4, UR6 ;  /* 0x00000004ff067899 */ /* 0x000fe40008011606 */
[----:B------:R-:W-:Y:S02]  /*3430*/  USHF.R.S32.HI UR4, URZ, 0x1f, UR5 ;  /* 0x0000001fff047899 */ /* 0x000fe40008011405 */
[----:B------:R-:W-:-:S02]  /*3440*/  ULOP3.LUT UR6, UR6, 0x3fff, URZ, 0xc0, !UPT ;  /* 0x00003fff06067892 */ /* 0x000fc4000f8ec0ff */
[----:B------:R-:W-:Y:S02]  /*3450*/  ULEA.HI UR4, UR4, UR5, URZ, 0x6 ;  /* 0x0000000504047291 */ /* 0x000fe4000f8f30ff */
[----:B------:R-:W-:Y:S02]  /*3460*/  USHF.R.U32.HI UR5, URZ, 0x4, UR7 ;  /* 0x00000004ff057899 */ /* 0x000fe40008011607 */
[----:B------:R-:W-:Y:S02]  /*3470*/  USHF.R.S32.HI UR28, URZ, 0x6, UR4 ;  /* 0x00000006ff1c7899 */ /* 0x000fe40008011404 */
[----:B------:R-:W-:Y:S02]  /*3480*/  ULOP3.LUT UR5, UR5, 0x3fff, URZ, 0xc0, !UPT ;  /* 0x00003fff05057892 */ /* 0x000fe4000f8ec0ff */
[----:B------:R-:W-:Y:S02]  /*3490*/  UISETP.LT.AND UP0, UPT, UR28, 0x1, UPT ;  /* 0x000000011c00788c */ /* 0x000fe4000bf01270 */
[----:B------:R-:W-:-:S02]  /*34a0*/  ULOP3.LUT UR20, UR6, 0x10000, URZ, 0xfc, !UPT ;  /* 0x0001000006147892 */ /* 0x000fc4000f8efcff */
[----:B------:R-:W-:Y:S02]  /*34b0*/  USEL UR29, UR28, 0x1, !UP0 ;  /* 0x000000011c1d7887 */ /* 0x000fe4000c000000 */
[----:B------:R-:W-:Y:S02]  /*34c0*/  ULOP3.LUT UR21, UR5, 0x10000, URZ, 0xfc, !UPT ;  /* 0x0001000005157892 */ /* 0x000fe4000f8efcff */
[----:B------:R-:W-:Y:S02]  /*34d0*/  UIADD3 UR29, UPT, UPT, -UR29, URZ, URZ ;  /* 0x000000ff1d1d7290 */ /* 0x000fe4000fffe1ff */
[----:B----4-:R-:W-:Y:S01]  /*34e0*/  UISETP.GE.AND UP4, UPT, UR8, 0x1, UPT ;  /* 0x000000010800788c */ /* 0x010fe2000bf86270 */
[----:B------:R-:W-:Y:S01]  /*34f0*/  UMOV UR24, 0x0 ;  /* 0x0000000000187882 */ /* 0x000fe20000000000 */
[----:B------:R-:W-:Y:S01]  /*3500*/  UMOV UR25, 0x84004a0 ;  /* 0x084004a000197882 */ /* 0x000fe20000000000 */
[----:B-1----:R-:W-:-:S15]  /*3510*/  R2UR UR30, R0 ;  /* 0x00000000001e72ca */ /* 0x002fde00000e0000 */
.L_x_69:
[----:B------:R-:W-:Y:S02]  /*3520*/  LEA R0, R10, UR17, 0x3 ;  /* 0x000000110a007c11 */ /* 0x000fe4000f8e18ff */
[----:B------:R-:W-:Y:S02]  /*3530*/  SHF.L.U32 R5, R9, 0x1f, RZ ;  /* 0x0000001f09057819 */ /* 0x000fe400000006ff */
[----:B------:R-:W-:Y:S01]  /*3540*/  PLOP3.LUT P0, PT, PT, PT, UP4, 0x80, 0x8 ;  /* 0x000000000008781c */ /* 0x000fe20003f0f048 */
[----:B------:R-:W-:Y:S01]  /*3550*/  VIADD R3, R0, 0xd0 ;  /* 0x000000d000037836 */ /* 0x000fe20000000000 */
[----:B-1----:R-:W1:Y:S02]  /*3560*/  SYNCS.PHASECHK.TRANS64.TRYWAIT P1, [R0+URZ+0xc0], R5 ;  /* 0x0000c005000075a7 */ /* 0x002e6400080211ff */
[----:B-1-3--:R-:W-:Y:S09]  /*3570*/  @!P1 BRA `(.L_x_63) ;  /* 0x0000008800109947 */ /* 0x00aff20003800000 */
.L_x_154:
[----:B------:R-:W-:Y:S01]  /*3580*/  LEA R4, R10, UR17, 0x4 ;  /* 0x000000110a047c11 */ /* 0x000fe2000f8e20ff */
[----:B------:R-:W-:Y:S01]  /*3590*/  @UP4 ULEA UR4, UR14, UR17, 0x3 ;  /* 0x000000110e044291 */ /* 0x000fe2000f8e18ff */
[----:B------:R-:W-:Y:S01]  /*35a0*/  PLOP3.LUT P2, PT, PT, PT, PT, 0x80, 0x8 ;  /* 0x000000000008781c */ /* 0x000fe20003f4f070 */
[----:B------:R-:W-:Y:S01]  /*35b0*/  ULEA UR22, UR23, UR17, 0x3 ;  /* 0x0000001117167291 */ /* 0x000fe2000f8e18ff */
[----:B------:R-:W-:Y:S01]  /*35c0*/  PRMT R3, RZ, 0x654, R3 ;  /* 0x00000654ff037816 */ /* 0x000fe20000000003 */
[----:B------:R-:W-:Y:S01]  /*35d0*/  ULEA UR18, UR23, UR30, 0x8 ;  /* 0x0000001e17127291 */ /* 0x000fe2000f8e40ff */
[----:B-1----:R-:W1:Y:S01]  /*35e0*/  LDS.128 R4, [R4+0x130] ;  /* 0x0001300004047984 */ /* 0x002e620000000c00 */
[----:B------:R-:W-:Y:S02]  /*35f0*/  @P0 SHF.L.U32 R2, R8, 0x1f, RZ ;  /* 0x0000001f08020819 */ /* 0x000fe400000006ff */
[----:B------:R-:W-:Y:S01]  /*3600*/  SHF.L.U32 R0, R11, 0x1f, RZ ;  /* 0x0000001f0b007819 */ /* 0x000fe200000006ff */
[----:B------:R-:W-:Y:S01]  /*3610*/  @!PT LDS RZ, [RZ] ;  /* 0x00000000fffff984 */ /* 0x000fe20000000800 */
[----:B------:R-:W-:Y:S01]  /*3620*/  @!PT LDS RZ, [RZ] ;  /* 0x00000000fffff984 */ /* 0x000fe20000000800 */
[----:B------:R-:W-:Y:S01]  /*3630*/  @!PT LDS RZ, [RZ] ;  /* 0x00000000fffff984 */ /* 0x000fe20000000800 */
[----:B------:R-:W-:Y:S01]  /*3640*/  @!PT LDS RZ, [RZ] ;  /* 0x00000000fffff984 */ /* 0x000fe20000000800 */
[----:B------:R2:W-:Y:S06]  /*3650*/  MEMBAR.ALL.CTA ;  /* 0x0000000000007992 */ /* 0x0005ec0000008000 */
[----:B--2---:R-:W2:Y:S02]  /*3660*/  FENCE.VIEW.ASYNC.S ;  /* 0x00000000000073c6 */ /* 0x004ea40000000000 */
[----:B--2---:R2:W-:Y:S01]  /*3670*/  SYNCS.ARRIVE.TRANS64.RED.A1T0 RZ, [R3+URZ], RZ ;  /* 0x000000ff03ff79a7 */ /* 0x0045e200081004ff */
[----:B------:R2:W3:Y:S01]  /*3680*/  @P0 SYNCS.PHASECHK.TRANS64.TRYWAIT P2, [UR4], R2 ;  /* 0x00000002ff0005a7 */ /* 0x0004e20008041104 */
[----:B-1----:R-:W-:Y:S01]  /*3690*/  LOP3.LUT P1, RZ, R6, 0x1, RZ, 0xc0, !PT ;  /* 0x0000000106ff7812 */ /* 0x002fe2000782c0ff */
[----:B------:R-:W1:Y:S02]  /*36a0*/  SYNCS.PHASECHK.TRANS64.TRYWAIT P0, [UR22+0xf0], R0 ;  /* 0x0000f000ff0075a7 */ /* 0x000e640008001116 */
[----:B-123--:R-:W-:Y:S10]  /*36b0*/  @!P0 BRA `(.L_x_64) ;  /* 0x0000008400d48947 */ /* 0x00eff40003800000 */
.L_x_156:
[----:B------:R-:W-:Y:S01]  /*36c0*/  IADD3 R10, PT, PT, R10, 0x1, RZ ;  /* 0x000000010a0a7810 */ /* 0x000fe20007ffe0ff */
[----:B------:R-:W-:Y:S06]  /*36d0*/  BRA.U !UP4, `(.L_x_65) ;  /* 0x000000010c987547 */ /* 0x000fec000b800000 */
[----:B------:R-:W-:Y:S01]  /*36e0*/  UPLOP3.LUT UP2, UPT, UPT, UPT, UPT, 0x40, 0x4 ;  /* 0x000000000004789c */ /* 0x000fe20003f4e870 */
[----:B------:R-:W-:Y:S01]  /*36f0*/  UMOV UR16, UR29 ;  /* 0x0000001d00107c82 */ /* 0x000fe20008000000 */
[----:B------:R-:W-:Y:S01]  /*3700*/  UMOV UR15, UR28 ;  /* 0x0000001c000f7c82 */ /* 0x000fe20008000000 */
[----:B------:R-:W-:-:S08]  /*3710*/  UMOV UR6, UR14 ;  /* 0x0000000e00067c82 */ /* 0x000fd00008000000 */
.L_x_68:
[----:B------:R-:W-:Y:S02]  /*3720*/  UIADD3 UR16, UPT, UPT, UR16, 0x1, URZ ;  /* 0x0000000110107890 */ /* 0x000fe4000fffe0ff */
[----:B--2---:R-:W-:Y:S02]  /*3730*/  ULEA UR5, UR6, UR17, 0x3 ;  /* 0x0000001106057291 */ /* 0x004fe4000f8e18ff */
[----:B------:R-:W-:Y:S01]  /*3740*/  UISETP.NE.AND UP3, UPT, UR16, URZ, UPT ;  /* 0x000000ff1000728c */ /* 0x000fe2000bf65270 */
[----:B---3--:R-:W-:Y:S10]  /*3750*/  @P2 BRA `(.L_x_66) ;  /* 0x00000000000c2947 */ /* 0x008ff40003800000 */
[----:B-1----:R-:W-:Y:S04]  /*3760*/  SHF.L.U32 R3, R8, 0x1f, RZ ;  /* 0x0000001f08037819 */ /* 0x002fe800000006ff */
[----:B------:R-:W1:Y:S02]  /*3770*/  SYNCS.PHASECHK.TRANS64.TRYWAIT P0, [UR5], R3 ;  /* 0x00000003ff0075a7 */ /* 0x000e640008001105 */
[----:B-1----:R-:W-:Y:S05]  /*3780*/  @!P0 BRA `(.L_x_67) ;  /* 0x0000008400b88947 */ /* 0x002fea0003800000 */
.L_x_66:
[----:B------:R-:W-:Y:S01]  /*3790*/  UISETP.NE.AND UP0, UPT, UR15, 0x1, UPT ;  /* 0x000000010f00788c */ /* 0x000fe2000bf05270 */
[----:B------:R-:W-:Y:S01]  /*37a0*/  PLOP3.LUT P2, PT, PT, PT, PT, 0x80, 0x8 ;  /* 0x000000000008781c */ /* 0x000fe20003f4f070 */
[----:B------:R-:W-:Y:S02]  /*37b0*/  UIADD3 UR4, UPT, UPT, UR6, 0x1, URZ ;  /* 0x0000000106047890 */ /* 0x000fe4000fffe0ff */
[----:B------:R-:W-:Y:S02]  /*37c0*/  ULEA UR12, UR6, UR21, 0xa ;  /* 0x00000015060c7291 */ /* 0x000fe4000f8e50ff */
[----:B------:R-:W-:Y:S01]  /*37d0*/  UISETP.NE.AND UP1, UPT, UR4, 0x7, UPT ;  /* 0x000000070400788c */ /* 0x000fe2000bf25270 */
[----:B------:R-:W-:Y:S01]  /*37e0*/  PLOP3.LUT P0, PT, PT, PT, UP0, 0x80, 0x8 ;  /* 0x000000000008781c */ /* 0x000fe20003f0f008 */
[----:B------:R-:W-:Y:S02]  /*37f0*/  UIADD3 UR10, UPT, UPT, UR12, 0x2, URZ ;  /* 0x000000020c0a7890 */ /* 0x000fe4000fffe0ff */
[----:B------:R-:W-:Y:S02]  /*3800*/  USEL UR7, URZ, 0x1, UP1 ;  /* 0x00000001ff077887 */ /* 0x000fe40008800000 */
[----:B------:R-:W-:Y:S02]  /*3810*/  USEL UR14, UR4, URZ, UP1 ;  /* 0x000000ff040e7287 */ /* 0x000fe40008800000 */
[----:B------:R-:W-:Y:S02]  /*3820*/  UIADD3 UR15, UPT, UPT, UR15, -0x1, URZ ;  /* 0xffffffff0f0f7890 */ /* 0x000fe4000fffe0ff */
[----:B------:R-:W-:Y:S01]  /*3830*/  @UP0 ULEA UR4, UR14, UR17, 0x3 ;  /* 0x000000110e040291 */ /* 0x000fe2000f8e18ff */
[----:B------:R-:W-:Y:S01]  /*3840*/  LOP3.LUT R8, R8, UR7, RZ, 0x3c, !PT ;  /* 0x0000000708087c12 */ /* 0x000fe2000f8e3cff */
[----:B------:R-:W-:Y:S01]  /*3850*/  UIADD3 UR7, UPT, UPT, UR5, 0x38, URZ ;  /* 0x0000003805077890 */ /* 0x000fe2000fffe0ff */
[----:B------:R-:W-:Y:S02]  /*3860*/  UMOV UR13, 0x80004020 ;  /* 0x80004020000d7882 */ /* 0x000fe40000000000 */
[----:B-1----:R-:W-:Y:S01]  /*3870*/  @P0 SHF.L.U32 R0, R8, 0x1f, RZ ;  /* 0x0000001f08000819 */ /* 0x002fe200000006ff */
[----:B------:R-:W-:Y:S01]  /*3880*/  UMOV UR5, 0x80004020 ;  /* 0x8000402000057882 */ /* 0x000fe20000000000 */
[----:B------:R-:W-:Y:S01]  /*3890*/  UMOV UR11, 0x80004020 ;  /* 0x80004020000b7882 */ /* 0x000fe20000000000 */
[----:B------:R-:W-:Y:S01]  /*38a0*/  UMOV UR9, 0x80004020 ;  /* 0x8000402000097882 */ /* 0x000fe20000000000 */
[----:B------:R2:W3:Y:S01]  /*38b0*/  @P0 SYNCS.PHASECHK.TRANS64.TRYWAIT P2, [UR4], R0 ;  /* 0x00000000ff0005a7 */ /* 0x0004e20008041104 */
[----:B------:R-:W-:Y:S03]  /*38c0*/  ULEA UR4, UR6, UR20, 0x9 ;  /* 0x0000001406047291 */ /* 0x000fe6000f8e48ff */
[----:B------:R-:W-:Y:S01]  /*38d0*/  UMOV UR6, UR14 ;  /* 0x0000000e00067c82 */ /* 0x000fe20008000000 */
[----:B------:R-:W-:Y:S05]  /*38e0*/  UIADD3 UR8, UPT, UPT, UR4, 0x2, URZ ;  /* 0x0000000204087890 */ /* 0x000fea000fffe0ff */
[----:B------:R2:W-:Y:S01]  /*38f0*/  UTCIMMA gdesc[UR4], gdesc[UR12], tmem[UR18], tmem[UR26], idesc[UR27], UP2 ;  /* 0x00ff1a0c040075ea */ /* 0x0005e20009000112 */
[----:B------:R-:W-:Y:S03]  /*3900*/  UPLOP3.LUT UP2, UPT, UPT, UPT, UPT, 0x80, 0x8 ;  /* 0x000000000008789c */ /* 0x000fe60003f4f070 */
[----:B------:R2:W-:Y:S01]  /*3910*/  UTCIMMA gdesc[UR8], gdesc[UR10], tmem[UR18], tmem[UR24], idesc[UR25], UPT ;  /* 0x00ff180a080075ea */ /* 0x0005e2000b800112 */
[----:B------:R2:W-:Y:S01]  /*3920*/  UTCBAR.MULTICAST [UR7], URZ, UR19 ;  /* 0x000000ff070073e9 */ /* 0x0005e20008000813 */
[----:B------:R-:W-:Y:S06]  /*3930*/  BRA.U UP3, `(.L_x_68) ;  /* 0xfffffffd03787547 */ /* 0x000fec000b83ffff */
.L_x_65:
[----:B--2---:R-:W-:Y:S01]  /*3940*/  UIADD3 UR4, UPT, UPT, UR23, 0x1, URZ ;  /* 0x0000000117047890 */ /* 0x004fe2000fffe0ff */
[C---:B------:R-:W-:Y:S01]  /*3950*/  ISETP.NE.AND P0, PT, R10.reuse, 0x2, PT ;  /* 0x000000020a00780c */ /* 0x040fe20003f05270 */
[----:B------:R-:W-:Y:S02]  /*3960*/  UIADD3 UR5, UPT, UPT, UR22, 0xe0, URZ ;  /* 0x000000e016057890 */ /* 0x000fe4000fffe0ff */
[----:B------:R-:W-:Y:S01]  /*3970*/  UISETP.NE.AND UP0, UPT, UR4, 0x2, UPT ;  /* 0x000000020400788c */ /* 0x000fe2000bf05270 */
[----:B-1----:R-:W-:Y:S02]  /*3980*/  SEL R0, RZ, 0x1, P0 ;  /* 0x00000001ff007807 */ /* 0x002fe40000000000 */
[----:B------:R-:W-:Y:S01]  /*3990*/  SEL R10, R10, RZ, P0 ;  /* 0x000000ff0a0a7207 */ /* 0x000fe20000000000 */
[----:B------:R-:W-:Y:S01]  /*39a0*/  USEL UR6, URZ, 0x1, UP0 ;  /* 0x00000001ff067887 */ /* 0x000fe20008000000 */
[----:B------:R-:W-:Y:S01]  /*39b0*/  LOP3.LUT R9, R9, R0, RZ, 0x3c, !PT ;  /* 0x0000000009097212 */ /* 0x000fe200078e3cff */
[----:B------:R-:W-:Y:S01]  /*39c0*/  USEL UR23, UR4, URZ, UP0 ;  /* 0x000000ff04177287 */ /* 0x000fe20008000000 */
[----:B------:R1:W-:Y:S03]  /*39d0*/  UTCBAR [UR5], URZ ;  /* 0x000000ff050073e9 */ /* 0x0003e600080000ff */
[----:B------:R-:W-:Y:S01]  /*39e0*/  LOP3.LUT R11, R11, UR6, RZ, 0x3c, !PT ;  /* 0x000000060b0b7c12 */ /* 0x000fe2000f8e3cff */
[----:B------:R-:W-:Y:S07]  /*39f0*/  @P1 BRA `(.L_x_69) ;  /* 0xfffffff800c81947 */ /* 0x000fee000383ffff */
[----:B------:R-:W2:Y:S01]  /*3a00*/  S2UR UR7, SR_CgaCtaId ;  /* 0x00000000000779c3 */ /* 0x000ea20000008800 */
[----:B------:R-:W-:Y:S01]  /*3a10*/  ELECT P0, URZ, PT ;  /* 0x0000000000ff782f */ /* 0x000fe20003800000 */
[----:B------:R-:W-:Y:S01]  /*3a20*/  IMAD.MOV.U32 R0, RZ, RZ, 0x1 ;  /* 0x00000001ff007424 */ /* 0x000fe200078e00ff */
[----:B------:R-:W-:Y:S01]  /*3a30*/  UIADD3 UR17, UPT, UPT, UR17, 0xf0, URZ ;  /* 0x000000f011117890 */ /* 0x000fe2000fffe0ff */
[----:B------:R-:W-:Y:S01]  /*3a40*/  SHF.L.U32 R3, R11, 0x1f, RZ ;  /* 0x0000001f0b037819 */ /* 0x000fe200000006ff */
[----:B------:R-:W-:-:S03]  /*3a50*/  UMOV UR4, 0x40 ;  /* 0x0000004000047882 */ /* 0x000fc60000000000 */
[----:B------:R-:W-:Y:S01]  /*3a60*/  UVIRTCOUNT.DEALLOC.SMPOOL 0x80 ;  /* 0x000000800000784c */ /* 0x000fe20000000000 */
[----:B--2---:R-:W-:Y:S02]  /*3a70*/  ULEA UR7, UR7, UR4, 0x18 ;  /* 0x0000000407077291 */ /* 0x004fe4000f8ec0ff */
[----:B------:R-:W-:-:S07]  /*3a80*/  ULEA UR4, UR23, UR17, 0x3 ;  /* 0x0000001117047291 */ /* 0x000fce000f8e18ff */
[----:B------:R2:W-:Y:S02]  /*3a90*/  @P0 STS.U8 [UR7+0x1c], R0 ;  /* 0x00001c00ff000988 */ /* 0x0005e40008000007 */
[----:B------:R-:W4:Y:S02]  /*3aa0*/  SYNCS.PHASECHK.TRANS64.TRYWAIT P0, [UR4], R3 ;  /* 0x00000003ff0075a7 */ /* 0x000f240008001104 */
[----:B--2-4-:R-:W-:Y:S05]  /*3ab0*/  @!P0 BRA `(.L_x_70) ;  /* 0x0000008400048947 */ /* 0x014fea0003800000 */
.L_x_159:
[----:B------:R-:W-:-:S04]  /*3ac0*/  UIADD3 UR4, UPT, UPT, UR23, 0x1, URZ ;  /* 0x0000000117047890 */ /* 0x000fc8000fffe0ff */
[----:B------:R-:W-:-:S04]  /*3ad0*/  UISETP.NE.AND UP0, UPT, UR4, 0x2, UPT ;  /* 0x000000020400788c */ /* 0x000fc8000bf05270 */
[----:B-1----:R-:W-:Y:S02]  /*3ae0*/  USEL UR5, URZ, 0x1, UP0 ;  /* 0x00000001ff057887 */ /* 0x002fe40008000000 */
[----:B------:R-:W-:-:S04]  /*3af0*/  USEL UR4, UR4, URZ, UP0 ;  /* 0x000000ff04047287 */ /* 0x000fc80008000000 */
[----:B------:R-:W-:Y:S01]  /*3b00*/  ULEA UR4, UR4, UR17, 0x3 ;  /* 0x0000001104047291 */ /* 0x000fe2000f8e18ff */
[----:B--2---:R-:W-:-:S04]  /*3b10*/  LOP3.LUT R3, R11, UR5, RZ, 0x3c, !PT ;  /* 0x000000050b037c12 */ /* 0x004fc8000f8e3cff */
[----:B------:R-:W-:-:S04]  /*3b20*/  SHF.L.U32 R3, R3, 0x1f, RZ ;  /* 0x0000001f03037819 */ /* 0x000fc800000006ff */
[----:B------:R-:W1:Y:S02]  /*3b30*/  SYNCS.PHASECHK.TRANS64.TRYWAIT P0, [UR4], R3 ;  /* 0x00000003ff0075a7 */ /* 0x000e640008001104 */
[----:B-1----:R-:W-:Y:S05]  /*3b40*/  @!P0 BRA `(.L_x_71) ;  /* 0x0000008000f88947 */ /* 0x002fea0003800000 */
.L_x_161:
[----:B------:R-:W-:Y:S01]  /*3b50*/  NOP ;  /* 0x0000000000007918 */ /* 0x000fe20000000000 */
[----:B-1----:R-:W1:Y:S01]  /*3b60*/  LDS R0, [UR7+0x14] ;  /* 0x00001407ff007984 */ /* 0x002e620008000800 */
[----:B------:R-:W-:Y:S01]  /*3b70*/  ULOP3.LUT UR4, UR30, 0xffff, URZ, 0xc0, !UPT ;  /* 0x0000ffff1e047892 */ /* 0x000fe2000f8ec0ff */
[----:B------:R-:W-:Y:S01]  /*3b80*/  UMOV UR5, 0xffff ;  /* 0x0000ffff00057882 */ /* 0x000fe20000000000 */
[----:B------:R-:W-:Y:S02]  /*3b90*/  UMOV UR6, 0x1 ;  /* 0x0000000100067882 */ /* 0x000fe40000000000 */
[----:B------:R-:W-:-:S04]  /*3ba0*/  USHF.R.U32.HI UR4, URZ, 0x5, UR4 ;  /* 0x00000005ff047899 */ /* 0x000fc80008011604 */
[----:B------:R-:W-:Y:S02]  /*3bb0*/  USHF.L.U32 UR5, UR5, UR4, URZ ;  /* 0x0000000405057299 */ /* 0x000fe400080006ff */
[----:B------:R-:W-:-:S04]  /*3bc0*/  USHF.L.U32 UR4, UR6, UR4, URZ ;  /* 0x0000000406047299 */ /* 0x000fc800080006ff */
[----:B-1----:R-:W-:-:S04]  /*3bd0*/  LOP3.LUT R0, R0, UR5, RZ, 0xc0, !PT ;  /* 0x0000000500007c12 */ /* 0x002fc8000f8ec0ff */
[----:B------:R-:W-:-:S13]  /*3be0*/  ISETP.NE.AND P0, PT, R0, UR5, PT ;  /* 0x0000000500007c0c */ /* 0x000fda000bf05270 */
[----:B------:R-:W-:Y:S05]  /*3bf0*/  @P0 BRA `(.L_x_72) ;  /* 0x0000000000580947 */ /* 0x000fea0003800000 */
[----:B------:R-:W1:Y:S02]  /*3c00*/  LDS R0, [UR7+0x18] ;  /* 0x00001807ff007984 */ /* 0x000e640008000800 */
[----:B-1----:R-:W-:-:S04]  /*3c10*/  LOP3.LUT R0, R0, UR4, RZ, 0xc0, !PT ;  /* 0x0000000400007c12 */ /* 0x002fc8000f8ec0ff */
[----:B------:R-:W-:-:S13]  /*3c20*/  ISETP.NE.AND P0, PT, R0, UR4, PT ;  /* 0x0000000400007c0c */ /* 0x000fda000bf05270 */
[----:B------:R-:W-:Y:S05]  /*3c30*/  @P0 BRA `(.L_x_73) ;  /* 0x00000000003c0947 */ /* 0x000fea0003800000 */
[----:B------:R-:W1:Y:S01]  /*3c40*/  S2R R2, SR_LANEID ;  /* 0x0000000000027919 */ /* 0x000e620000000000 */
[----:B------:R-:W-:Y:S01]  /*3c50*/  ULOP3.LUT UR5, URZ, UR5, URZ, 0x33, !UPT ;  /* 0x00000005ff057292 */ /* 0x000fe2000f8e33ff */
[----:B------:R-:W-:Y:S01]  /*3c60*/  LOP3.LUT R4, RZ, UR4, RZ, 0x33, !PT ;  /* 0x00000004ff047c12 */ /* 0x000fe2000f8e33ff */
[----:B------:R-:W-:Y:S02]  /*3c70*/  VOTEU.ANY UR4, UPT, PT ;  /* 0x0000000000047886 */ /* 0x000fe400038e0100 */
[----:B------:R-:W-:Y:S01]  /*3c80*/  UFLO.U32 UR4, UR4 ;  /* 0x00000004000472bd */ /* 0x000fe200080e0000 */
[----:B------:R-:W2:Y:S01]  /*3c90*/  REDUX UR6, R4 ;  /* 0x00000000040673c4 */ /* 0x000ea20000000000 */
[----:B------:R-:W-:-:S06]  /*3ca0*/  IMAD.U32 R0, RZ, RZ, UR5 ;  /* 0x00000005ff007e24 */ /* 0x000fcc000f8e00ff */
[----:B------:R4:W-:Y:S01]  /*3cb0*/  UTCATOMSWS.AND URZ, UR5 ;  /* 0x0000000500ff79e3 */ /* 0x0009e20008000000 */
[----:B------:R-:W3:Y:S01]  /*3cc0*/  REDUX UR8, R0 ;  /* 0x00000000000873c4 */ /* 0x000ee20000000000 */
[----:B-1----:R-:W-:Y:S01]  /*3cd0*/  ISETP.EQ.U32.AND P0, PT, R2, UR4, PT ;  /* 0x0000000402007c0c */ /* 0x002fe2000bf02070 */
[----:B--2---:R-:W-:Y:S01]  /*3ce0*/  IMAD.U32 R2, RZ, RZ, UR6 ;  /* 0x00000006ff027e24 */ /* 0x004fe2000f8e00ff */
[----:B---3--:R-:W-:-:S11]  /*3cf0*/  MOV R3, UR8 ;  /* 0x0000000800037c02 */ /* 0x008fd60008000f00 */
[----:B------:R4:W-:Y:S04]  /*3d00*/  @P0 ATOMS.AND RZ, [UR7+0x14], R3 ;  /* 0x00001403ffff098c */ /* 0x0009e8000a800007 */
[----:B------:R4:W-:Y:S01]  /*3d10*/  @P0 ATOMS.AND RZ, [UR7+0x18], R2 ;  /* 0x00001802ffff098c */ /* 0x0009e2000a800007 */
[----:B------:R-:W-:Y:S05]  /*3d20*/  BRA `(.L_x_74) ;  /* 0x0000000000147947 */ /* 0x000fea0003800000 */
.L_x_73:
[----:B------:R-:W-:Y:S02]  /*3d30*/  MOV R2, 0x3d50 ;  /* 0x00003d5000027802 */ /* 0x000fe40000000f00 */
[----:B---3-5:R-:W-:Y:S05]  /*3d40*/  CALL.REL.NOINC `($__internal_0_$__cuda_sm10x_tcgen05_guardrail_trap_col_being_dealloced_not_returned_by_alloc) ;  /* 0x0000008400dc7944 */ /* 0x028fea0003c00000 */
[----:B------:R-:W-:Y:S05]  /*3d50*/  BRA `(.L_x_74) ;  /* 0x0000000000087947 */ /* 0x000fea0003800000 */
.L_x_72:
[----:B------:R-:W-:Y:S02]  /*3d60*/  MOV R2, 0x3d80 ;  /* 0x00003d8000027802 */ /* 0x000fe40000000f00 */
[----:B---3-5:R-:W-:Y:S05]  /*3d70*/  CALL.REL.NOINC `($__internal_2_$__cuda_sm10x_tcgen05_guardrail_trap_unallocated_columns_being_dealloced) ;  /* 0x0000008400e87944 */ /* 0x028fea0003c00000 */
.L_x_74:
[----:B------:R-:W-:Y:S01]  /*3d80*/  NOP ;  /* 0x0000000000007918 */ /* 0x000fe20000000000 */
[----:B----4-:R-:W-:Y:S05]  /*3d90*/  EXIT ;  /* 0x000000000000794d */ /* 0x010fea0003800000 */
.L_x_58:
[----:B------:R-:W-:-:S09]  /*3da0*/  UISETP.NE.OR UP0, UPT, UR17, 0x3, !UP3 ;  /* 0x000000031100788c */ /* 0x000fd2000df05670 */
[----:B------:R-:W-:Y:S05]  /*3db0*/  BRA.U UP0, `(.L_x_75) ;  /* 0x0000001100587547 */ /* 0x000fea000b800000 */
[----:B------:R-:W1:Y:S01]  /*3dc0*/  LDCU UR31, c[0x0][0x370] ;  /* 0x00006e00ff1f77ac */ /* 0x000e620008000800 */
[----:B------:R-:W2:Y:S01]  /*3dd0*/  LDC.64 R16, c[0x0][0x348] ;  /* 0x0000d200ff107b82 */ /* 0x000ea20000000a00 */
[----:B------:R-:W-:Y:S02]  /*3de0*/  HFMA2 R13, -RZ, RZ, 0, 0 ;  /* 0x00000000ff0d7431 */ /* 0x000fe400000001ff */
[----:B------:R-:W-:Y:S01]  /*3df0*/  IMAD.MOV.U32 R15, RZ, RZ, 0x1 ;  /* 0x00000001ff0f7424 */ /* 0x000fe200078e00ff */
[----:B------:R-:W1:Y:S01]  /*3e00*/  LDCU.128 UR48, c[0x0][0xb10] ;  /* 0x00016200ff3077ac */ /* 0x000e620008000c00 */
[----:B------:R-:W-:Y:S01]  /*3e10*/  IMAD.MOV.U32 R14, RZ, RZ, RZ ;  /* 0x000000ffff0e7224 */ /* 0x000fe200078e00ff */
[----:B------:R-:W-:Y:S01]  /*3e20*/  MOV R7, 0x2000 ;  /* 0x0000200000077802 */ /* 0x000fe20000000f00 */
[----:B------:R-:W3:Y:S01]  /*3e30*/  LDCU UR30, c[0x0][0x374] ;  /* 0x00006e80ff1e77ac */ /* 0x000ee20008000800 */
[----:B------:R-:W4:Y:S01]  /*3e40*/  LDC.64 R2, c[0x0][0x888] ;  /* 0x00022200ff027b82 */ /* 0x000f220000000a00 */
[----:B------:R-:W3:Y:S01]  /*3e50*/  LDCU UR15, c[0x0][0xb0c] ;  /* 0x00016180ff0f77ac */ /* 0x000ee20008000800 */
[----:B------:R-:W2:Y:S06]  /*3e60*/  LDCU UR40, c[0x0][0xb20] ;  /* 0x00016400ff2877ac */ /* 0x000eac0008000800 */
[----:B------:R-:W4:Y:S01]  /*3e70*/  LDC.64 R4, c[0x0][0x890] ;  /* 0x00022400ff047b82 */ /* 0x000f220000000a00 */
[----:B------:R-:W2:Y:S01]  /*3e80*/  LDCU UR4, c[0x0][0xb30] ;  /* 0x00016600ff0477ac */ /* 0x000ea20008000800 */
[----:B------:R-:W-:Y:S01]  /*3e90*/  UMOV UR21, 0x400 ;  /* 0x0000040000157882 */ /* 0x000fe20000000000 */
[----:B-1----:R-:W-:-:S02]  /*3ea0*/  UIMAD.WIDE.U32 UR6, UR31, UR48, URZ ;  /* 0x000000301f0672a5 */ /* 0x002fc4000f8e00ff */
[----:B---3--:R-:W-:Y:S02]  /*3eb0*/  UIMAD.WIDE.U32 UR8, UR30, UR51, URZ ;  /* 0x000000331e0872a5 */ /* 0x008fe4000f8e00ff */
[----:B------:R-:W-:Y:S02]  /*3ec0*/  ULEA UR21, UR45, UR21, 0x18 ;  /* 0x000000152d157291 */ /* 0x000fe4000f8ec0ff */
[----:B------:R-:W-:Y:S02]  /*3ed0*/  UPLOP3.LUT UP3, UPT, UPT, UPT, UPT, 0x40, 0x4 ;  /* 0x000000000004789c */ /* 0x000fe40003f6e870 */
[----:B------:R-:W-:Y:S01]  /*3ee0*/  UIADD3 UR37, UPT, UPT, UR21, 0x88, URZ ;  /* 0x0000008815257890 */ /* 0x000fe2000fffe0ff */
[----:B------:R-:W-:Y:S01]  /*3ef0*/  UMOV UR6, UR7 ;  /* 0x0000000700067c82 */ /* 0x000fe20008000000 */
[----:B------:R-:W-:Y:S01]  /*3f00*/  UMOV UR38, UR9 ;  /* 0x0000000900267c82 */ /* 0x000fe20008000000 */
[----:B------:R-:W-:Y:S02]  /*3f10*/  UISETP.GE.AND UP0, UPT, UR42, 0x1, UPT ;  /* 0x000000012a00788c */ /* 0x000fe4000bf06270 */
[----:B------:R-:W-:Y:S01]  /*3f20*/  UISETP.NE.AND UP4, UPT, UR42, 0x1, UPT ;  /* 0x000000012a00788c */ /* 0x000fe2000bf85270 */
[----:B------:R-:W1:Y:S01]  /*3f30*/  LDCU.64 UR22, c[0x0][0xb28] ;  /* 0x00016500ff1677ac */ /* 0x000e620008000a00 */
[----:B------:R-:W-:-:S02]  /*3f40*/  UISETP.NE.AND UP6, UPT, UR15, 0x1, UPT ;  /* 0x000000010f00788c */ /* 0x000fc4000bfc5270 */
[----:B------:R-:W-:Y:S02]  /*3f50*/  UISETP.NE.AND UP5, UPT, UR50, 0x1, UPT ;  /* 0x000000013200788c */ /* 0x000fe4000bfa5270 */
[----:B------:R-:W-:Y:S02]  /*3f60*/  UIADD3 UR33, UPT, UPT, UR21, 0x70, URZ ;  /* 0x0000007015217890 */ /* 0x000fe4000fffe0ff */
[----:B------:R-:W-:Y:S02]  /*3f70*/  UIADD3 UR25, UPT, UPT, UR21, 0x78, URZ ;  /* 0x0000007815197890 */ /* 0x000fe4000fffe0ff */
[----:B------:R-:W-:Y:S02]  /*3f80*/  UIADD3 UR17, UPT, UPT, UR21, 0x80, URZ ;  /* 0x0000008015117890 */ /* 0x000fe4000fffe0ff */
[----:B------:R-:W-:Y:S02]  /*3f90*/  UPRMT UR37, UR45, 0x654, UR37 ;  /* 0x000006542d257896 */ /* 0x000fe40008000025 */
[----:B------:R-:W-:-:S02]  /*3fa0*/  USHF.R.U32.HI UR39, URZ, UR49, UR6 ;  /* 0x00000031ff277299 */ /* 0x000fc40008011606 */
[----:B--2---:R-:W-:Y:S02]  /*3fb0*/  USHF.R.U32.HI UR38, URZ, UR40, UR38 ;  /* 0x00000028ff267299 */ /* 0x004fe40008011626 */
[----:B------:R-:W-:-:S11]  /*3fc0*/  UISETP.NE.AND UP2, UPT, UR4, 0x1, UPT ;  /* 0x000000010400788c */ /* 0x000fd6000bf45270 */
.L_x_86:
[C---:B------:R-:W-:Y:S02]  /*3fd0*/  LEA R12, R14.reuse, UR21, 0x3 ;  /* 0x000000150e0c7c11 */ /* 0x040fe4000f8e18ff */
[----:B------:R-:W-:Y:S02]  /*3fe0*/  SHF.L.U32 R9, R13, 0x1f, RZ ;  /* 0x0000001f0d097819 */ /* 0x000fe400000006ff */
[----:B------:R-:W-:Y:S02]  /*3ff0*/  LEA R10, R14, UR21, 0x4 ;  /* 0x000000150e0a7c11 */ /* 0x000fe4000f8e20ff */
[----:B--2---:R-:W2:Y:S02]  /*4000*/  SYNCS.PHASECHK.TRANS64.TRYWAIT P0, [R12+URZ+0xc0], R9 ;  /* 0x0000c0090c0075a7 */ /* 0x004ea400080011ff */
[----:B--2---:R-:W-:Y:S05]  /*4010*/  @!P0 BRA `(.L_x_76) ;  /* 0x0000007c00dc8947 */ /* 0x004fea0003800000 */
.L_x_162:
[----:B--2---:R-:W2:Y:S01]  /*4020*/  LDS.128 R8, [R10+0x130] ;  /* 0x000130000a087984 */ /* 0x004ea20000000c00 */
[----:B------:R-:W-:Y:S01]  /*4030*/  UISETP.GE.AND UP0, UPT, UR42, 0x1, UPT ;  /* 0x000000012a00788c */ /* 0x000fe2000bf06270 */
[----:B------:R-:W-:Y:S01]  /*4040*/  @!PT LDS RZ, [RZ] ;  /* 0x00000000fffff984 */ /* 0x000fe20000000800 */
[----:B------:R-:W-:Y:S01]  /*4050*/  @!PT LDS RZ, [RZ] ;  /* 0x00000000fffff984 */ /* 0x000fe20000000800 */
[----:B------:R-:W-:Y:S01]  /*4060*/  @!PT LDS RZ, [RZ] ;  /* 0x00000000fffff984 */ /* 0x000fe20000000800 */
[----:B------:R-:W-:Y:S01]  /*4070*/  @!PT LDS RZ, [RZ] ;  /* 0x00000000fffff984 */ /* 0x000fe20000000800 */
[----:B------:R3:W-:Y:S06]  /*4080*/  MEMBAR.ALL.CTA ;  /* 0x0000000000007992 */ /* 0x0007ec0000008000 */
[----:B---3--:R-:W3:Y:S01]  /*4090*/  FENCE.VIEW.ASYNC.S ;  /* 0x00000000000073c6 */ /* 0x008ee20000000000 */
[----:B--2---:R-:W-:Y:S11]  /*40a0*/  LOP3.LUT P0, RZ, R10, 0x1, RZ, 0xc0, !PT ;  /* 0x000000010aff7812 */ /* 0x004ff6000780c0ff */
[----:B------:R-:W-:Y:S02]  /*40b0*/  @!UPT UIADD3 URZ, UPT, UPT, URZ, URZ, URZ ;  /* 0x000000fffffff290 */ /* 0x000fe4000fffe0ff */
[----:B---3--:R-:W-:Y:S01]  /*40c0*/  VOTEU.ANY UP1, P0 ;  /* 0x0000000000ff7886 */ /* 0x008fe20000020100 */
[----:B------:R-:W-:Y:S11]  /*40d0*/  PLOP3.LUT P0, PT, PT, PT, UP1, 0x80, 0x8 ;  /* 0x000000000008781c */ /* 0x000ff60003f0f018 */
[----:B------:R-:W-:Y:S02]  /*40e0*/  @!UPT UIADD3 URZ, UPT, UPT, URZ, URZ, URZ ;  /* 0x000000fffffff290 */ /* 0x000fe4000fffe0ff */
[----:B------:R-:W-:Y:S02]  /*40f0*/  @P0 SHF.R.U32.HI R0, RZ, 0x10, R9 ;  /* 0x00000010ff000819 */ /* 0x000fe40000011609 */
[----:B------:R-:W-:Y:S02]  /*4100*/  @P0 MOV R6, R8 ;  /* 0x0000000800060202 */ /* 0x000fe40000000f00 */
[----:B------:R-:W-:Y:S01]  /*4110*/  @P0 R2UR UR4, R0 ;  /* 0x00000000000402ca */ /* 0x000fe200000e0000 */
[----:B------:R-:W-:Y:S01]  /*4120*/  VIADD R0, R12, 0xd0 ;  /* 0x000000d00c007836 */ /* 0x000fe20000000000 */
[----:B------:R-:W-:Y:S02]  /*4130*/  @P0 LOP3.LUT R8, R9, 0xffff, RZ, 0xc0, !PT ;  /* 0x0000ffff09080812 */ /* 0x000fe400078ec0ff */
[----:B------:R-:W-:Y:S02]  /*4140*/  @P0 R2UR UR6, R6 ;  /* 0x00000000060602ca */ /* 0x000fe400000e0000 */
[----:B------:R-:W-:Y:S02]  /*4150*/  PRMT R0, RZ, 0x654, R0 ;  /* 0x00000654ff007816 */ /* 0x000fe40000000000 */
[----:B------:R-:W-:Y:S02]  /*4160*/  @P0 R2UR UR5, R8 ;  /* 0x00000000080502ca */ /* 0x000fe400000e0000 */
[----:B------:R2:W-:Y:S03]  /*4170*/  SYNCS.ARRIVE.TRANS64.RED.A1T0 RZ, [R0+URZ], RZ ;  /* 0x000000ff00ff79a7 */ /* 0x0005e600081004ff */
[----:B------:R-:W-:Y:S04]  /*4180*/  @UP1 UMOV UR29, UR4 ;  /* 0x00000004001d1c82 */ /* 0x000fe80008000000 */
[----:B------:R-:W-:Y:S04]  /*4190*/  @UP1 UMOV UR14, UR6 ;  /* 0x00000006000e1c82 */ /* 0x000fe80008000000 */
[----:B------:R-:W-:Y:S01]  /*41a0*/  @UP1 UMOV UR13, UR5 ;  /* 0x00000005000d1c82 */ /* 0x000fe20008000000 */
[----:B------:R-:W-:Y:S05]  /*41b0*/  BRA.U !UP0, `(.L_x_77) ;  /* 0x0000000108a47547 */ /* 0x000fea000b800000 */
[----:B------:R-:W-:Y:S02]  /*41c0*/  UIMAD.WIDE.U32 UR18, UR13, UR51, URZ ;  /* 0x000000330d1272a5 */ /* 0x000fe4000f8e00ff */
[----:B------:R-:W-:Y:S02]  /*41d0*/  UIMAD.WIDE.U32 UR26, UR14, UR48, URZ ;  /* 0x000000300e1a72a5 */ /* 0x000fe4000f8e00ff */
[----:B------:R-:W-:Y:S02]  /*41e0*/  USEL UR4, UR30, UR38, !UP5 ;  /* 0x000000261e047287 */ /* 0x000fe4000e800000 */
[----:B------:R-:W-:Y:S02]  /*41f0*/  USEL UR7, UR31, UR39, !UP6 ;  /* 0x000000271f077287 */ /* 0x000fe4000f000000 */
[----:B-1----:R-:W-:Y:S02]  /*4200*/  UIMAD.WIDE.U32 UR8, UR4, UR22, URZ ;  /* 0x00000016040872a5 */ /* 0x002fe4000f8e00ff */
[----:B------:R-:W-:Y:S01]  /*4210*/  UIMAD.WIDE.U32 UR10, UR7, UR22, URZ ;  /* 0x00000016070a72a5 */ /* 0x000fe2000f8e00ff */
[----:B------:R-:W-:Y:S02]  /*4220*/  UMOV UR5, UR19 ;  /* 0x0000001300057c82 */ /* 0x000fe40008000000 */
[----:B------:R-:W-:Y:S03]  /*4230*/  USHF.R.U32.HI UR6, URZ, UR40, UR5 ;  /* 0x00000028ff067299 */ /* 0x000fe60008011605 */
[----:B------:R-:W-:Y:S01]  /*4240*/  UMOV UR5, UR27 ;  /* 0x0000001b00057c82 */ /* 0x000fe20008000000 */
[----:B------:R-:W-:Y:S02]  /*4250*/  USEL UR6, UR13, UR6, !UP5 ;  /* 0x000000060d067287 */ /* 0x000fe4000e800000 */
[----:B------:R-:W-:Y:S03]  /*4260*/  USHF.R.U32.HI UR12, URZ, UR49, UR5 ;  /* 0x00000031ff0c7299 */ /* 0x000fe60008011605 */
[----:B------:R-:W-:Y:S02]  /*4270*/  UMOV UR5, UR9 ;  /* 0x0000000900057c82 */ /* 0x000fe40008000000 */
[----:B------:R-:W-:Y:S03]  /*4280*/  @UP4 USHF.R.U32.HI UR4, URZ, UR23, UR5 ;  /* 0x00000017ff044299 */ /* 0x000fe60008011605 */
[----:B------:R-:W-:Y:S01]  /*4290*/  UMOV UR5, UR11 ;  /* 0x0000000b00057c82 */ /* 0x000fe20008000000 */
[----:B------:R-:W-:Y:S02]  /*42a0*/  UIMAD UR4, UR42, UR4, URZ ;  /* 0x000000042a0472a4 */ /* 0x000fe4000f8e02ff */
[----:B------:R-:W-:Y:S02]  /*42b0*/  @UP4 USHF.R.U32.HI UR7, URZ, UR23, UR5 ;  /* 0x00000017ff074299 */ /* 0x000fe40008011605 */
[----:B------:R-:W-:Y:S02]  /*42c0*/  UIMAD.WIDE.U32 UR10, UR6, UR22, URZ ;  /* 0x00000016060a72a5 */ /* 0x000fe4000f8e00ff */
[----:B------:R-:W-:Y:S02]  /*42d0*/  USEL UR5, UR14, UR12, !UP6 ;  /* 0x0000000c0e057287 */ /* 0x000fe4000f000000 */
[----:B------:R-:W-:Y:S02]  /*42e0*/  UIMAD UR8, UR42, UR7, URZ ;  /* 0x000000072a0872a4 */ /* 0x000fe4000f8e02ff */
[----:B------:R-:W-:Y:S03]  /*42f0*/  UISETP.GE.AND UP0, UPT, UR6, UR4, UPT ;  /* 0x000000040600728c */ /* 0x000fe6000bf06270 */
[----:B------:R-:W-:Y:S01]  /*4300*/  UMOV UR4, UR11 ;  /* 0x0000000b00047c82 */ /* 0x000fe20008000000 */
[----:B------:R-:W-:Y:S02]  /*4310*/  UISETP.GE.OR UP0, UPT, UR5, UR8, UP0 ;  /* 0x000000080500728c */ /* 0x000fe40008706670 */
[----:B------:R-:W-:Y:S02]  /*4320*/  USHF.R.U32.HI UR4, URZ, UR23, UR4 ;  /* 0x00000017ff047299 */ /* 0x000fe40008011604 */
[----:B------:R-:W-:Y:S02]  /*4330*/  UIMAD.WIDE.U32 UR8, UR5, UR22, URZ ;  /* 0x00000016050872a5 */ /* 0x000fe4000f8e00ff */
[----:B------:R-:W-:Y:S04]  /*4340*/  USEL UR10, UR6, UR4, !UP4 ;  /* 0x00000004060a7287 */ /* 0x000fe8000e000000 */
[----:B------:R-:W-:Y:S01]  /*4350*/  UIADD3 UR11, UPT, UPT, -UR10, URZ, URZ ;  /* 0x000000ff0a0b7290 */ /* 0x000fe2000fffe1ff */
[----:B------:R-:W-:Y:S02]  /*4360*/  @!UP0 UMOV UR4, UR9 ;  /* 0x0000000900048c82 */ /* 0x000fe40008000000 */
[----:B------:R-:W-:Y:S02]  /*4370*/  @!UP0 USHF.R.U32.HI UR4, URZ, UR23, UR4 ;  /* 0x00000017ff048299 */ /* 0x000fe40008011604 */
[----:B------:R-:W-:Y:S02]  /*4380*/  UIMAD UR8, UR42, UR11, UR6 ;  /* 0x0000000b2a0872a4 */ /* 0x000fe4000f8e0206 */
[----:B------:R-:W-:Y:S04]  /*4390*/  @!UP0 USEL UR4, UR5, UR4, !UP4 ;  /* 0x0000000405048287 */ /* 0x000fe8000e000000 */
[----:B------:R-:W-:Y:S02]  /*43a0*/  @!UP0 UIMAD UR8, UR7, UR8, UR4 ;  /* 0x00000008070882a4 */ /* 0x000fe4000f8e0204 */
[----:B------:R-:W-:Y:S02]  /*43b0*/  @!UP0 UIADD3 UR9, UPT, UPT, UR10, -UR4, URZ ;  /* 0x800000040a098290 */ /* 0x000fe4000fffe0ff */
[----:B------:R-:W-:Y:S02]  /*43c0*/  UIADD3 UR4, UPT, UPT, -UR5, URZ, URZ ;  /* 0x000000ff05047290 */ /* 0x000fe4000fffe1ff */
[----:B------:R-:W-:Y:S02]  /*43d0*/  UIADD3 UR7, UPT, UPT, -UR6, URZ, URZ ;  /* 0x000000ff06077290 */ /* 0x000fe4000fffe1ff */
[----:B------:R-:W-:Y:S02]  /*43e0*/  @!UP0 UIMAD UR6, UR9, UR42, UR5 ;  /* 0x0000002a090682a4 */ /* 0x000fe4000f8e0205 */
[----:B------:R-:W-:Y:S02]  /*43f0*/  UIMAD UR14, UR15, UR4, UR14 ;  /* 0x000000040f0e72a4 */ /* 0x000fe4000f8e020e */
[----:B------:R-:W-:Y:S01]  /*4400*/  UIMAD UR13, UR50, UR7, UR13 ;  /* 0x00000007320d72a4 */ /* 0x000fe2000f8e020d */
[----:B------:R-:W-:Y:S02]  /*4410*/  @!UP0 UMOV UR5, UR8 ;  /* 0x0000000800058c82 */ /* 0x000fe40008000000 */
[----:B------:R-:W-:Y:S02]  /*4420*/  UIMAD UR14, UR5, UR15, UR14 ;  /* 0x0000000f050e72a4 */ /* 0x000fe4000f8e020e */
[----:B------:R-:W-:Y:S11]  /*4430*/  UIMAD UR13, UR6, UR50, UR13 ;  /* 0x00000032060d72a4 */ /* 0x000ff6000f8e020d */
[----:B------:R-:W-:Y:S01]  /*4440*/  @!UPT UIADD3 URZ, UPT, UPT, URZ, URZ, URZ ;  /* 0x000000fffffff290 */ /* 0x000fe2000fffe0ff */
.L_x_77:
[----:B------:R-:W3:Y:S01]  /*4450*/  @!UP2 LDCU.128 UR8, c[0x0][0xb10] ;  /* 0x00016200ff08a7ac */ /* 0x000ee20008000c00 */
[C---:B----4-:R-:W-:Y:S02]  /*4460*/  ISETP.NE.U32.AND P1, PT, R4.reuse, RZ, PT ;  /* 0x000000ff0400720c */ /* 0x050fe40003f25070 */
[----:B------:R-:W-:Y:S02]  /*4470*/  ISETP.NE.U32.AND P0, PT, R4, RZ, PT ;  /* 0x000000ff0400720c */ /* 0x000fe40003f05070 */
[C---:B------:R-:W-:Y:S02]  /*4480*/  ISETP.NE.AND.EX P1, PT, R5.reuse, RZ, PT, P1 ;  /* 0x000000ff0500720c */ /* 0x040fe40003f25310 */
[----:B------:R-:W-:Y:S01]  /*4490*/  ISETP.NE.AND.EX P0, PT, R5, RZ, PT, P0 ;  /* 0x000000ff0500720c */ /* 0x000fe20003f05300 */
[----:B------:R-:W4:Y:S01]  /*44a0*/  @!UP2 LDCU UR5, c[0x0][0xb0c] ;  /* 0x00016180ff05a7ac */ /* 0x000f220008000800 */
[----:B------:R-:W-:Y:S01]  /*44b0*/  SHF.L.U32 R9, R15, 0x1f, RZ ;  /* 0x0000001f0f097819 */ /* 0x000fe200000006ff */
[----:B------:R-:W-:Y:S02]  /*44c0*/  USHF.L.U32 UR35, UR16, 0x7, URZ ;  /* 0x0000000710237899 */ /* 0x000fe400080006ff */
[----:B------:R-:W-:Y:S02]  /*44d0*/  USHF.L.U32 UR34, UR20, 0x8, URZ ;  /* 0x0000000814227899 */ /* 0x000fe400080006ff */
[----:B---3--:R-:W-:Y:S07]  /*44e0*/  UIMAD.WIDE.U32 UR6, UR14, UR8, URZ ;  /* 0x000000080e0672a5 */ /* 0x008fee000f8e00ff */
[----:B------:R-:W-:Y:S01]  /*44f0*/  @!UP2 UMOV UR4, UR7 ;  /* 0x000000070004ac82 */ /* 0x000fe20008000000 */
[----:B----4-:R-:W-:Y:S02]  /*4500*/  @!UP2 UISETP.NE.AND UP0, UPT, UR5, 0x1, UPT ;  /* 0x000000010500a88c */ /* 0x010fe4000bf05270 */
[----:B------:R-:W-:Y:S02]  /*4510*/  @!UP2 USHF.R.U32.HI UR4, URZ, UR9, UR4 ;  /* 0x00000009ff04a299 */ /* 0x000fe40008011604 */
[----:B------:R-:W-:Y:S02]  /*4520*/  UIMAD.WIDE.U32 UR6, UR13, UR11, URZ ;  /* 0x0000000b0d0672a5 */ /* 0x000fe4000f8e00ff */
[----:B------:R-:W-:Y:S02]  /*4530*/  @!UP2 USEL UR8, UR14, UR4, !UP0 ;  /* 0x000000040e08a287 */ /* 0x000fe4000c000000 */
[----:B------:R-:W-:Y:S03]  /*4540*/  @!UP2 UISETP.NE.AND UP0, UPT, UR10, 0x1, UPT ;  /* 0x000000010a00a88c */ /* 0x000fe6000bf05270 */
[----:B------:R-:W-:Y:S02]  /*4550*/  @!UP2 UMOV UR6, UR7 ;  /* 0x000000070006ac82 */ /* 0x000fe40008000000 */
[----:B------:R-:W3:Y:S02]  /*4560*/  @!UP2 LDCU UR4, c[0x0][0xb20] ;  /* 0x00016400ff04a7ac */ /* 0x000ee40008000800 */
[----:B---3--:R-:W-:Y:S04]  /*4570*/  @!UP2 USHF.R.U32.HI UR6, URZ, UR4, UR6 ;  /* 0x00000004ff06a299 */ /* 0x008fe80008011606 */
[----:B------:R-:W-:Y:S04]  /*4580*/  @!UP2 USEL UR6, UR13, UR6, !UP0 ;  /* 0x000000060d06a287 */ /* 0x000fe8000c000000 */
[----:B------:R-:W-:Y:S02]  /*4590*/  @!UP2 UIADD3 UR4, UPT, UPT, -UR8, UR6, URZ ;  /* 0x000000060804a290 */ /* 0x000fe4000fffe1ff */
[----:B------:R-:W-:Y:S02]  /*45a0*/  @!UP2 UIADD3 UR6, UPT, UPT, UR8, -UR6, URZ ;  /* 0x800000060806a290 */ /* 0x000fe4000fffe0ff */
[----:B------:R-:W-:Y:S02]  /*45b0*/  @!UP2 UIMAD UR14, UR4, UR5, UR14 ;  /* 0x00000005040ea2a4 */ /* 0x000fe4000f8e020e */
[----:B------:R-:W-:Y:S01]  /*45c0*/  @!UP2 UIMAD UR13, UR6, UR10, UR13 ;  /* 0x0000000a060da2a4 */ /* 0x000fe2000f8e020d */
[----:B------:R-:W-:Y:S11]  /*45d0*/  BRA.U UP3, `(.L_x_78) ;  /* 0x0000000103107547 */ /* 0x000ff6000b800000 */
[----:B--2---:R-:W-:Y:S04]  /*45e0*/  MOV R0, UR43 ;  /* 0x0000002b00007c02 */ /* 0x004fe80008000f00 */
[----:B------:R-:W-:Y:S04]  /*45f0*/  SHF.L.U32 R11, R0, 0x1f, RZ ;  /* 0x0000001f000b7819 */ /* 0x000fe800000006ff */
[----:B------:R-:W2:Y:S02]  /*4600*/  SYNCS.PHASECHK.TRANS64.TRYWAIT P2, [UR21+0xb8], R11 ;  /* 0x0000b80bff0075a7 */ /* 0x000ea40008041115 */
[----:B--2---:R-:W-:Y:S05]  /*4610*/  @!P2 BRA `(.L_x_79) ;  /* 0x000000780070a947 */ /* 0x004fea0003800000 */
.L_x_78:
[----:B------:R-:W-:Y:S05]  /*4620*/  @!P1 BRA `(.L_x_80) ;  /* 0x0000000000309947 */ /* 0x000fea0003800000 */
[----:B------:R-:W-:Y:S01]  /*4630*/  ISETP.NE.U32.AND P1, PT, R2, RZ, PT ;  /* 0x000000ff0200720c */ /* 0x000fe20003f25070 */
[----:B------:R-:W3:Y:S01]  /*4640*/  LDCU.64 UR4, c[0x0][0x358] ;  /* 0x00006b00ff0477ac */ /* 0x000ee20008000a00 */
[----:B------:R-:W-:Y:S02]  /*4650*/  IMAD.MOV.U32 R140, RZ, RZ, 0x1 ;  /* 0x00000001ff8c7424 */ /* 0x000fe400078e00ff */
[----:B------:R-:W-:Y:S11]  /*4660*/  ISETP.NE.AND.EX P1, PT, R3, RZ, PT, P1 ;  /* 0x000000ff0300720c */ /* 0x000ff60003f25310 */
[----:B------:R-:W-:Y:S02]  /*4670*/  @!UPT UIADD3 URZ, UPT, UPT, URZ, URZ, URZ ;  /* 0x000000fffffff290 */ /* 0x000fe4000fffe0ff */
[----:B--2---:R-:W2:Y:S01]  /*4680*/  @P1 LDC.64 R10, c[0x0][0x888] ;  /* 0x00022200ff0a1b82 */ /* 0x004ea20000000a00 */
[----:B------:R-:W-:Y:S04]  /*4690*/  @P1 IMAD R0, R4, UR36, RZ ;  /* 0x0000002404001c24 */ /* 0x000fe8000f8e02ff */
[----:B--2---:R-:W-:Y:S04]  /*46a0*/  @P1 IMAD.WIDE R10, R0, 0x4, R10 ;  /* 0x00000004000a1825 */ /* 0x004fe800078e020a */
[----:B------:R-:W-:Y:S01]  /*46b0*/  HFMA2 R0, -RZ, RZ, 0, 5.9604644775390625e-08 ;  /* 0x00000001ff007431 */ /* 0x000fe200000001ff */
[----:B---3-5:R3:W5:Y:S04]  /*46c0*/  @P1 LDG.E R72, desc[UR4][R10.64] ;  /* 0x000000040a481981 */ /* 0x028768000c1e1900 */
[----:B------:R-:W-:Y:S01]  /*46d0*/  @!P1 PRMT R140, R0, 0x7610, R140 ;  /* 0x00007610008c9816 */ /* 0x000fe2000000008c */
[----:B---3--:R-:W4:Y:S06]  /*46e0*/  @!P1 LDC R72, c[0x0][0x880] ;  /* 0x00022000ff489b82 */ /* 0x008f2c0000000800 */
.L_x_80:
[----:B----45:R-:W-:Y:S01]  /*46f0*/  @!P0 ISETP.EQ.AND P1, PT, R72, RZ, PT ;  /* 0x000000ff4800820c */ /* 0x030fe20003f22270 */
[----:B------:R-:W-:Y:S01]  /*4700*/  @!UPT UIADD3 URZ, UPT, UPT, URZ, URZ, URZ ;  /* 0x000000fffffff290 */ /* 0x000fe2000fffe0ff */
[----:B------:R-:W-:Y:S11]  /*4710*/  @!P0 BRA `(.L_x_81) ;  /* 0x0000000000188947 */ /* 0x000ff60003800000 */
[----:B------:R-:W-:Y:S02]  /*4720*/  LOP3.LUT P0, RZ, R140, 0xff, RZ, 0xc0, !PT ;  /* 0x000000ff8cff7812 */ /* 0x000fe4000780c0ff */
[----:B------:R-:W-:Y:S04]  /*4730*/  ISETP.NE.U32.AND P1, PT, R2, RZ, PT ;  /* 0x000000ff0200720c */ /* 0x000fe80003f25070 */
[----:B------:R-:W-:Y:S04]  /*4740*/  ISETP.NE.AND.EX P1, PT, R3, RZ, PT, P1 ;  /* 0x000000ff0300720c */ /* 0x000fe80003f25310 */
[----:B------:R-:W-:Y:S03]  /*4750*/  PLOP3.LUT P1, PT, P1, PT, PT, 0x8, 0x80 ;  /* 0x000000000080781c */ /* 0x000fe60000f2e170 */
[----:B------:R-:W-:Y:S11]  /*4760*/  @P0 ISETP.EQ.AND P1, PT, R72, RZ, PT ;  /* 0x000000ff4800020c */ /* 0x000ff60003f22270 */
[----:B------:R-:W-:Y:S02]  /*4770*/  @!UPT UIADD3 URZ, UPT, UPT, URZ, URZ, URZ ;  /* 0x000000fffffff290 */ /* 0x000fe4000fffe0ff */
.L_x_81:
[----:B------:R-:W3:Y:S01]  /*4780*/  SYNCS.PHASECHK.TRANS64.TRYWAIT P2, [UR21+0x90], R9 ;  /* 0x00009009ff0075a7 */ /* 0x000ee20008041115 */
[----:B------:R-:W-:Y:S04]  /*4790*/  ELECT P0, URZ, PT ;  /* 0x0000000000ff782f */ /* 0x000fe80003800000 */
[----:B------:R-:W-:Y:S11]  /*47a0*/  PLOP3.LUT P1, PT, P1, P0, PT, 0xf2, 0x2f ;  /* 0x00000000002f781c */ /* 0x000ff60000f21e72 */
[----:B------:R-:W-:Y:S02]  /*47b0*/  @!UPT UIADD3 URZ, UPT, UPT, URZ, URZ, URZ ;  /* 0x000000fffffff290 */ /* 0x000fe4000fffe0ff */
[----:B------:R-:W-:Y:S05]  /*47c0*/  @!P1 IADD3 R8, P0, PT, R16, 0x580, RZ ;  /* 0x0000058010089810 */ /* 0x000fea0007f1e0ff */
[----:B------:R-:W-:Y:S01]  /*47d0*/  @!P1 IMAD.X R6, RZ, RZ, R17, P0 ;  /* 0x000000ffff069224 */ /* 0x000fe200000e0611 */
[----:B---3--:R-:W-:Y:S07]  /*47e0*/  @!P2 BRA `(.L_x_82) ;  /* 0x000000780014a947 */ /* 0x008fee0003800000 */
.L_x_165:
[----:B------:R-:W-:Y:S01]  /*47f0*/  @!P1 R2UR UR5, R8 ;  /* 0x00000000080592ca */ /* 0x000fe200000e0000 */
[----:B------:R-:W-:Y:S01]  /*4800*/  VOTEU.ALL UP0, P1 ;  /* 0x0000000000ff7886 */ /* 0x000fe20000800000 */
[----:B------:R-:W-:Y:S01]  /*4810*/  @!P1 R2UR UR4, R6 ;  /* 0x00000000060492ca */ /* 0x000fe200000e0000 */
[----:B--2---:R-:W-:Y:S01]  /*4820*/  @!P1 IMAD.MOV.U32 R0, RZ, RZ, 0x2000 ;  /* 0x00002000ff009424 */ /* 0x004fe200078e00ff */
[----:B------:R-:W-:Y:S01]  /*4830*/  UMOV UR8, 0x0 ;  /* 0x0000000000087882 */ /* 0x000fe20000000000 */
[----:B------:R-:W-:Y:S01]  /*4840*/  UMOV UR9, 0x10000000 ;  /* 0x1000000000097882 */ /* 0x000fe20000000000 */
[----:B------:R-:W-:Y:S01]  /*4850*/  @!UP0 UIADD3 UR32, UPT, UPT, UR21, 0x200, URZ ;  /* 0x0000020015208890 */ /* 0x000fe2000fffe0ff */
[----:B------:R-:W-:Y:S01]  /*4860*/  @!P1 IADD3 R8, P0, PT, R16, 0x580, RZ ;  /* 0x0000058010089810 */ /* 0x000fe20007f1e0ff */
[----:B------:R-:W-:Y:S01]  /*4870*/  VOTEU.ALL UP0, P1 ;  /* 0x0000000000ff7886 */ /* 0x000fe20000800000 */
[----:B------:R-:W-:Y:S03]  /*4880*/  UPRMT UR6, UR45, 0x654, UR33 ;  /* 0x000006542d067896 */ /* 0x000fe60008000021 */
[----:B------:R-:W-:Y:S02]  /*4890*/  @!P1 IMAD.X R6, RZ, RZ, R17, P0 ;  /* 0x000000ffff069224 */ /* 0x000fe400000e0611 */
[----:B------:R-:W-:Y:S02]  /*48a0*/  IMAD.U32 R10, RZ, RZ, UR5 ;  /* 0x00000005ff0a7e24 */ /* 0x000fe4000f8e00ff */
[----:B------:R-:W-:Y:S03]  /*48b0*/  IMAD.U32 R11, RZ, RZ, UR4 ;  /* 0x00000004ff0b7e24 */ /* 0x000fe6000f8e00ff */
[----:B------:R-:W-:Y:S02]  /*48c0*/  @!P1 R2UR UR4, R10 ;  /* 0x000000000a0492ca */ /* 0x000fe400000e0000 */
[----:B------:R-:W-:Y:S11]  /*48d0*/  @!P1 R2UR UR5, R11 ;  /* 0x000000000b0592ca */ /* 0x000ff600000e0000 */
[----:B------:R-:W-:Y:S02]  /*48e0*/  @!UPT UIADD3 URZ, UPT, UPT, URZ, URZ, URZ ;  /* 0x000000fffffff290 */ /* 0x000fe4000fffe0ff */
[----:B------:R2:W-:Y:S01]  /*48f0*/  @!UP0 UTMALDG.3D [UR32], [UR4], desc[UR8] ;  /* 0x00000820040085b4 */ /* 0x0005e20008011000 */
[----:B------:R2:W-:Y:S01]  /*4900*/  @!P1 SYNCS.ARRIVE.TRANS64.RED.A0TR RZ, [UR21+0x70], R0 ;  /* 0x00007000ffff99a7 */ /* 0x0005e20008300415 */
[----:B------:R-:W-:Y:S01]  /*4910*/  SYNCS.ARRIVE.TRANS64.RED.A1T0 RZ, [UR6], RZ ;  /* 0x000000ffffff79a7 */ /* 0x000fe20008100406 */
[----:B------:R-:W3:Y:S02]  /*4920*/  SYNCS.PHASECHK.TRANS64.TRYWAIT P2, [UR21+0x98], R9 ;  /* 0x00009809ff0075a7 */ /* 0x000ee40008041115 */
[----:B--23--:R-:W-:Y:S05]  /*4930*/  @!P2 BRA `(.L_x_83) ;  /* 0x0000007400d8a947 */ /* 0x00cfea0003800000 */
.L_x_167:
        /* <DEDUP_REMOVED lines=8> */
[----:B------:R-:W-:Y:S01]  /*49c0*/  @!UP0 UIADD3 UR24, UPT, UPT, UR21, 0x2200, URZ ;  /* 0x0000220015188890 */ /* 0x000fe2000fffe0ff */
[----:B------:R-:W-:Y:S01]  /*49d0*/  VOTEU.ALL UP0, P1 ;  /* 0x0000000000ff7886 */ /* 0x000fe20000800000 */
[----:B------:R-:W-:Y:S01]  /*49e0*/  UMOV UR27, UR35 ;  /* 0x00000023001b7c82 */ /* 0x000fe20008000000 */
[----:B------:R-:W-:Y:S02]  /*49f0*/  UMOV UR28, UR36 ;  /* 0x00000024001c7c82 */ /* 0x000fe40008000000 */
[----:B------:R-:W-:Y:S01]  /*4a00*/  IMAD.U32 R10, RZ, RZ, UR5 ;  /* 0x00000005ff0a7e24 */ /* 0x000fe2000f8e00ff */
[----:B------:R-:W-:Y:S01]  /*4a10*/  UPRMT UR6, UR45, 0x654, UR25 ;  /* 0x000006542d067896 */ /* 0x000fe20008000019 */
[----:B------:R-:W-:Y:S02]  /*4a20*/  IMAD.U32 R11, RZ, RZ, UR4 ;  /* 0x00000004ff0b7e24 */ /* 0x000fe4000f8e00ff */
[----:B------:R-:W-:Y:S01]  /*4a30*/  @!P1 IMAD.X R6, RZ, RZ, R17, P0 ;  /* 0x000000ffff069224 */ /* 0x000fe200000e0611 */
        /* <DEDUP_REMOVED lines=8> */
.L_x_169:
[----:B------:R-:W-:Y:S01]  /*4ac0*/  @!P1 R2UR UR5, R8 ;  /* 0x00000000080592ca */ /* 0x000fe200000e0000 */
[----:B------:R-:W-:Y:S01]  /*4ad0*/  VOTEU.ALL UP0, P1 ;  /* 0x0000000000ff7886 */ /* 0x000fe20000800000 */
[----:B------:R-:W-:Y:S01]  /*4ae0*/  @!P1 R2UR UR4, R6 ;  /* 0x00000000060492ca */ /* 0x000fe200000e0000 */
[----:B--2---:R-:W-:Y:S01]  /*4af0*/  @!P1 IMAD.MOV.U32 R0, RZ, RZ, 0x2000 ;  /* 0x00002000ff009424 */ /* 0x004fe200078e00ff */
[----:B------:R-:W-:Y:S01]  /*4b00*/  UMOV UR8, 0x0 ;  /* 0x0000000000087882 */ /* 0x000fe20000000000 */
[----:B------:R-:W-:Y:S01]  /*4b10*/  UMOV UR9, 0x10000000 ;  /* 0x1000000000097882 */ /* 0x000fe20000000000 */
[----:B------:R-:W-:Y:S01]  /*4b20*/  @!UP0 UIADD3 UR18, UPT, UPT, UR34, 0x80, URZ ;  /* 0x0000008022128890 */ /* 0x000fe2000fffe0ff */
[----:B------:R-:W-:Y:S01]  /*4b30*/  VIADD R14, R14, 0x1 ;  /* 0x000000010e0e7836 */ /* 0x000fe20000000000 */
[----:B------:R-:W-:Y:S01]  /*4b40*/  @!UP0 UIADD3 UR16, UPT, UPT, UR21, 0x4200, URZ ;  /* 0x0000420015108890 */ /* 0x000fe2000fffe0ff */
[----:B------:R-:W-:Y:S01]  /*4b50*/  VOTEU.ALL UP0, P1 ;  /* 0x0000000000ff7886 */ /* 0x000fe20000800000 */
[----:B------:R-:W-:Y:S01]  /*4b60*/  UMOV UR19, UR35 ;  /* 0x0000002300137c82 */ /* 0x000fe20008000000 */
[----:B------:R-:W-:Y:S02]  /*4b70*/  UMOV UR20, UR36 ;  /* 0x0000002400147c82 */ /* 0x000fe40008000000 */
[----:B------:R-:W-:Y:S01]  /*4b80*/  IMAD.U32 R10, RZ, RZ, UR5 ;  /* 0x00000005ff0a7e24 */ /* 0x000fe2000f8e00ff */
[----:B------:R-:W-:Y:S01]  /*4b90*/  UPRMT UR6, UR45, 0x654, UR17 ;  /* 0x000006542d067896 */ /* 0x000fe20008000011 */
        /* <DEDUP_REMOVED lines=9> */
.L_x_171:
[----:B------:R-:W-:Y:S01]  /*4c30*/  @!P1 IADD3 R6, P0, PT, R16, 0x580, RZ ;  /* 0x0000058010069810 */ /* 0x000fe20007f1e0ff */
[----:B------:R-:W-:Y:S01]  /*4c40*/  VOTEU.ALL UP0, P1 ;  /* 0x0000000000ff7886 */ /* 0x000fe20000800000 */
[----:B------:R-:W-:Y:S01]  /*4c50*/  UMOV UR6, 0x0 ;  /* 0x0000000000067882 */ /* 0x000fe20000000000 */
[----:B------:R-:W-:Y:S01]  /*4c60*/  UMOV UR7, 0x10000000 ;  /* 0x1000000000077882 */ /* 0x000fe20000000000 */
[----:B------:R-:W-:Y:S01]  /*4c70*/  @!P1 R2UR UR5, R6 ;  /* 0x00000000060592ca */ /* 0x000fe200000e0000 */
[----:B--2---:R-:W-:Y:S01]  /*4c80*/  @!P1 IMAD.X R0, RZ, RZ, R17, P0 ;  /* 0x000000ffff009224 */ /* 0x004fe200000e0611 */
[----:B------:R-:W-:Y:S01]  /*4c90*/  @!UP0 UIADD3 UR10, UPT, UPT, UR34, 0xc0, URZ ;  /* 0x000000c0220a8890 */ /* 0x000fe2000fffe0ff */
[----:B------:R-:W-:Y:S01]  /*4ca0*/  R2UR UR18, R142 ;  /* 0x000000008e1272ca */ /* 0x000fe200000e0000 */
[----:B------:R-:W-:Y:S01]  /*4cb0*/  @!UP0 UIADD3 UR8, UPT, UPT, UR21, 0x6200, URZ ;  /* 0x0000620015088890 */ /* 0x000fe2000fffe0ff */
[----:B------:R-:W-:Y:S01]  /*4cc0*/  R2UR UR16, R143 ;  /* 0x000000008f1072ca */ /* 0x000fe200000e0000 */
[----:B------:R-:W-:Y:S01]  /*4cd0*/  @!UP0 UIADD3 UR9, UPT, UPT, UR21, 0x88, URZ ;  /* 0x0000008815098890 */ /* 0x000fe2000fffe0ff */
[----:B------:R-:W-:Y:S01]  /*4ce0*/  @!P1 R2UR UR4, R0 ;  /* 0x00000000000492ca */ /* 0x000fe200000e0000 */
[----:B------:R-:W-:Y:S01]  /*4cf0*/  VOTEU.ALL UP0, P1 ;  /* 0x0000000000ff7886 */ /* 0x000fe20000800000 */
[----:B------:R-:W-:Y:S01]  /*4d00*/  UMOV UR11, UR35 ;  /* 0x00000023000b7c82 */ /* 0x000fe20008000000 */
[----:B------:R-:W-:Y:S01]  /*4d10*/  UMOV UR12, UR36 ;  /* 0x00000024000c7c82 */ /* 0x000fe20008000000 */
[C---:B------:R-:W-:Y:S01]  /*4d20*/  ISETP.NE.AND P0, PT, R14.reuse, 0x2, PT ;  /* 0x000000020e00780c */ /* 0x040fe20003f05270 */
[----:B------:R-:W-:Y:S01]  /*4d30*/  UPLOP3.LUT UP3, UPT, UPT, UPT, UPT, 0x80, 0x8 ;  /* 0x000000000008789c */ /* 0x000fe20003f6f070 */
[----:B------:R-:W-:Y:S01]  /*4d40*/  IMAD.U32 R8, RZ, RZ, UR5 ;  /* 0x00000005ff087e24 */ /* 0x000fe2000f8e00ff */
[----:B------:R-:W-:Y:S01]  /*4d50*/  LOP3.LUT R15, R15, 0x1, RZ, 0x3c, !PT ;  /* 0x000000010f0f7812 */ /* 0x000fe200078e3cff */
[----:B------:R-:W-:Y:S01]  /*4d60*/  UMOV UR36, UR29 ;  /* 0x0000001d00247c82 */ /* 0x000fe20008000000 */
[----:B------:R-:W-:Y:S01]  /*4d70*/  SEL R0, RZ, 0x1, P0 ;  /* 0x00000001ff007807 */ /* 0x000fe20000000000 */
[----:B------:R-:W-:Y:S01]  /*4d80*/  UIADD3 UR20, UPT, UPT, UR13, UR18, URZ ;  /* 0x000000120d147290 */ /* 0x000fe2000fffe0ff */
[----:B------:R-:W-:Y:S01]  /*4d90*/  SEL R14, R14, RZ, P0 ;  /* 0x000000ff0e0e7207 */ /* 0x000fe20000000000 */
[----:B------:R-:W-:Y:S01]  /*4da0*/  UIADD3 UR16, UPT, UPT, UR14, UR16, URZ ;  /* 0x000000100e107290 */ /* 0x000fe2000fffe0ff */
[----:B------:R-:W-:Y:S01]  /*4db0*/  IMAD.U32 R9, RZ, RZ, UR4 ;  /* 0x00000004ff097e24 */ /* 0x000fe2000f8e00ff */
[----:B------:R-:W-:Y:S02]  /*4dc0*/  @!P1 R2UR UR4, R8 ;  /* 0x00000000080492ca */ /* 0x000fe400000e0000 */
[----:B------:R-:W-:Y:S02]  /*4dd0*/  LOP3.LUT R13, R13, R0, RZ, 0x3c, !PT ;  /* 0x000000000d0d7212 */ /* 0x000fe400078e3cff */
[----:B------:R-:W-:Y:S11]  /*4de0*/  @!P1 R2UR UR5, R9 ;  /* 0x00000000090592ca */ /* 0x000ff600000e0000 */
[----:B------:R-:W-:Y:S02]  /*4df0*/  @!UPT UIADD3 URZ, UPT, UPT, URZ, URZ, URZ ;  /* 0x000000fffffff290 */ /* 0x000fe4000fffe0ff */
[----:B------:R2:W-:Y:S01]  /*4e00*/  @!UP0 UTMALDG.3D [UR8], [UR4], desc[UR6] ;  /* 0x00000608040085b4 */ /* 0x0005e20008011000 */
[----:B------:R2:W-:Y:S01]  /*4e10*/  @!P1 SYNCS.ARRIVE.TRANS64.RED.A0TR RZ, [UR21+0x88], R7 ;  /* 0x00008807ffff99a7 */ /* 0x0005e20008300415 */
[----:B------:R-:W-:Y:S01]  /*4e20*/  SYNCS.ARRIVE.TRANS64.RED.A1T0 RZ, [UR37], RZ ;  /* 0x000000ffffff79a7 */ /* 0x000fe20008100425 */
[----:B------:R-:W-:Y:S05]  /*4e30*/  BRA.U UP1, `(.L_x_86) ;  /* 0xfffffff101647547 */ /* 0x000fea000b83ffff */
[----:B------:R-:W-:-:S04]  /*4e40*/  SHF.L.U32 R3, R15, 0x1f, RZ ;  /* 0x0000001f0f037819 */ /* 0x000fc800000006ff */
[----:B------:R-:W3:Y:S02]  /*4e50*/  SYNCS.PHASECHK.TRANS64.TRYWAIT P0, [UR21+0x90], R3 ;  /* 0x00009003ff0075a7 */ /* 0x000ee40008001115 */
[----:B---3--:R-:W-:Y:S05]  /*4e60*/  @!P0 BRA `(.L_x_87) ;  /* 0x0000007000d48947 */ /* 0x008fea0003800000 */
.L_x_173:
[----:B------:R-:W4:Y:S02]  /*4e70*/  SYNCS.PHASECHK.TRANS64.TRYWAIT P0, [UR21+0x98], R3 ;  /* 0x00009803ff0075a7 */ /* 0x000f240008001115 */
[----:B----4-:R-:W-:Y:S05]  /*4e80*/  @!P0 BRA `(.L_x_88) ;  /* 0x0000007000e48947 */ /* 0x010fea0003800000 */
.L_x_175:
[----:B------:R-:W4:Y:S02]  /*4e90*/  SYNCS.PHASECHK.TRANS64.TRYWAIT P0, [UR21+0xa0], R3 ;  /* 0x0000a003ff0075a7 */ /* 0x000f240008001115 */
[----:B----4-:R-:W-:Y:S05]  /*4ea0*/  @!P0 BRA `(.L_x_89) ;  /* 0x0000007000f48947 */ /* 0x010fea0003800000 */
.L_x_177:
[----:B---3--:R-:W-:-:S07]  /*4eb0*/  MOV R0, UR21 ;  /* 0x0000001500007c02 */ /* 0x008fce0008000f00 */
.L_x_90:
[----:B---3--:R-:W-:-:S04]  /*4ec0*/  SHF.L.U32 R3, R15, 0x1f, RZ ;  /* 0x0000001f0f037819 */ /* 0x008fc800000006ff */
[----:B------:R3:W4:Y:S03]  /*4ed0*/  SYNCS.PHASECHK.TRANS64.TRYWAIT P0, [R0+URZ+0xa8], R3 ;  /* 0x0000a803000075a7 */ /* 0x00072600080011ff */
[----:B----4-:R-:W-:Y:S05]  /*4ee0*/  @!P0 NANOSLEEP.SYNCS 0x989680 ;  /* 0x009896800000895d */ /* 0x010fea0003900000 */
[----:B------:R-:W4:Y:S02]  /*4ef0*/  @!P0 SYNCS.PHASECHK.TRANS64 P0, [R0+URZ+0xa8], R3 ;  /* 0x0000a803000085a7 */ /* 0x000f2400080010ff */
[----:B-12-4-:R-:W-:Y:S05]  /*4f00*/  @P0 EXIT ;  /* 0x000000000000094d */ /* 0x016fea0003800000 */
[----:B------:R-:W-:Y:S05]  /*4f10*/  BRA `(.L_x_90) ;  /* 0xfffffffc00e87947 */ /* 0x000fea000383ffff */
.L_x_75:
[----:B------:R-:W-:-:S06]  /*4f20*/  UISETP.GE.AND UP0, UPT, UR17, 0x4, UPT ;  /* 0x000000041100788c */ /* 0x000fcc000bf06270 */
[----:B------:R-:W-:-:S13]  /*4f30*/  PLOP3.LUT P0, PT, PT, PT, UP0, 0x80, 0x8 ;  /* 0x000000000008781c */ /* 0x000fda0003f0f008 */
[----:B------:R-:W-:Y:S05]  /*4f40*/  @!P0 EXIT ;  /* 0x000000000000894d */ /* 0x000fea0003800000 */
[----:B------:R-:W-:Y:S01]  /*4f50*/  BAR.SYNC.DEFER_BLOCKING 0x6, 0xa0 ;  /* 0x0182800000007b1d */ /* 0x000fe20000010000 */
[C---:B------:R-:W-:Y:S01]  /*4f60*/  IMAD.SHL.U32 R2, R154.reuse, 0x40, RZ ;  /* 0x000000409a027824 */ /* 0x040fe200078e00ff */
[C---:B------:R-:W-:Y:S01]  /*4f70*/  R2P PR, R154.reuse, 0x6 ;  /* 0x000000069a007804 */ /* 0x040fe20000000000 */
[----:B------:R-:W-:Y:S01]  /*4f80*/  IMAD.MOV.U32 R151, RZ, RZ, 0x20 ;  /* 0x00000020ff977424 */ /* 0x000fe200078e00ff */
[----:B------:R-:W-:Y:S01]  /*4f90*/  CS2R R148, SRZ ;  /* 0x0000000000947805 */ /* 0x000fe2000001ff00 */
[C---:B------:R-:W-:Y:S01]  /*4fa0*/  IMAD.U32 R69, R154.reuse, 0x10000, RZ ;  /* 0x000100009a457824 */ /* 0x040fe200078e00ff */
[----:B------:R-:W-:Y:S02]  /*4fb0*/  UMOV UR44, 0x400 ;  /* 0x00000400002c7882 */ /* 0x000fe40000000000 */
[----:B------:R-:W1:Y:S01]  /*4fc0*/  LDC.64 R138, c[0x0][0x8b0] ;  /* 0x00022c00ff8a7b82 */ /* 0x000e620000000a00 */
[----:B------:R-:W-:Y:S01]  /*4fd0*/  ULEA UR44, UR45, UR44, 0x18 ;  /* 0x0000002c2d2c7291 */ /* 0x000fe2000f8ec0ff */
[----:B------:R-:W-:Y:S01]  /*4fe0*/  IMAD.SHL.U32 R135, R154, 0x8, RZ ;  /* 0x000000089a877824 */ /* 0x000fe200078e00ff */
[----:B------:R-:W-:Y:S01]  /*4ff0*/  LOP3.LUT R6, R2, 0x180, RZ, 0xc0, !PT ;  /* 0x0000018002067812 */ /* 0x000fe200078ec0ff */
[----:B------:R-:W-:Y:S01]  /*5000*/  IMAD.MOV.U32 R152, RZ, RZ, 0x10 ;  /* 0x00000010ff987424 */ /* 0x000fe200078e00ff */
[----:B------:R-:W-:Y:S01]  /*5010*/  SEL R151, R151, 0xffffffe0, !P2 ;  /* 0xffffffe097977807 */ /* 0x000fe20005000000 */
[----:B------:R-:W-:Y:S01]  /*5020*/  UIADD3 UR5, UPT, UPT, UR44, 0x200, URZ ;  /* 0x000002002c057890 */ /* 0x000fe2000fffe0ff */
[----:B------:R-:W-:Y:S01]  /*5030*/  LOP3.LUT R69, R69, 0x600000, RZ, 0xc0, !PT ;  /* 0x0060000045457812 */ /* 0x000fe200078ec0ff */
[----:B------:R-:W2:Y:S01]  /*5040*/  LDC.64 R136, c[0x0][0x8a8] ;  /* 0x00022a00ff887b82 */ /* 0x000ea20000000a00 */
[----:B------:R-:W-:Y:S01]  /*5050*/  UIADD3 UR4, UPT, UPT, UR44, 0x8200, URZ ;  /* 0x000082002c047890 */ /* 0x000fe2000fffe0ff */
[----:B------:R-:W-:Y:S01]  /*5060*/  LOP3.LUT R135, R6, 0x30, R135, 0xf8, !PT ;  /* 0x0000003006877812 */ /* 0x000fe200078ef887 */
[----:B------:R-:W-:Y:S01]  /*5070*/  IMAD.MOV.U32 R68, RZ, RZ, RZ ;  /* 0x000000ffff447224 */ /* 0x000fe200078e00ff */
[----:B------:R-:W-:Y:S01]  /*5080*/  SEL R152, R152, 0xfffffff0, !P1 ;  /* 0xfffffff098987807 */ /* 0x000fe20004800000 */
[----:B------:R-:W-:Y:S01]  /*5090*/  IMAD.MOV.U32 R145, RZ, RZ, RZ ;  /* 0x000000ffff917224 */ /* 0x000fe200078e00ff */
[----:B------:R-:W-:Y:S01]  /*50a0*/  SHF.R.S32.HI R3, RZ, 0x4, R151 ;  /* 0x00000004ff037819 */ /* 0x000fe20000011497 */
[----:B------:R-:W-:Y:S01]  /*50b0*/  IMAD.U32 R155, RZ, RZ, UR5 ;  /* 0x00000005ff9b7e24 */ /* 0x000fe2000f8e00ff */
[----:B------:R-:W-:Y:S01]  /*50c0*/  LOP3.LUT R135, R135, 0x1e40, R2, 0xf8, !PT ;  /* 0x00001e4087877812 */ /* 0x000fe200078ef802 */
[----:B------:R-:W3:Y:S01]  /*50d0*/  LDS R0, [UR44+0x150] ;  /* 0x0001502cff007984 */ /* 0x000ee20008000800 */
[----:B------:R-:W-:-:S02]  /*50e0*/  LOP3.LUT R154, R154, 0x60, RZ, 0xc0, !PT ;  /* 0x000000609a9a7812 */ /* 0x000fc400078ec0ff */
[----:B------:R-:W-:Y:S02]  /*50f0*/  CS2R R146, SRZ ;  /* 0x0000000000927805 */ /* 0x000fe4000001ff00 */
[----:B------:R-:W-:Y:S01]  /*5100*/  LEA.HI.SX32 R150, R152, R3, 0x1c ;  /* 0x0000000398967211 */ /* 0x000fe200078fe2ff */
[----:B------:R-:W-:Y:S01]  /*5110*/  IMAD.U32 R153, RZ, RZ, UR4 ;  /* 0x00000004ff997e24 */ /* 0x000fe2000f8e00ff */
[----:B------:R-:W4:Y:S01]  /*5120*/  LDCU UR58, c[0x0][0x370] ;  /* 0x00006e00ff3a77ac */ /* 0x000f220008000800 */
[----:B------:R-:W1:Y:S01]  /*5130*/  LDCU.64 UR62, c[0x0][0x348] ;  /* 0x00006900ff3e77ac */ /* 0x000e620008000a00 */
[----:B------:R-:W1:Y:S01]  /*5140*/  LDCU UR43, c[0x0][0xb0c] ;  /* 0x00016180ff2b77ac */ /* 0x000e620008000800 */
[----:B------:R-:W1:Y:S01]  /*5150*/  LDCU UR39, c[0x0][0xb30] ;  /* 0x00016600ff2777ac */ /* 0x000e620008000800 */
[----:B------:R-:W1:Y:S01]  /*5160*/  LDCU.64 UR56, c[0x0][0x888] ;  /* 0x00011100ff3877ac */ /* 0x000e620008000a00 */
[----:B------:R-:W1:Y:S01]  /*5170*/  LDCU.64 UR40, c[0x0][0xb28] ;  /* 0x00016500ff2877ac */ /* 0x000e620008000a00 */
[----:B------:R-:W1:Y:S01]  /*5180*/  LDCU.64 UR60, c[0x0][0x890] ;  /* 0x00011200ff3c77ac */ /* 0x000e620008000a00 */
[----:B------:R-:W1:Y:S01]  /*5190*/  LDCU.128 UR52, c[0x0][0xb10] ;  /* 0x00016200ff3477ac */ /* 0x000e620008000c00 */
[----:B------:R-:W1:Y:S02]  /*51a0*/  LDCU UR47, c[0x0][0x374] ;  /* 0x00006e80ff2f77ac */ /* 0x000e640008000800 */
[----:B-1234-:R-:W-:-:S07]  /*51b0*/  IMAD.IADD R69, R0, 0x1, R69 ;  /* 0x0000000100457824 */ /* 0x01efce00078e0245 */
.L_x_132:
[----:B------:R-:W-:Y:S02]  /*51c0*/  LEA R3, R145, UR44, 0x3 ;  /* 0x0000002c91037c11 */ /* 0x000fe4000f8e18ff */
[----:B------:R-:W-:Y:S02]  /*51d0*/  SHF.L.U32 R0, R147, 0x1f, RZ ;  /* 0x0000001f93007819 */ /* 0x000fe400000006ff */
[----:B------:R-:W-:Y:S02]  /*51e0*/  LEA R5, R145, UR44, 0x4 ;  /* 0x0000002c91057c11 */ /* 0x000fe4000f8e20ff */
[----:B-1----:R-:W1:Y:S02]  /*51f0*/  SYNCS.PHASECHK.TRANS64.TRYWAIT P0, [R3+URZ+0xc0], R0 ;  /* 0x0000c000030075a7 */ /* 0x002e6400080011ff */
[----:B-1----:R-:W-:Y:S05]  /*5200*/  @!P0 BRA `(.L_x_91) ;  /* 0x0000007000348947 */ /* 0x002fea0003800000 */
.L_x_178:
        /* <DEDUP_REMOVED lines=11> */
[----:B------:R-:W-:Y:S01]  /*52c0*/  PLOP3.LUT P0, PT, PT, PT, UP1, 0x80, 0x8 ;  /* 0x000000000008781c */ /* 0x000fe20003f0f018 */
[----:B------:R-:W-:Y:S11]  /*52d0*/  UP2UR UR46, UPR, URZ, 0x2 ;  /* 0x00000002ff2e7883 */ /* 0x000ff60008000000 */
[----:B------:R-:W-:Y:S01]  /*52e0*/  @!UPT UIADD3 URZ, UPT, UPT, URZ, URZ, URZ ;  /* 0x000000fffffff290 */ /* 0x000fe2000fffe0ff */
[----:B-1----:R-:W-:Y:S02]  /*52f0*/  @P0 SHF.R.U32.HI R0, RZ, 0x10, R5 ;  /* 0x00000010ff000819 */ /* 0x002fe40000011605 */
        /* <DEDUP_REMOVED lines=12> */
[----:B------:R-:W2:Y:S01]  /*53c0*/  LDCU UR12, c[0x0][0xb20] ;  /* 0x00016400ff0c77ac */ /* 0x000ea20008000800 */
[----:B------:R-:W-:Y:S02]  /*53d0*/  UIMAD.WIDE.U32 UR4, UR47, UR55, URZ ;  /* 0x000000372f0472a5 */ /* 0x000fe4000f8e00ff */
[----:B------:R-:W-:Y:S02]  /*53e0*/  UIMAD.WIDE.U32 UR6, UR58, UR52, URZ ;  /* 0x000000343a0672a5 */ /* 0x000fe4000f8e00ff */
[----:B------:R-:W-:Y:S02]  /*53f0*/  UISETP.NE.AND UP0, UPT, UR54, 0x1, UPT ;  /* 0x000000013600788c */ /* 0x000fe4000bf05270 */
[----:B------:R-:W-:Y:S02]  /*5400*/  UIMAD.WIDE.U32 UR8, UR37, UR55, URZ ;  /* 0x00000037250872a5 */ /* 0x000fe4000f8e00ff */
[----:B------:R-:W-:Y:S02]  /*5410*/  UIMAD.WIDE.U32 UR10, UR38, UR52, URZ ;  /* 0x00000034260a72a5 */ /* 0x000fe4000f8e00ff */
[----:B------:R-:W-:Y:S02]  /*5420*/  UISETP.NE.AND UP1, UPT, UR43, 0x1, UPT ;  /* 0x000000012b00788c */ /* 0x000fe4000bf25270 */
[----:B------:R-:W-:Y:S01]  /*5430*/  UISETP.NE.AND UP2, UPT, UR42, 0x1, UPT ;  /* 0x000000012a00788c */ /* 0x000fe2000bf45270 */
[----:B------:R-:W-:Y:S02]  /*5440*/  UMOV UR4, UR5 ;  /* 0x0000000500047c82 */ /* 0x000fe40008000000 */
[----:B--2---:R-:W-:Y:S03]  /*5450*/  USHF.R.U32.HI UR5, URZ, UR12, UR4 ;  /* 0x0000000cff057299 */ /* 0x004fe60008011604 */
[----:B------:R-:W-:Y:S02]  /*5460*/  UMOV UR4, UR7 ;  /* 0x0000000700047c82 */ /* 0x000fe40008000000 */
[----:B------:R-:W-:Y:S02]  /*5470*/  USHF.R.U32.HI UR7, URZ, UR53, UR4 ;  /* 0x00000035ff077299 */ /* 0x000fe40008011604 */
[----:B------:R-:W-:Y:S02]  /*5480*/  USEL UR4, UR47, UR5, !UP0 ;  /* 0x000000052f047287 */ /* 0x000fe4000c000000 */
[----:B------:R-:W-:Y:S01]  /*5490*/  USEL UR7, UR58, UR7, !UP1 ;  /* 0x000000073a077287 */ /* 0x000fe2000c800000 */
[----:B------:R-:W-:Y:S01]  /*54a0*/  UMOV UR5, UR9 ;  /* 0x0000000900057c82 */ /* 0x000fe20008000000 */
[----:B------:R-:W-:Y:S02]  /*54b0*/  UIMAD.WIDE.U32 UR8, UR4, UR40, URZ ;  /* 0x00000028040872a5 */ /* 0x000fe4000f8e00ff */
[----:B------:R-:W-:Y:S03]  /*54c0*/  USHF.R.U32.HI UR6, URZ, UR12, UR5 ;  /* 0x0000000cff067299 */ /* 0x000fe60008011605 */
[----:B------:R-:W-:Y:S01]  /*54d0*/  UMOV UR5, UR11 ;  /* 0x0000000b00057c82 */ /* 0x000fe20008000000 */
[----:B------:R-:W-:Y:S02]  /*54e0*/  UIMAD.WIDE.U32 UR10, UR7, UR40, URZ ;  /* 0x00000028070a72a5 */ /* 0x000fe4000f8e00ff */
[----:B------:R-:W-:Y:S02]  /*54f0*/  USHF.R.U32.HI UR12, URZ, UR53, UR5 ;  /* 0x00000035ff0c7299 */ /* 0x000fe40008011605 */
[----:B------:R-:W-:Y:S01]  /*5500*/  USEL UR6, UR37, UR6, !UP0 ;  /* 0x0000000625067287 */ /* 0x000fe2000c000000 */
[----:B------:R-:W-:Y:S02]  /*5510*/  UMOV UR5, UR9 ;  /* 0x0000000900057c82 */ /* 0x000fe40008000000 */
[----:B------:R-:W-:Y:S01]  /*5520*/  UMOV UR10, UR11 ;  /* 0x0000000b000a7c82 */ /* 0x000fe20008000000 */
[----:B------:R-:W-:Y:S02]  /*5530*/  @UP2 USHF.R.U32.HI UR4, URZ, UR41, UR5 ;  /* 0x00000029ff042299 */ /* 0x000fe40008011605 */
[----:B------:R-:W-:Y:S02]  /*5540*/  @UP2 USHF.R.U32.HI UR7, URZ, UR41, UR10 ;  /* 0x00000029ff072299 */ /* 0x000fe4000801160a */
[----:B------:R-:W-:Y:S02]  /*5550*/  UIMAD UR4, UR42, UR4, URZ ;  /* 0x000000042a0472a4 */ /* 0x000fe4000f8e02ff */
        /* <DEDUP_REMOVED lines=8> */
[----:B------:R-:W-:Y:S02]  /*55e0*/  USEL UR11, UR6, UR4, !UP2 ;  /* 0x00000004060b7287 */ /* 0x000fe4000d000000 */
[----:B------:R-:W-:Y:S02]  /*55f0*/  UIADD3 UR8, UPT, UPT, -UR5, URZ, URZ ;  /* 0x000000ff05087290 */ /* 0x000fe4000fffe1ff */
[----:B------:R-:W-:Y:S01]  /*5600*/  UIADD3 UR10, UPT, UPT, -UR11, URZ, URZ ;  /* 0x000000ff0b0a7290 */ /* 0x000fe2000fffe1ff */
[----:B------:R-:W-:Y:S01]  /*5610*/  @!UP0 UMOV UR4, UR9 ;  /* 0x0000000900048c82 */ /* 0x000fe20008000000 */
[----:B------:R-:W-:Y:S02]  /*5620*/  UIADD3 UR9, UPT, UPT, -UR6, URZ, URZ ;  /* 0x000000ff06097290 */ /* 0x000fe4000fffe1ff */
[----:B------:R-:W-:Y:S02]  /*5630*/  @!UP0 USHF.R.U32.HI UR4, URZ, UR41, UR4 ;  /* 0x00000029ff048299 */ /* 0x000fe40008011604 */
[----:B------:R-:W-:Y:S02]  /*5640*/  UIMAD UR10, UR42, UR10, UR6 ;  /* 0x0000000a2a0a72a4 */ /* 0x000fe4000f8e0206 */
[----:B------:R-:W-:Y:S04]  /*5650*/  @!UP0 USEL UR4, UR5, UR4, !UP2 ;  /* 0x0000000405048287 */ /* 0x000fe8000d000000 */
[----:B------:R-:W-:Y:S02]  /*5660*/  @!UP0 UIMAD UR10, UR7, UR10, UR4 ;  /* 0x0000000a070a82a4 */ /* 0x000fe4000f8e0204 */
[----:B------:R-:W-:Y:S02]  /*5670*/  @!UP0 UIADD3 UR11, UPT, UPT, UR11, -UR4, URZ ;  /* 0x800000040b0b8290 */ /* 0x000fe4000fffe0ff */
[----:B------:R-:W-:Y:S02]  /*5680*/  UIMAD UR7, UR43, UR8, UR38 ;  /* 0x000000082b0772a4 */ /* 0x000fe4000f8e0226 */
[----:B------:R-:W-:Y:S02]  /*5690*/  @!UP0 UIMAD UR6, UR11, UR42, UR5 ;  /* 0x0000002a0b0682a4 */ /* 0x000fe4000f8e0205 */
[----:B------:R-:W-:Y:S01]  /*56a0*/  UIMAD UR4, UR54, UR9, UR37 ;  /* 0x00000009360472a4 */ /* 0x000fe2000f8e0225 */
[----:B------:R-:W-:Y:S02]  /*56b0*/  @!UP0 UMOV UR5, UR10 ;  /* 0x0000000a00058c82 */ /* 0x000fe40008000000 */
[----:B------:R-:W-:Y:S02]  /*56c0*/  UIMAD UR38, UR5, UR43, UR7 ;  /* 0x0000002b052672a4 */ /* 0x000fe4000f8e0207 */
[----:B------:R-:W-:Y:S11]  /*56d0*/  UIMAD UR37, UR6, UR54, UR4 ;  /* 0x00000036062572a4 */ /* 0x000ff6000f8e0204 */
[----:B------:R-:W-:Y:S01]  /*56e0*/  @!UPT UIADD3 URZ, UPT, UPT, URZ, URZ, URZ ;  /* 0x000000fffffff290 */ /* 0x000fe2000fffe0ff */
.L_x_92:
[----:B------:R-:W-:Y:S01]  /*56f0*/  UISETP.NE.AND UP0, UPT, UR39, 0x1, UPT ;  /* 0x000000012700788c */ /* 0x000fe2000bf05270 */
[----:B------:R-:W-:Y:S01]  /*5700*/  R2UR UR11, R155 ;  /* 0x000000009b0b72ca */ /* 0x000fe200000e0000 */
[----:B------:R-:W-:Y:S01]  /*5710*/  USHF.L.U32 UR50, UR16, 0x7, URZ ;  /* 0x0000000710327899 */ /* 0x000fe200080006ff */
[----:B------:R-:W-:Y:S01]  /*5720*/  IADD3 R145, PT, PT, R145, 0x1, RZ ;  /* 0x0000000191917810 */ /* 0x000fe20007ffe0ff */
[----:B------:R-:W-:Y:S07]  /*5730*/  USHF.L.U32 UR49, UR20, 0x8, URZ ;  /* 0x0000000814317899 */ /* 0x000fee00080006ff */
[----:B------:R-:W2:Y:S01]  /*5740*/  @!UP0 LDCU.128 UR12, c[0x0][0xb10] ;  /* 0x00016200ff0c87ac */ /* 0x000ea20008000c00 */
[----:B------:R-:W3:Y:S01]  /*5750*/  @!UP0 LDCU UR5, c[0x0][0xb0c] ;  /* 0x00016180ff0587ac */ /* 0x000ee20008000800 */
[----:B------:R-:W4:Y:S01]  /*5760*/  @!UP0 LDCU UR10, c[0x0][0xb20] ;  /* 0x00016400ff0a87ac */ /* 0x000f220008000800 */
[----:B--2---:R-:W-:Y:S02]  /*5770*/  UIMAD.WIDE.U32 UR8, UR38, UR12, URZ ;  /* 0x0000000c260872a5 */ /* 0x004fe4000f8e00ff */
[----:B------:R-:W-:Y:S02]  /*5780*/  UIMAD.WIDE.U32 UR6, UR37, UR15, URZ ;  /* 0x0000000f250672a5 */ /* 0x000fe4000f8e00ff */
[----:B------:R-:W-:Y:S03]  /*5790*/  @!UP0 UISETP.NE.AND UP1, UPT, UR14, 0x1, UPT ;  /* 0x000000010e00888c */ /* 0x000fe6000bf25270 */
[----:B------:R-:W-:Y:S01]  /*57a0*/  @!UP0 UMOV UR4, UR9 ;  /* 0x0000000900048c82 */ /* 0x000fe20008000000 */
[----:B---3--:R-:W-:Y:S02]  /*57b0*/  @!UP0 UISETP.NE.AND UP2, UPT, UR5, 0x1, UPT ;  /* 0x000000010500888c */ /* 0x008fe4000bf45270 */
[----:B------:R-:W-:Y:S01]  /*57c0*/  @!UP0 USHF.R.U32.HI UR4, URZ, UR13, UR4 ;  /* 0x0000000dff048299 */ /* 0x000fe20008011604 */
[----:B------:R-:W-:Y:S02]  /*57d0*/  @!UP0 UMOV UR6, UR7 ;  /* 0x0000000700068c82 */ /* 0x000fe40008000000 */
[----:B----4-:R-:W-:Y:S02]  /*57e0*/  @!UP0 USHF.R.U32.HI UR6, URZ, UR10, UR6 ;  /* 0x0000000aff068299 */ /* 0x010fe40008011606 */
[----:B------:R-:W-:Y:S02]  /*57f0*/  @!UP0 USEL UR7, UR38, UR4, !UP2 ;  /* 0x0000000426078287 */ /* 0x000fe4000d000000 */
[----:B------:R-:W-:Y:S04]  /*5800*/  @!UP0 USEL UR6, UR37, UR6, !UP1 ;  /* 0x0000000625068287 */ /* 0x000fe8000c800000 */
[----:B------:R-:W-:Y:S02]  /*5810*/  @!UP0 UIADD3 UR4, UPT, UPT, -UR7, UR6, URZ ;  /* 0x0000000607048290 */ /* 0x000fe4000fffe1ff */
[----:B------:R-:W-:Y:S02]  /*5820*/  @!UP0 UIADD3 UR6, UPT, UPT, UR7, -UR6, URZ ;  /* 0x8000000607068290 */ /* 0x000fe4000fffe0ff */
[----:B------:R-:W-:Y:S02]  /*5830*/  @!UP0 UIMAD UR38, UR4, UR5, UR38 ;  /* 0x00000005042682a4 */ /* 0x000fe4000f8e0226 */
[----:B------:R-:W-:Y:S02]  /*5840*/  @!UP0 UIMAD UR37, UR6, UR14, UR37 ;  /* 0x0000000e062582a4 */ /* 0x000fe4000f8e0225 */
[----:B------:R-:W-:Y:S09]  /*5850*/  ULOP3.LUT UP0, URZ, UR11, 0x1b0, URZ, 0xc0, !UPT ;  /* 0x000001b00bff7892 */ /* 0x000ff2000f80c0ff */
[----:B------:R-:W-:Y:S05]  /*5860*/  BRA.U !UP0, `(.L_x_93) ;  /* 0x0000000108407547 */ /* 0x000fea000b800000 */
[----:B------:R-:W2:Y:S01]  /*5870*/  LDCU.64 UR8, c[0x4][0x88] ;  /* 0x01001100ff0877ac */ /* 0x000ea20008000a00 */
[----:B------:R-:W-:Y:S01]  /*5880*/  MOV R3, 0x0 ;  /* 0x0000000000037802 */ /* 0x000fe20000000f00 */
[----:B------:R-:W-:Y:S02]  /*5890*/  HFMA2 R12, -RZ, RZ, 0, 5.9604644775390625e-08 ;  /* 0x00000001ff0c7431 */ /* 0x000fe400000001ff */
[----:B------:R-:W-:Y:S02]  /*58a0*/  IMAD.MOV.U32 R8, RZ, RZ, 0x70 ;  /* 0x00000070ff087424 */ /* 0x000fe400078e00ff */
[----:B------:R-:W-:Y:S01]  /*58b0*/  IMAD.MOV.U32 R13, RZ, RZ, RZ ;  /* 0x000000ffff0d7224 */ /* 0x000fe200078e00ff */
[----:B------:R-:W3:Y:S01]  /*58c0*/  LDCU.64 UR6, c[0x4][0x90] ;  /* 0x01001200ff0677ac */ /* 0x000ee20008000a00 */
[----:B------:R-:W4:Y:S01]  /*58d0*/  LDC.64 R2, c[0x4][R3] ;  /* 0x0100000003027b82 */ /* 0x000f220000000a00 */
[----:B------:R-:W1:Y:S01]  /*58e0*/  LDCU.64 UR4, c[0x4][0x8] ;  /* 0x01000100ff0477ac */ /* 0x000e620008000a00 */
[----:B--2---:R-:W-:Y:S01]  /*58f0*/  MOV R5, UR9 ;  /* 0x0000000900057c02 */ /* 0x004fe20008000f00 */
[----:B------:R-:W-:Y:S01]  /*5900*/  IMAD.U32 R4, RZ, RZ, UR8 ;  /* 0x00000008ff047e24 */ /* 0x000fe2000f8e00ff */
[----:B---3--:R-:W-:Y:S01]  /*5910*/  MOV R7, UR7 ;  /* 0x0000000700077c02 */ /* 0x008fe20008000f00 */
[----:B------:R-:W-:Y:S01]  /*5920*/  IMAD.U32 R6, RZ, RZ, UR6 ;  /* 0x00000006ff067e24 */ /* 0x000fe2000f8e00ff */
[----:B-1----:R-:W-:Y:S01]  /*5930*/  MOV R11, UR5 ;  /* 0x00000005000b7c02 */ /* 0x002fe20008000f00 */
[----:B------:R-:W-:Y:S02]  /*5940*/  IMAD.U32 R10, RZ, RZ, UR4 ;  /* 0x00000004ff0a7e24 */ /* 0x000fe4000f8e00ff */
[----:B------:R-:W-:Y:S07]  /*5950*/  LEPC R20, `(.L_x_93) ;  /* 0x000000001014794e */ /* 0x000fee0000000000 */
[----:B----45:R-:W-:Y:S05]  /*5960*/  CALL.ABS.NOINC R2 ;  /* 0x0000000002007343 */ /* 0x030fea0003c00000 */
.L_x_93:
[----:B------:R-:W-:Y:S01]  /*5970*/  LOP3.LUT P0, RZ, R153, 0x1b0, RZ, 0xc0, !PT ;  /* 0x000001b099ff7812 */ /* 0x000fe2000780c0ff */
[----:B------:R-:W-:Y:S11]  /*5980*/  BSSY.RECONVERGENT B6, `(.L_x_94) ;  /* 0x0000013000067945 */ /* 0x000ff60003800200 */
[----:B------:R-:W-:Y:S01]  /*5990*/  @!UPT UIADD3 URZ, UPT, UPT, URZ, URZ, URZ ;  /* 0x000000fffffff290 */ /* 0x000fe2000fffe0ff */
[----:B------:R-:W-:Y:S05]  /*59a0*/  @!P0 BRA `(.L_x_95) ;  /* 0x0000000000408947 */ /* 0x000fea0003800000 */
        /* <DEDUP_REMOVED lines=16> */
.L_x_95:
[----:B------:R-:W-:Y:S05]  /*5ab0*/  BSYNC.RECONVERGENT B6 ;  /* 0x0000000000067941 */ /* 0x000fea0003800200 */
.L_x_94:
[----:B------:R-:W-:Y:S01]  /*5ac0*/  R2UR UR4, R144 ;  /* 0x00000000900472ca */ /* 0x000fe200000e0000 */
[----:B------:R-:W-:Y:S01]  /*5ad0*/  UISETP.NE.U32.AND UP0, UPT, UR60, URZ, UPT ;  /* 0x000000ff3c00728c */ /* 0x000fe2000bf05070 */
[----:B------:R-:W-:Y:S02]  /*5ae0*/  ISETP.NE.U32.AND P4, PT, R138, RZ, PT ;  /* 0x000000ff8a00720c */ /* 0x000fe40003f85070 */
[----:B------:R-:W-:Y:S01]  /*5af0*/  ISETP.NE.U32.AND P2, PT, RZ, UR56, PT ;  /* 0x00000038ff007c0c */ /* 0x000fe2000bf45070 */
[----:B------:R-:W-:Y:S01]  /*5b00*/  UISETP.NE.AND.EX UP1, UPT, UR61, URZ, UPT, UP0 ;  /* 0x000000ff3d00728c */ /* 0x000fe2000bf25300 */
[----:B------:R-:W-:Y:S01]  /*5b10*/  ISETP.NE.AND.EX P4, PT, R139, RZ, PT, P4 ;  /* 0x000000ff8b00720c */ /* 0x000fe20003f85340 */
[----:B------:R-:W-:Y:S01]  /*5b20*/  UPLOP3.LUT UP0, UPT, UPT, UPT, UPT, 0x40, 0x4 ;  /* 0x000000000004789c */ /* 0x000fe20003f0e870 */
[----:B------:R-:W-:Y:S05]  /*5b30*/  ISETP.NE.AND.EX P2, PT, RZ, UR57, PT, P2 ;  /* 0x00000039ff007c0c */ /* 0x000fea000bf45320 */
[----:B------:R-:W-:Y:S06]  /*5b40*/  UISETP.NE.AND UP2, UPT, UR4, URZ, UPT ;  /* 0x000000ff0400728c */ /* 0x000fec000bf45270 */
[----:B------:R-:W-:Y:S05]  /*5b50*/  PLOP3.LUT P1, PT, PT, PT, UP2, 0x80, 0x8 ;  /* 0x000000000008781c */ /* 0x000fea0003f2f028 */
[----:B------:R-:W-:Y:S06]  /*5b60*/  @UP2 UPLOP3.LUT UP0, UPT, UPT, UPT, UP1, 0x80, 0x8 ;  /* 0x000000000008289c */ /* 0x000fec0003f0f010 */
[----:B------:R-:W-:Y:S01]  /*5b70*/  PLOP3.LUT P0, PT, PT, PT, UP0, 0x80, 0x8 ;  /* 0x000000000008781c */ /* 0x000fe20003f0f008 */
[----:B------:R-:W-:Y:S01]  /*5b80*/  @!UPT UIADD3 URZ, UPT, UPT, URZ, URZ, URZ ;  /* 0x000000fffffff290 */ /* 0x000fe2000fffe0ff */
[----:B------:R-:W-:Y:S11]  /*5b90*/  BRA.U !UP1, `(.L_x_96) ;  /* 0x00000001093c7547 */ /* 0x000ff6000b800000 */
[----:B------:R-:W-:Y:S01]  /*5ba0*/  UISETP.NE.U32.AND UP0, UPT, UR56, URZ, UPT ;  /* 0x000000ff3800728c */ /* 0x000fe2000bf05070 */
[----:B-1----:R-:W-:Y:S01]  /*5bb0*/  HFMA2 R0, -RZ, RZ, 0, 5.9604644775390625e-08 ;  /* 0x00000001ff007431 */ /* 0x002fe200000001ff */
[----:B------:R-:W1:Y:S01]  /*5bc0*/  LDCU.64 UR8, c[0x0][0x358] ;  /* 0x00006b00ff0877ac */ /* 0x000e620008000a00 */
[----:B------:R-:W-:Y:S01]  /*5bd0*/  IMAD.MOV.U32 R140, RZ, RZ, 0x1 ;  /* 0x00000001ff8c7424 */ /* 0x000fe200078e00ff */
[----:B------:R-:W-:Y:S06]  /*5be0*/  UISETP.NE.AND.EX UP0, UPT, UR57, URZ, UPT, UP0 ;  /* 0x000000ff3900728c */ /* 0x000fec000bf05300 */
[----:B------:R-:W-:Y:S05]  /*5bf0*/  PLOP3.LUT P3, PT, PT, PT, UP0, 0x80, 0x8 ;  /* 0x000000000008781c */ /* 0x000fea0003f6f008 */
[----:B------:R-:W2:Y:S01]  /*5c00*/  @UP0 LDCU.64 UR4, c[0x0][0x888] ;  /* 0x00011100ff0407ac */ /* 0x000ea20008000a00 */
[----:B------:R-:W-:Y:S07]  /*5c10*/  @UP0 UIMAD UR6, UR36, UR60, URZ ;  /* 0x0000003c240602a4 */ /* 0x000fee000f8e02ff */
[----:B------:R-:W-:Y:S01]  /*5c20*/  @!P3 PRMT R140, R0, 0x7610, R140 ;  /* 0x00007610008cb816 */ /* 0x000fe2000000008c */
[----:B--2---:R-:W-:Y:S06]  /*5c30*/  @UP0 UIMAD.WIDE UR4, UR6, 0x4, UR4 ;  /* 0x00000004060408a5 */ /* 0x004fec000f8e0204 */
[----:B------:R-:W-:Y:S01]  /*5c40*/  IMAD.U32 R2, RZ, RZ, UR4 ;  /* 0x00000004ff027e24 */ /* 0x000fe2000f8e00ff */
[----:B------:R-:W-:Y:S04]  /*5c50*/  MOV R3, UR5 ;  /* 0x0000000500037c02 */ /* 0x000fe80008000f00 */
[----:B------:R-:W2:Y:S01]  /*5c60*/  @!UP0 LDCU UR4, c[0x0][0x880] ;  /* 0x00011000ff0487ac */ /* 0x000ea20008000800 */
[----:B-1---5:R3:W5:Y:S02]  /*5c70*/  @P3 LDG.E R72, desc[UR8][R2.64] ;  /* 0x0000000802483981 */ /* 0x022764000c1e1900 */
[----:B--23--:R-:W-:Y:S02]  /*5c80*/  @!P3 IMAD.U32 R72, RZ, RZ, UR4 ;  /* 0x00000004ff48be24 */ /* 0x00cfe4000f8e00ff */
.L_x_96:
[----:B------:R-:W-:Y:S05]  /*5c90*/  @!P4 BRA `(.L_x_97) ;  /* 0x000000000024c947 */ /* 0x000fea0003800000 */
[----:B------:R-:W-:Y:S01]  /*5ca0*/  ISETP.NE.U32.AND P3, PT, R136, RZ, PT ;  /* 0x000000ff8800720c */ /* 0x000fe20003f65070 */
[----:B------:R-:W2:Y:S03]  /*5cb0*/  LDCU.64 UR4, c[0x0][0x358] ;  /* 0x00006b00ff0477ac */ /* 0x000ea60008000a00 */
[----:B------:R-:W-:Y:S11]  /*5cc0*/  ISETP.NE.AND.EX P3, PT, R137, RZ, PT, P3 ;  /* 0x000000ff8900720c */ /* 0x000ff60003f65330 */
[----:B------:R-:W-:Y:S02]  /*5cd0*/  @!UPT UIADD3 URZ, UPT, UPT, URZ, URZ, URZ ;  /* 0x000000fffffff290 */ /* 0x000fe4000fffe0ff */
[----:B------:R-:W3:Y:S01]  /*5ce0*/  @P3 LDC.64 R2, c[0x0][0x8a8] ;  /* 0x00022a00ff023b82 */ /* 0x000ee20000000a00 */
[----:B-1----:R-:W-:Y:S04]  /*5cf0*/  @P3 IMAD R0, R138, UR36, RZ ;  /* 0x000000248a003c24 */ /* 0x002fe8000f8e02ff */
[----:B---3--:R-:W-:Y:S05]  /*5d00*/  @P3 IMAD.WIDE R2, R0, 0x4, R2 ;  /* 0x0000000400023825 */ /* 0x008fea00078e0202 */
[----:B--2--5:R2:W5:Y:S02]  /*5d10*/  @P3 LDG.E R70, desc[UR4][R2.64] ;  /* 0x0000000402463981 */ /* 0x024564000c1e1900 */
[----:B--2---:R-:W3:Y:S02]  /*5d20*/  @!P3 LDC R70, c[0x0][0x8a0] ;  /* 0x00022800ff46bb82 */ /* 0x004ee40000000800 */
.L_x_97:
[----:B-----5:R-:W-:Y:S01]  /*5d30*/  ISETP.NE.AND P4, PT, R72, RZ, PT ;  /* 0x000000ff4800720c */ /* 0x020fe20003f85270 */
[----:B------:R-:W-:Y:S01]  /*5d40*/  BSSY B1, `(.L_x_98) ;  /* 0x0000048000017945 */ /* 0x000fe20003800000 */
[----:B------:R-:W-:Y:S01]  /*5d50*/  SEL R7, RZ, 0xffffffff, P2 ;  /* 0xffffffffff077807 */ /* 0x000fe20001000000 */
[----:B------:R-:W-:Y:S01]  /*5d60*/  IMAD.MOV.U32 R79, RZ, RZ, 0x1 ;  /* 0x00000001ff4f7424 */ /* 0x000fe200078e00ff */
[----:B------:R-:W-:Y:S01]  /*5d70*/  LOP3.LUT P3, RZ, R140, 0xff, RZ, 0xc0, !PT ;  /* 0x000000ff8cff7812 */ /* 0x000fe2000786c0ff */
[----:B------:R-:W-:Y:S01]  /*5d80*/  IMAD R71, R68, 0x100, R69 ;  /* 0x0000010044477824 */ /* 0x000fe200078e0245 */
[----:B-1----:R-:W-:Y:S02]  /*5d90*/  @P1 SEL R0, RZ, 0xffffffff, P4 ;  /* 0xffffffffff001807 */ /* 0x002fe40002000000 */
[----:B------:R-:W-:Y:S02]  /*5da0*/  CS2R R90, SRZ ;  /* 0x00000000005a7805 */ /* 0x000fe4000001ff00 */
[----:B------:R-:W-:Y:S02]  /*5db0*/  LEA R3, R148, UR44, 0x3 ;  /* 0x0000002c94037c11 */ /* 0x000fe4000f8e18ff */
[----:B------:R-:W-:Y:S02]  /*5dc0*/  CS2R R88, SRZ ;  /* 0x0000000000587805 */ /* 0x000fe4000001ff00 */
[----:B------:R-:W-:Y:S02]  /*5dd0*/  @P0 SEL R0, R7, R0, !P3 ;  /* 0x0000000007000207 */ /* 0x000fe40005800000 */
[----:B------:R-:W-:Y:S02]  /*5de0*/  CS2R R86, SRZ ;  /* 0x0000000000567805 */ /* 0x000fe4000001ff00 */
[----:B------:R-:W-:Y:S02]  /*5df0*/  LEA R78, R68, UR44, 0x3 ;  /* 0x0000002c444e7c11 */ /* 0x000fe4000f8e18ff */
[----:B------:R-:W-:Y:S02]  /*5e00*/  CS2R R84, SRZ ;  /* 0x0000000000547805 */ /* 0x000fe4000001ff00 */
[----:B------:R-:W-:Y:S02]  /*5e10*/  @P1 LOP3.LUT R0, R0, 0x1, RZ, 0xc0, !PT ;  /* 0x0000000100001812 */ /* 0x000fe400078ec0ff */
[----:B------:R-:W-:Y:S02]  /*5e20*/  CS2R R82, SRZ ;  /* 0x0000000000527805 */ /* 0x000fe4000001ff00 */
[----:B------:R-:W-:Y:S02]  /*5e30*/  SHF.L.U32 R5, R149, 0x1f, RZ ;  /* 0x0000001f95057819 */ /* 0x000fe400000006ff */
[----:B------:R-:W-:Y:S02]  /*5e40*/  CS2R R80, SRZ ;  /* 0x0000000000507805 */ /* 0x000fe4000001ff00 */
[----:B------:R-:W-:Y:S02]  /*5e50*/  ISETP.NE.U32.OR P6, PT, R0, 0x1, !P1 ;  /* 0x000000010000780c */ /* 0x000fe40004fc5470 */
[----:B------:R-:W-:Y:S02]  /*5e60*/  CS2R R94, SRZ ;  /* 0x00000000005e7805 */ /* 0x000fe4000001ff00 */
[----:B------:R-:W-:Y:S02]  /*5e70*/  PLOP3.LUT P2, PT, PT, PT, UP1, 0x80, 0x8 ;  /* 0x000000000008781c */ /* 0x000fe40003f4f018 */
[----:B------:R-:W-:Y:S02]  /*5e80*/  CS2R R92, SRZ ;  /* 0x00000000005c7805 */ /* 0x000fe4000001ff00 */
[----:B------:R-:W-:Y:S02]  /*5e90*/  SEL R0, RZ, 0xffffffff, P4 ;  /* 0xffffffffff007807 */ /* 0x000fe40002000000 */
[----:B------:R-:W-:Y:S03]  /*5ea0*/  P2R R99, PR, RZ, 0x40 ;  /* 0x00000040ff637803 */ /* 0x000fe60000000000 */
[----:B------:R-:W-:Y:S04]  /*5eb0*/  @P6 SHF.L.U32 R2, R146, 0x1f, RZ ;  /* 0x0000001f92026819 */ /* 0x000fe800000006ff */
[----:B------:R-:W-:Y:S01]  /*5ec0*/  @P2 SEL R0, R7, R0, !P3 ;  /* 0x0000000007002207 */ /* 0x000fe20005800000 */
[----:B------:R-:W1:Y:S03]  /*5ed0*/  @P6 SYNCS.PHASECHK.TRANS64.TRYWAIT P1, [R3+URZ+0x70], R2 ;  /* 0x00007002030065a7 */ /* 0x000e6600080211ff */
[----:B------:R-:W-:Y:S04]  /*5ee0*/  LOP3.LUT R0, R0, 0x1, RZ, 0xc0, !PT ;  /* 0x0000000100007812 */ /* 0x000fe800078ec0ff */
[----:B------:R-:W-:Y:S04]  /*5ef0*/  ISETP.NE.U32.AND P5, PT, R0, 0x1, PT ;  /* 0x000000010000780c */ /* 0x000fe80003fa5070 */
[----:B------:R-:W-:Y:S01]  /*5f00*/  P2R R96, PR, RZ, 0x20 ;  /* 0x00000020ff607803 */ /* 0x000fe20000000000 */
[----:B------:R2:W4:Y:S01]  /*5f10*/  SYNCS.PHASECHK.TRANS64.TRYWAIT P0, [R78+URZ+0xe0], R5 ;  /* 0x0000e0054e0075a7 */ /* 0x00052200080011ff */
[----:B-1----:R-:W-:Y:S01]  /*5f20*/  @P6 SEL R79, RZ, 0x1, !P1 ;  /* 0x00000001ff4f6807 */ /* 0x002fe20004800000 */
[----:B--2---:R-:W-:Y:S06]  /*5f30*/  @!P6 BRA `(.L_x_99) ;  /* 0x0000000000a0e947 */ /* 0x004fec0003800000 */
[----:B------:R-:W-:Y:S01]  /*5f40*/  @P5 IMAD R7, R148, 0x2000, R135 ;  /* 0x0000200094075824 */ /* 0x000fe200078e0287 */
[----:B------:R-:W-:Y:S01]  /*5f50*/  ISETP.NE.AND P1, PT, R79, RZ, PT ;  /* 0x000000ff4f00720c */ /* 0x000fe20003f25270 */
[----:B------:R-:W-:Y:S01]  /*5f60*/  BSSY B0, `(.L_x_100) ;  /* 0x0000011000007945 */ /* 0x000fe20003800000 */
[----:B------:R-:W-:Y:S01]  /*5f70*/  CS2R R94, SRZ ;  /* 0x00000000005e7805 */ /* 0x000fe2000001ff00 */
[----:B------:R-:W-:Y:S01]  /*5f80*/  @P5 VIADD R9, R7, UR44 ;  /* 0x0000002c07095c36 */ /* 0x000fe20008000000 */
[----:B------:R-:W-:Y:S02]  /*5f90*/  CS2R R92, SRZ ;  /* 0x00000000005c7805 */ /* 0x000fe4000001ff00 */
[----:B------:R-:W-:Y:S02]  /*5fa0*/  CS2R R82, SRZ ;  /* 0x0000000000527805 */ /* 0x000fe4000001ff00 */
[----:B------:R-:W-:Y:S01]  /*5fb0*/  CS2R R80, SRZ ;  /* 0x0000000000507805 */ /* 0x000fe2000001ff00 */
[--C-:B------:R-:W-:Y:S01]  /*5fc0*/  @P5 IMAD.IADD R6, R152, 0x1, R9.reuse ;  /* 0x0000000198065824 */ /* 0x100fe200078e0209 */
[----:B------:R-:W-:Y:S01]  /*5fd0*/  CS2R R86, SRZ ;  /* 0x0000000000567805 */ /* 0x000fe2000001ff00 */
[--C-:B------:R-:W-:Y:S01]  /*5fe0*/  @P5 IMAD.IADD R4, R151, 0x1, R9.reuse ;  /* 0x0000000197045824 */ /* 0x100fe200078e0209 */
[----:B------:R-:W-:Y:S01]  /*5ff0*/  CS2R R84, SRZ ;  /* 0x0000000000547805 */ /* 0x000fe2000001ff00 */
[----:B------:R-:W-:Y:S01]  /*6000*/  @P5 IMAD R2, R150, 0x10, R9 ;  /* 0x0000001096025824 */ /* 0x000fe200078e0209 */
[----:B------:R-:W-:Y:S02]  /*6010*/  CS2R R90, SRZ ;  /* 0x00000000005a7805 */ /* 0x000fe4000001ff00 */
[----:B------:R-:W-:Y:S01]  /*6020*/  CS2R R88, SRZ ;  /* 0x0000000000587805 */ /* 0x000fe2000001ff00 */
[----:B------:R-:W-:Y:S06]  /*6030*/  @P1 BRA `(.L_x_101) ;  /* 0x00000000000c1947 */ /* 0x000fec0003800000 */
[----:B------:R-:W-:Y:S04]  /*6040*/  SHF.L.U32 R0, R146, 0x1f, RZ ;  /* 0x0000001f92007819 */ /* 0x000fe800000006ff */
[----:B------:R-:W1:Y:S02]  /*6050*/  SYNCS.PHASECHK.TRANS64.TRYWAIT P1, [R3+URZ+0x70], R0 ;  /* 0x00007000030075a7 */ /* 0x000e6400080211ff */
[----:B-1----:R-:W-:Y:S05]  /*6060*/  @!P1 BRA `(.L_x_102) ;  /* 0x0000006000b09947 */ /* 0x002fea0003800000 */
.L_x_101:
[----:B------:R-:W-:Y:S05]  /*6070*/  BSYNC B0 ;  /* 0x0000000000007941 */ /* 0x000fea0003800000 */
.L_x_100:
[----:B------:R-:W-:Y:S01]  /*6080*/  ISETP.NE.AND P1, PT, R96, RZ, PT ;  /* 0x000000ff6000720c */ /* 0x000fe20003f25270 */
[----:B-1----:R-:W-:Y:S02]  /*6090*/  VIADD R3, R3, 0x90 ;  /* 0x0000009003037836 */ /* 0x002fe40000000000 */
[----:B------:R-:W-:Y:S02]  /*60a0*/  IMAD.U32 R0, RZ, RZ, UR45 ;  /* 0x0000002dff007e24 */ /* 0x000fe4000f8e00ff */
[----:B------:R-:W-:Y:S03]  /*60b0*/  VIADD R148, R148, 0x1 ;  /* 0x0000000194947836 */ /* 0x000fe60000000000 */
[----:B------:R-:W-:Y:S05]  /*60c0*/  PRMT R0, R0, 0x654, R3 ;  /* 0x0000065400007816 */ /* 0x000fea0000000003 */
[----:B------:R1:W2:Y:S04]  /*60d0*/  @P1 LDS.128 R92, [R7+UR44+0x200] ;  /* 0x0002002c075c1984 */ /* 0x0002a80008000c00 */
[----:B------:R1:W1:Y:S04]  /*60e0*/  @P1 LDS.128 R80, [R6+0x200] ;  /* 0x0002000006501984 */ /* 0x0002680000000c00 */
[----:B------:R1:W1:Y:S04]  /*60f0*/  @P1 LDS.128 R84, [R4+0x200] ;  /* 0x0002000004541984 */ /* 0x0002680000000c00 */
[----:B------:R1:W1:Y:S01]  /*6100*/  @P1 LDS.128 R88, [R2+0x200] ;  /* 0x0002000002581984 */ /* 0x0002620000000c00 */
[C---:B------:R-:W-:Y:S01]  /*6110*/  ISETP.NE.AND P1, PT, R148.reuse, 0x4, PT ;  /* 0x000000049400780c */ /* 0x040fe20003f25270 */
[----:B------:R-:W-:Y:S01]  /*6120*/  @!PT LDS RZ, [RZ] ;  /* 0x00000000fffff984 */ /* 0x000fe20000000800 */
[----:B------:R-:W-:Y:S01]  /*6130*/  @!PT LDS RZ, [RZ] ;  /* 0x00000000fffff984 */ /* 0x000fe20000000800 */
[----:B------:R-:W-:Y:S01]  /*6140*/  @!PT LDS RZ, [RZ] ;  /* 0x00000000fffff984 */ /* 0x000fe20000000800 */
[----:B------:R-:W-:Y:S01]  /*6150*/  @!PT LDS RZ, [RZ] ;  /* 0x00000000fffff984 */ /* 0x000fe20000000800 */
[----:B------:R5:W-:Y:S06]  /*6160*/  MEMBAR.ALL.CTA ;  /* 0x0000000000007992 */ /* 0x000bec0000008000 */
[----:B-----5:R-:W5:Y:S01]  /*6170*/  FENCE.VIEW.ASYNC.S ;  /* 0x00000000000073c6 */ /* 0x020f620000000000 */
[----:B------:R-:W-:Y:S02]  /*6180*/  SEL R3, RZ, 0x1, P1 ;  /* 0x00000001ff037807 */ /* 0x000fe40000800000 */
[----:B------:R-:W-:Y:S02]  /*6190*/  SEL R148, R148, RZ, P1 ;  /* 0x000000ff94947207 */ /* 0x000fe40000800000 */
[----:B------:R-:W-:Y:S01]  /*61a0*/  LOP3.LUT R146, R146, R3, RZ, 0x3c, !PT ;  /* 0x0000000392927212 */ /* 0x000fe200078e3cff */
[----:B-----5:R1:W-:Y:S06]  /*61b0*/  SYNCS.ARRIVE.TRANS64.RED.A1T0 RZ, [R0+URZ], RZ ;  /* 0x000000ff00ff79a7 */ /* 0x0203ec00081004ff */
.L_x_99:
[----:B------:R-:W-:Y:S05]  /*61c0*/  BSYNC B1 ;  /* 0x0000000000017941 */ /* 0x000fea0003800000 */
.L_x_98:
[----:B-1----:R-:W-:Y:S04]  /*61d0*/  SHF.R.U32.HI R0, RZ, 0x15, R71 ;  /* 0x00000015ff007819 */ /* 0x002fe80000011647 */
[----:B------:R-:W-:Y:S01]  /*61e0*/  LOP3.LUT P1, RZ, R0, 0x3, R141, 0x48, !PT ;  /* 0x0000000300ff7812 */ /* 0x000fe2000782488d */
[----:B------:R-:W-:Y:S01]  /*61f0*/  @!UPT UIADD3 URZ, UPT, UPT, URZ, URZ, URZ ;  /* 0x000000fffffff290 */ /* 0x000fe2000fffe0ff */
[----:B----4-:R-:W-:Y:S11]  /*6200*/  @P0 BRA `(.L_x_103) ;  /* 0x0000000000080947 */ /* 0x010ff60003800000 */
[----:B------:R-:W1:Y:S02]  /*6210*/  SYNCS.PHASECHK.TRANS64.TRYWAIT P0, [R78+URZ+0xe0], R5 ;  /* 0x0000e0054e0075a7 */ /* 0x000e6400080011ff */
[----:B-1----:R-:W-:Y:S05]  /*6220*/  @!P0 BRA `(.L_x_104) ;  /* 0x0000006000548947 */ /* 0x002fea0003800000 */
.L_x_103:
[----:B------:R-:W-:Y:S05]  /*6230*/  @!P1 BRA `(.L_x_105) ;  /* 0x0000000000409947 */ /* 0x000fea0003800000 */
[----:B------:R-:W1:Y:S01]  /*6240*/  LDCU.64 UR8, c[0x4][0x78] ;  /* 0x01000f00ff0877ac */ /* 0x000e620008000a00 */
[----:B------:R-:W-:Y:S01]  /*6250*/  MOV R3, 0x0 ;  /* 0x0000000000037802 */ /* 0x000fe20000000f00 */
[----:B------:R-:W-:Y:S02]  /*6260*/  HFMA2 R12, -RZ, RZ, 0, 5.9604644775390625e-08 ;  /* 0x00000001ff0c7431 */ /* 0x000fe400000001ff */
[----:B------:R-:W-:Y:S02]  /*6270*/  IMAD.MOV.U32 R8, RZ, RZ, 0x192 ;  /* 0x00000192ff087424 */ /* 0x000fe400078e00ff */
[----:B------:R-:W-:Y:S01]  /*6280*/  IMAD.MOV.U32 R13, RZ, RZ, RZ ;  /* 0x000000ffff0d7224 */ /* 0x000fe200078e00ff */
[----:B------:R-:W4:Y:S01]  /*6290*/  LDCU.64 UR6, c[0x4][0x80] ;  /* 0x01001000ff0677ac */ /* 0x000f220008000a00 */
[----:B------:R-:W2:Y:S01]  /*62a0*/  LDC.64 R2, c[0x4][R3] ;  /* 0x0100000003027b82 */ /* 0x000ea20000000a00 */
[----:B------:R-:W5:Y:S01]  /*62b0*/  LDCU.64 UR4, c[0x4][0x18] ;  /* 0x01000300ff0477ac */ /* 0x000f620008000a00 */
[----:B-1----:R-:W-:Y:S01]  /*62c0*/  MOV R5, UR9 ;  /* 0x0000000900057c02 */ /* 0x002fe20008000f00 */
[----:B------:R-:W-:Y:S01]  /*62d0*/  IMAD.U32 R4, RZ, RZ, UR8 ;  /* 0x00000008ff047e24 */ /* 0x000fe2000f8e00ff */
[----:B----4-:R-:W-:Y:S01]  /*62e0*/  MOV R7, UR7 ;  /* 0x0000000700077c02 */ /* 0x010fe20008000f00 */
[----:B------:R-:W-:Y:S01]  /*62f0*/  IMAD.U32 R6, RZ, RZ, UR6 ;  /* 0x00000006ff067e24 */ /* 0x000fe2000f8e00ff */
[----:B-----5:R-:W-:Y:S01]  /*6300*/  MOV R11, UR5 ;  /* 0x00000005000b7c02 */ /* 0x020fe20008000f00 */
[----:B------:R-:W-:Y:S02]  /*6310*/  IMAD.U32 R10, RZ, RZ, UR4 ;  /* 0x00000004ff0a7e24 */ /* 0x000fe4000f8e00ff */
[----:B------:R-:W-:Y:S07]  /*6320*/  LEPC R20, `(.L_x_105) ;  /* 0x000000001014794e */ /* 0x000fee0000000000 */
[----:B--23--:R-:W-:Y:S05]  /*6330*/  CALL.ABS.NOINC R2 ;  /* 0x0000000002007343 */ /* 0x00cfea0003c00000 */
.L_x_105:
[----:B--2---:R-:W-:Y:S01]  /*6340*/  SHF.L.U32 R75, R92, 0x10, RZ ;  /* 0x000000105c4b7819 */ /* 0x004fe200000006ff */
[----:B------:R-:W-:Y:S05]  /*6350*/  WARPSYNC.ALL ;  /* 0x0000000000007948 */ /* 0x000fea0003800000 */
[----:B------:R-:W-:Y:S01]  /*6360*/  R2UR UR4, R71 ;  /* 0x00000000470472ca */ /* 0x000fe200000e0000 */
[----:B------:R-:W-:Y:S01]  /*6370*/  BSSY.RECONVERGENT B0, `(.L_x_106) ;  /* 0x0000121000007945 */ /* 0x000fe20003800200 */
[----:B------:R-:W-:Y:S02]  /*6380*/  SHF.L.U32 R98, R150, 0x4, RZ ;  /* 0x0000000496627819 */ /* 0x000fe400000006ff */
[C---:B------:R-:W-:Y:S02]  /*6390*/  PRMT R73, R92.reuse, 0x8880, RZ ;  /* 0x000088805c497816 */ /* 0x040fe400000000ff */
[----:B------:R-:W-:Y:S02]  /*63a0*/  SHF.R.S32.HI R75, RZ, 0x18, R75 ;  /* 0x00000018ff4b7819 */ /* 0x000fe4000001144b */
[----:B------:R-:W-:Y:S02]  /*63b0*/  SHF.R.S32.HI R76, RZ, 0x18, R93 ;  /* 0x00000018ff4c7819 */ /* 0x000fe4000001145d */
[----:B------:R-:W-:Y:S02]  /*63c0*/  SHF.L.U32 R74, R92, 0x8, RZ ;  /* 0x000000085c4a7819 */ /* 0x000fe400000006ff */
[----:B------:R-:W-:Y:S01]  /*63d0*/  SHF.L.U32 R77, R93, 0x8, RZ ;  /* 0x000000085d4d7819 */ /* 0x000fe200000006ff */
[----:B-1----:R-:W3:Y:S01]  /*63e0*/  LDTM.x64 R4, tmem[UR4] ;  /* 0x00000004000479ee */ /* 0x002ee20008340000 */
[----:B------:R-:W-:Y:S02]  /*63f0*/  SHF.R.S32.HI R74, RZ, 0x18, R74 ;  /* 0x00000018ff4a7819 */ /* 0x000fe4000001144a */
[----:B------:R-:W-:Y:S02]  /*6400*/  SHF.R.S32.HI R77, RZ, 0x18, R77 ;  /* 0x00000018ff4d7819 */ /* 0x000fe4000001144d */
[----:B------:R-:W-:Y:S02]  /*6410*/  ISETP.NE.AND P0, PT, R154, RZ, PT ;  /* 0x000000ff9a00720c */ /* 0x000fe40003f05270 */
[----:B------:R-:W-:Y:S02]  /*6420*/  ISETP.NE.AND P6, PT, R99, RZ, PT ;  /* 0x000000ff6300720c */ /* 0x000fe40003fc5270 */
[----:B------:R-:W-:Y:S11]  /*6430*/  LEA R116, R148, UR44, 0x3 ;  /* 0x0000002c94747c11 */ /* 0x000ff6000f8e18ff */
[----:B------:R-:W-:Y:S01]  /*6440*/  @P6 SHF.L.U32 R117, R146, 0x1f, RZ ;  /* 0x0000001f92756819 */ /* 0x000fe200000006ff */
[C---:B---3--:R-:W-:Y:S02]  /*6450*/  IMAD R0, R70.reuse, R4, RZ ;  /* 0x0000000446007224 */ /* 0x048fe400078e02ff */
[C---:B------:R-:W-:Y:S02]  /*6460*/  IMAD R2, R70.reuse, R5, RZ ;  /* 0x0000000546027224 */ /* 0x040fe400078e02ff */
[----:B------:R-:W-:Y:S02]  /*6470*/  IMAD R3, R70, R6, RZ ;  /* 0x0000000646037224 */ /* 0x000fe400078e02ff */
[-C--:B------:R-:W-:Y:S01]  /*6480*/  IMAD R0, R73, R72.reuse, R0 ;  /* 0x0000004849007224 */ /* 0x080fe200078e0200 */
[----:B------:R-:W-:Y:S01]  /*6490*/  SHF.R.S32.HI R73, RZ, 0x18, R92 ;  /* 0x00000018ff497819 */ /* 0x000fe2000001145c */
[-C--:B------:R-:W-:Y:S01]  /*64a0*/  IMAD R2, R75, R72.reuse, R2 ;  /* 0x000000484b027224 */ /* 0x080fe200078e0202 */
[C---:B------:R-:W-:Y:S01]  /*64b0*/  PRMT R75, R93.reuse, 0x8880, RZ ;  /* 0x000088805d4b7816 */ /* 0x040fe200000000ff */
[----:B------:R-:W-:Y:S01]  /*64c0*/  IMAD R3, R74, R72, R3 ;  /* 0x000000484a037224 */ /* 0x000fe200078e0203 */
[----:B------:R-:W-:Y:S01]  /*64d0*/  SHF.L.U32 R74, R93, 0x10, RZ ;  /* 0x000000105d4a7819 */ /* 0x000fe200000006ff */
[C---:B------:R-:W-:Y:S02]  /*64e0*/  IMAD R7, R70.reuse, R7, RZ ;  /* 0x0000000746077224 */ /* 0x040fe400078e02ff */
[C---:B------:R-:W-:Y:S01]  /*64f0*/  IMAD R4, R70.reuse, R8, RZ ;  /* 0x0000000846047224 */ /* 0x040fe200078e02ff */
[----:B------:R-:W-:Y:S01]  /*6500*/  SHF.R.S32.HI R74, RZ, 0x18, R74 ;  /* 0x00000018ff4a7819 */ /* 0x000fe2000001144a */
[----:B------:R-:W-:Y:S02]  /*6510*/  IMAD R5, R70, R9, RZ ;  /* 0x0000000946057224 */ /* 0x000fe400078e02ff */
[-C--:B------:R-:W-:Y:S01]  /*6520*/  IMAD R7, R73, R72.reuse, R7 ;  /* 0x0000004849077224 */ /* 0x080fe200078e0207 */
[C---:B------:R-:W-:Y:S01]  /*6530*/  PRMT R73, R94.reuse, 0x8880, RZ ;  /* 0x000088805e497816 */ /* 0x040fe200000000ff */
[----:B------:R-:W-:Y:S01]  /*6540*/  IMAD R4, R75, R72, R4 ;  /* 0x000000484b047224 */ /* 0x000fe200078e0204 */
[----:B------:R-:W-:Y:S01]  /*6550*/  SHF.L.U32 R75, R94, 0x8, RZ ;  /* 0x000000085e4b7819 */ /* 0x000fe200000006ff */
[----:B------:R-:W-:Y:S01]  /*6560*/  IMAD R6, R70, R10, RZ ;  /* 0x0000000a46067224 */ /* 0x000fe200078e02ff */
[----:B------:R-:W-:Y:S01]  /*6570*/  I2IP.S8.S32.SAT R97, R7, R3, RZ ;  /* 0x0000000307617239 */ /* 0x000fe200000014ff */
[----:B------:R-:W-:Y:S01]  /*6580*/  IMAD R5, R74, R72, R5 ;  /* 0x000000484a057224 */ /* 0x000fe200078e0205 */
[----:B------:R-:W-:Y:S01]  /*6590*/  SHF.L.U32 R74, R94, 0x10, RZ ;  /* 0x000000105e4a7819 */ /* 0x000fe200000006ff */
[----:B------:R-:W-:Y:S01]  /*65a0*/  IMAD R11, R70, R11, RZ ;  /* 0x0000000b460b7224 */ /* 0x000fe200078e02ff */
[----:B------:R-:W-:Y:S01]  /*65b0*/  I2IP.S8.S32.SAT R100, R2, R0, R97 ;  /* 0x0000000002647239 */ /* 0x000fe20000001461 */
[C---:B------:R-:W-:Y:S01]  /*65c0*/  IMAD R8, R70.reuse, R12, RZ ;  /* 0x0000000c46087224 */ /* 0x040fe200078e02ff */
[----:B------:R-:W-:Y:S01]  /*65d0*/  IADD3 R97, PT, PT, R135, UR44, RZ ;  /* 0x0000002c87617c10 */ /* 0x000fe2000fffe0ff */
[-C--:B------:R-:W-:Y:S01]  /*65e0*/  IMAD R6, R77, R72.reuse, R6 ;  /* 0x000000484d067224 */ /* 0x080fe200078e0206 */
[----:B------:R-:W-:Y:S01]  /*65f0*/  SHF.R.S32.HI R74, RZ, 0x18, R74 ;  /* 0x00000018ff4a7819 */ /* 0x000fe2000001144a */
[----:B------:R-:W-:Y:S01]  /*6600*/  IMAD R9, R70, R13, RZ ;  /* 0x0000000d46097224 */ /* 0x000fe200078e02ff */
[-C--:B------:R-:W-:Y:S01]  /*6610*/  IADD3 R158, PT, PT, R152, R97.reuse, RZ ;  /* 0x00000061989e7210 */ /* 0x080fe20007ffe0ff */
[-C--:B------:R-:W-:Y:S01]  /*6620*/  IMAD R11, R76, R72.reuse, R11 ;  /* 0x000000484c0b7224 */ /* 0x080fe200078e020b */
[----:B------:R-:W-:Y:S01]  /*6630*/  IADD3 R157, PT, PT, R151, R97, RZ ;  /* 0x00000061979d7210 */ /* 0x000fe20007ffe0ff */
[----:B------:R-:W-:Y:S01]  /*6640*/  IMAD R8, R73, R72, R8 ;  /* 0x0000004849087224 */ /* 0x000fe200078e0208 */
[----:B------:R-:W-:Y:S01]  /*6650*/  IADD3 R156, PT, PT, R97, R98, RZ ;  /* 0x00000062619c7210 */ /* 0x000fe20007ffe0ff */
[----:B------:R-:W-:Y:S01]  /*6660*/  IMAD R10, R70, R14, RZ ;  /* 0x0000000e460a7224 */ /* 0x000fe200078e02ff */
[----:B------:R-:W-:Y:S01]  /*6670*/  I2IP.S8.S32.SAT R101, R11, R6, RZ ;  /* 0x000000060b657239 */ /* 0x000fe200000014ff */
[----:B------:R-:W-:Y:S01]  /*6680*/  IMAD R9, R74, R72, R9 ;  /* 0x000000484a097224 */ /* 0x000fe200078e0209 */
[----:B------:R-:W-:Y:S01]  /*6690*/  SHF.R.S32.HI R75, RZ, 0x18, R75 ;  /* 0x00000018ff4b7819 */ /* 0x000fe2000001144b */
[----:B------:R-:W-:Y:S01]  /*66a0*/  IMAD.U32 R74, R95, 0x10000, RZ ;  /* 0x000100005f4a7824 */ /* 0x000fe200078e00ff */
[----:B------:R-:W-:Y:S01]  /*66b0*/  I2IP.S8.S32.SAT R101, R5, R4, R101 ;  /* 0x0000000405657239 */ /* 0x000fe20000001465 */
[C---:B------:R-:W-:Y:S01]  /*66c0*/  IMAD R15, R70.reuse, R15, RZ ;  /* 0x0000000f460f7224 */ /* 0x040fe200078e02ff */
[----:B------:R-:W-:Y:S01]  /*66d0*/  SHF.R.S32.HI R73, RZ, 0x18, R94 ;  /* 0x00000018ff497819 */ /* 0x000fe2000001145e */
[----:B------:R-:W-:Y:S01]  /*66e0*/  IMAD R10, R75, R72, R10 ;  /* 0x000000484b0a7224 */ /* 0x000fe200078e020a */
[----:B------:R-:W-:Y:S01]  /*66f0*/  PRMT R75, R95, 0x8880, RZ ;  /* 0x000088805f4b7816 */ /* 0x000fe200000000ff */
[C---:B------:R-:W-:Y:S01]  /*6700*/  IMAD R12, R70.reuse, R16, RZ ;  /* 0x00000010460c7224 */ /* 0x040fe200078e02ff */
[----:B------:R-:W-:Y:S01]  /*6710*/  SHF.R.S32.HI R74, RZ, 0x18, R74 ;  /* 0x00000018ff4a7819 */ /* 0x000fe2000001144a */
[----:B------:R-:W-:Y:S01]  /*6720*/  IMAD R13, R70, R17, RZ ;  /* 0x00000011460d7224 */ /* 0x000fe200078e02ff */
[----:B------:R-:W-:Y:S01]  /*6730*/  SHF.R.S32.HI R76, RZ, 0x18, R95 ;  /* 0x00000018ff4c7819 */ /* 0x000fe2000001145f */
[-C--:B------:R-:W-:Y:S01]  /*6740*/  IMAD R15, R73, R72.reuse, R15 ;  /* 0x00000048490f7224 */ /* 0x080fe200078e020f */
[----:B------:R-:W-:Y:S01]  /*6750*/  PRMT R73, R80, 0x8880, RZ ;  /* 0x0000888050497816 */ /* 0x000fe200000000ff */
[----:B------:R-:W-:Y:S01]  /*6760*/  IMAD R12, R75, R72, R12 ;  /* 0x000000484b0c7224 */ /* 0x000fe200078e020c */
[----:B------:R-:W-:Y:S01]  /*6770*/  SHF.L.U32 R77, R95, 0x8, RZ ;  /* 0x000000085f4d7819 */ /* 0x000fe200000006ff */
[----:B------:R-:W-:Y:S01]  /*6780*/  IMAD R14, R70, R18, RZ ;  /* 0x00000012460e7224 */ /* 0x000fe200078e02ff */
[----:B------:R-:W-:Y:S01]  /*6790*/  I2IP.S8.S32.SAT R102, R15, R10, RZ ;  /* 0x0000000a0f667239 */ /* 0x000fe200000014ff */
[----:B------:R-:W-:Y:S01]  /*67a0*/  IMAD R13, R74, R72, R13 ;  /* 0x000000484a0d7224 */ /* 0x000fe200078e020d */
[----:B------:R-:W-:Y:S01]  /*67b0*/  SHF.R.S32.HI R77, RZ, 0x18, R77 ;  /* 0x00000018ff4d7819 */ /* 0x000fe2000001144d */
[C---:B------:R-:W-:Y:S01]  /*67c0*/  IMAD R19, R70.reuse, R19, RZ ;  /* 0x0000001346137224 */ /* 0x040fe200078e02ff */
[----:B------:R-:W-:Y:S01]  /*67d0*/  I2IP.S8.S32.SAT R102, R9, R8, R102 ;  /* 0x0000000809667239 */ /* 0x000fe20000001466 */
[----:B------:R-:W-:Y:S01]  /*67e0*/  IMAD R16, R70, R20, RZ ;  /* 0x0000001446107224 */ /* 0x000fe200078e02ff */
[C---:B------:R-:W-:Y:S01]  /*67f0*/  SHF.L.U32 R74, R80.reuse, 0x10, RZ ;  /* 0x00000010504a7819 */ /* 0x040fe200000006ff */
[-C--:B------:R-:W-:Y:S01]  /*6800*/  IMAD R14, R77, R72.reuse, R14 ;  /* 0x000000484d0e7224 */ /* 0x080fe200078e020e */
[----:B------:R-:W-:Y:S01]  /*6810*/  SHF.L.U32 R75, R80, 0x8, RZ ;  /* 0x00000008504b7819 */ /* 0x000fe200000006ff */
[----:B------:R-:W-:Y:S01]  /*6820*/  IMAD R17, R70, R21, RZ ;  /* 0x0000001546117224 */ /* 0x000fe200078e02ff */
[----:B------:R-:W-:Y:S01]  /*6830*/  SHF.R.S32.HI R74, RZ, 0x18, R74 ;  /* 0x00000018ff4a7819 */ /* 0x000fe2000001144a */
[----:B------:R-:W-:Y:S01]  /*6840*/  IMAD R19, R76, R72, R19 ;  /* 0x000000484c137224 */ /* 0x000fe200078e0213 */
[----:B------:R-:W-:Y:S01]  /*6850*/  SHF.R.S32.HI R75, RZ, 0x18, R75 ;  /* 0x00000018ff4b7819 */ /* 0x000fe2000001144b */
[----:B------:R-:W-:Y:S01]  /*6860*/  IMAD R18, R70, R22, RZ ;  /* 0x0000001646127224 */ /* 0x000fe200078e02ff */
[----:B------:R-:W-:Y:S01]  /*6870*/  SHF.R.S32.HI R76, RZ, 0x18, R81 ;  /* 0x00000018ff4c7819 */ /* 0x000fe20000011451 */
[----:B------:R-:W-:Y:S01]  /*6880*/  IMAD R16, R73, R72, R16 ;  /* 0x0000004849107224 */ /* 0x000fe200078e0210 */
[----:B------:R-:W-:Y:S01]  /*6890*/  I2IP.S8.S32.SAT R103, R19, R14, RZ ;  /* 0x0000000e13677239 */ /* 0x000fe200000014ff */
[-C--:B------:R-:W-:Y:S01]  /*68a0*/  IMAD R17, R74, R72.reuse, R17 ;  /* 0x000000484a117224 */ /* 0x080fe200078e0211 */
[----:B------:R-:W-:Y:S01]  /*68b0*/  SHF.L.U32 R74, R81, 0x10, RZ ;  /* 0x00000010514a7819 */ /* 0x000fe200000006ff */
[C---:B------:R-:W-:Y:S01]  /*68c0*/  IMAD R23, R70.reuse, R23, RZ ;  /* 0x0000001746177224 */ /* 0x040fe200078e02ff */
[----:B------:R-:W-:Y:S01]  /*68d0*/  SHF.R.S32.HI R73, RZ, 0x18, R80 ;  /* 0x00000018ff497819 */ /* 0x000fe20000011450 */
[----:B------:R-:W-:Y:S01]  /*68e0*/  IMAD R18, R75, R72, R18 ;  /* 0x000000484b127224 */ /* 0x000fe200078e0212 */
[----:B------:R-:W-:Y:S01]  /*68f0*/  PRMT R75, R81, 0x8880, RZ ;  /* 0x00008880514b7816 */ /* 0x000fe200000000ff */
[C---:B------:R-:W-:Y:S01]  /*6900*/  IMAD R20, R70.reuse, R24, RZ ;  /* 0x0000001846147224 */ /* 0x040fe200078e02ff */
[----:B------:R-:W-:Y:S01]  /*6910*/  SHF.R.S32.HI R74, RZ, 0x18, R74 ;  /* 0x00000018ff4a7819 */ /* 0x000fe2000001144a */
[----:B------:R-:W-:Y:S01]  /*6920*/  IMAD R21, R70, R25, RZ ;  /* 0x0000001946157224 */ /* 0x000fe200078e02ff */
[----:B------:R-:W-:Y:S01]  /*6930*/  I2IP.S8.S32.SAT R103, R13, R12, R103 ;  /* 0x0000000c0d677239 */ /* 0x000fe20000001467 */
[-C--:B------:R-:W-:Y:S01]  /*6940*/  IMAD R23, R73, R72.reuse, R23 ;  /* 0x0000004849177224 */ /* 0x080fe200078e0217 */
[----:B------:R-:W-:Y:S01]  /*6950*/  SHF.L.U32 R77, R81, 0x8, RZ ;  /* 0x00000008514d7819 */ /* 0x000fe200000006ff */
[-C--:B------:R-:W-:Y:S01]  /*6960*/  IMAD R20, R75, R72.reuse, R20 ;  /* 0x000000484b147224 */ /* 0x080fe200078e0214 */
[----:B------:R-:W-:Y:S01]  /*6970*/  PRMT R73, R82, 0x8880, RZ ;  /* 0x0000888052497816 */ /* 0x000fe200000000ff */
[----:B------:R-:W-:Y:S01]  /*6980*/  IMAD R21, R74, R72, R21 ;  /* 0x000000484a157224 */ /* 0x000fe200078e0215 */
[----:B------:R-:W-:Y:S01]  /*6990*/  SHF.R.S32.HI R77, RZ, 0x18, R77 ;  /* 0x00000018ff4d7819 */ /* 0x000fe2000001144d */
[----:B------:R-:W-:Y:S01]  /*69a0*/  IMAD R22, R70, R26, RZ ;  /* 0x0000001a46167224 */ /* 0x000fe200078e02ff */
[----:B------:R1:W-:Y:S01]  /*69b0*/  STS.128 [R135+UR44+0x8200], R100 ;  /* 0x0082006487007988 */ /* 0x0003e20008000c2c */
[----:B------:R-:W-:Y:S01]  /*69c0*/  IMAD.U32 R74, R82, 0x10000, RZ ;  /* 0x00010000524a7824 */ /* 0x000fe200078e00ff */
[----:B------:R-:W-:Y:S01]  /*69d0*/  I2IP.S8.S32.SAT R104, R23, R18, RZ ;  /* 0x0000001217687239 */ /* 0x000fe200000014ff */
[----:B------:R-:W-:Y:S01]  /*69e0*/  IMAD R27, R70, R27, RZ ;  /* 0x0000001b461b7224 */ /* 0x000fe200078e02ff */
[----:B------:R-:W-:Y:S01]  /*69f0*/  SHF.L.U32 R75, R82, 0x8, RZ ;  /* 0x00000008524b7819 */ /* 0x000fe200000006ff */
[C---:B------:R-:W-:Y:S01]  /*6a00*/  IMAD R24, R70.reuse, R28, RZ ;  /* 0x0000001c46187224 */ /* 0x040fe200078e02ff */
[----:B------:R-:W-:Y:S01]  /*6a10*/  I2IP.S8.S32.SAT R104, R17, R16, R104 ;  /* 0x0000001011687239 */ /* 0x000fe20000001468 */
[-C--:B------:R-:W-:Y:S01]  /*6a20*/  IMAD R22, R77, R72.reuse, R22 ;  /* 0x000000484d167224 */ /* 0x080fe200078e0216 */
[----:B------:R-:W-:Y:S01]  /*6a30*/  SHF.R.S32.HI R74, RZ, 0x18, R74 ;  /* 0x00000018ff4a7819 */ /* 0x000fe2000001144a */
[----:B------:R-:W-:Y:S01]  /*6a40*/  IMAD R25, R70, R29, RZ ;  /* 0x0000001d46197224 */ /* 0x000fe200078e02ff */
[----:B------:R-:W-:Y:S01]  /*6a50*/  SHF.R.S32.HI R75, RZ, 0x18, R75 ;  /* 0x00000018ff4b7819 */ /* 0x000fe2000001144b */
[----:B------:R-:W-:Y:S01]  /*6a60*/  IMAD R27, R76, R72, R27 ;  /* 0x000000484c1b7224 */ /* 0x000fe200078e021b */
[----:B------:R-:W-:Y:S01]  /*6a70*/  SHF.R.S32.HI R76, RZ, 0x18, R83 ;  /* 0x00000018ff4c7819 */ /* 0x000fe20000011453 */
[----:B------:R-:W-:Y:S01]  /*6a80*/  IMAD R26, R70, R30, RZ ;  /* 0x0000001e461a7224 */ /* 0x000fe200078e02ff */
[----:B------:R-:W-:Y:S01]  /*6a90*/  SHF.L.U32 R77, R83, 0x8, RZ ;  /* 0x00000008534d7819 */ /* 0x000fe200000006ff */
        /* <DEDUP_REMOVED lines=13> */
[----:B------:R-:W-:Y:S01]  /*6b70*/  PRMT R73, R84, 0x8880, RZ ;  /* 0x0000888054497816 */ /* 0x000fe200000000ff */
[----:B------:R-:W-:Y:S01]  /*6b80*/  IMAD R28, R75, R72, R28 ;  /* 0x000000484b1c7224 */ /* 0x000fe200078e021c */
[----:B------:R-:W-:Y:S01]  /*6b90*/  SHF.R.S32.HI R77, RZ, 0x18, R77 ;  /* 0x00000018ff4d7819 */ /* 0x000fe2000001144d */
[----:B------:R-:W-:Y:S01]  /*6ba0*/  IMAD R30, R70, R34, RZ ;  /* 0x00000022461e7224 */ /* 0x000fe200078e02ff */
[----:B------:R-:W-:Y:S01]  /*6bb0*/  I2IP.S8.S32.SAT R106, R31, R26, RZ ;  /* 0x0000001a1f6a7239 */ /* 0x000fe200000014ff */
[----:B------:R-:W-:Y:S01]  /*6bc0*/  IMAD R29, R74, R72, R29 ;  /* 0x000000484a1d7224 */ /* 0x000fe200078e021d */
[----:B------:R-:W-:Y:S01]  /*6bd0*/  SHF.L.U32 R74, R84, 0x10, RZ ;  /* 0x00000010544a7819 */ /* 0x000fe200000006ff */
        /* <DEDUP_REMOVED lines=9> */
[----:B------:R-:W-:Y:S01]  /*6c70*/  PRMT R76, R85, 0x8880, RZ ;  /* 0x00008880554c7816 */ /* 0x000fe200000000ff */
[----:B------:R-:W-:Y:S01]  /*6c80*/  IMAD R34, R70, R38, RZ ;  /* 0x0000002646227224 */ /* 0x000fe200078e02ff */
[----:B------:R-:W-:Y:S01]  /*6c90*/  SHF.L.U32 R77, R88, 0x10, RZ ;  /* 0x00000010584d7819 */ /* 0x000fe200000006ff */
[----:B------:R-:W-:Y:S01]  /*6ca0*/  IMAD R32, R73, R72, R32 ;  /* 0x0000004849207224 */ /* 0x000fe200078e0220 */
[----:B------:R-:W-:Y:S01]  /*6cb0*/  SHF.R.S32.HI R73, RZ, 0x18, R84 ;  /* 0x00000018ff497819 */ /* 0x000fe20000011454 */
[----:B------:R-:W-:Y:S01]  /*6cc0*/  IMAD R39, R70, R39, RZ ;  /* 0x0000002746277224 */ /* 0x000fe200078e02ff */
[----:B------:R-:W-:Y:S01]  /*6cd0*/  I2IP.S8.S32.SAT R107, R35, R30, RZ ;  /* 0x0000001e236b7239 */ /* 0x000fe200000014ff */
[-C--:B------:R-:W-:Y:S02]  /*6ce0*/  IMAD R33, R74, R72.reuse, R33 ;  /* 0x000000484a217224 */ /* 0x080fe400078e0221 */
[----:B------:R-:W-:Y:S01]  /*6cf0*/  IMAD R34, R75, R72, R34 ;  /* 0x000000484b227224 */ /* 0x000fe200078e0222 */
[----:B------:R-:W-:Y:S01]  /*6d00*/  I2IP.S8.S32.SAT R107, R29, R28, R107 ;  /* 0x0000001c1d6b7239 */ /* 0x000fe2000000146b */
[C---:B------:R-:W-:Y:S01]  /*6d10*/  IMAD.U32 R74, R85.reuse, 0x10000, RZ ;  /* 0x00010000554a7824 */ /* 0x040fe200078e00ff */
[----:B------:R-:W-:Y:S01]  /*6d20*/  SHF.L.U32 R75, R85, 0x8, RZ ;  /* 0x00000008554b7819 */ /* 0x000fe200000006ff */
[----:B------:R-:W-:Y:S01]  /*6d30*/  IMAD R39, R73, R72, R39 ;  /* 0x0000004849277224 */ /* 0x000fe200078e0227 */
[----:B------:R-:W-:Y:S01]  /*6d40*/  MOV R73, R76 ;  /* 0x0000004c00497202 */ /* 0x000fe20000000f00 */
[C---:B------:R-:W-:Y:S01]  /*6d50*/  IMAD R36, R70.reuse, R40, RZ ;  /* 0x0000002846247224 */ /* 0x040fe200078e02ff */
[----:B------:R-:W-:Y:S01]  /*6d60*/  SHF.R.S32.HI R74, RZ, 0x18, R74 ;  /* 0x00000018ff4a7819 */ /* 0x000fe2000001144a */
[C---:B------:R-:W-:Y:S01]  /*6d70*/  IMAD R37, R70.reuse, R41, RZ ;  /* 0x0000002946257224 */ /* 0x040fe200078e02ff */
[----:B------:R-:W-:Y:S01]  /*6d80*/  SHF.R.S32.HI R75, RZ, 0x18, R75 ;  /* 0x00000018ff4b7819 */ /* 0x000fe2000001144b */
[----:B------:R-:W-:Y:S01]  /*6d90*/  IMAD R38, R70, R42, RZ ;  /* 0x0000002a46267224 */ /* 0x000fe200078e02ff */
[----:B------:R1:W-:Y:S01]  /*6da0*/  STS.128 [R158+0x8200], R104 ;  /* 0x008200689e007388 */ /* 0x0003e20000000c00 */
[----:B------:R-:W-:Y:S01]  /*6db0*/  IMAD R36, R73, R72, R36 ;  /* 0x0000004849247224 */ /* 0x000fe200078e0224 */
[----:B------:R-:W-:Y:S01]  /*6dc0*/  I2IP.S8.S32.SAT R108, R39, R34, RZ ;  /* 0x00000022276c7239 */ /* 0x000fe200000014ff */
[-C--:B------:R-:W-:Y:S01]  /*6dd0*/  IMAD R37, R74, R72.reuse, R37 ;  /* 0x000000484a257224 */ /* 0x080fe200078e0225 */
[----:B------:R-:W-:Y:S01]  /*6de0*/  SHF.R.S32.HI R76, RZ, 0x18, R85 ;  /* 0x00000018ff4c7819 */ /* 0x000fe20000011455 */
[----:B------:R-:W-:Y:S01]  /*6df0*/  IMAD R43, R70, R43, RZ ;  /* 0x0000002b462b7224 */ /* 0x000fe200078e02ff */
[C---:B------:R-:W-:Y:S01]  /*6e00*/  SHF.L.U32 R74, R86.reuse, 0x10, RZ ;  /* 0x00000010564a7819 */ /* 0x040fe200000006ff */
[----:B------:R-:W-:Y:S01]  /*6e10*/  IMAD R38, R75, R72, R38 ;  /* 0x000000484b267224 */ /* 0x000fe200078e0226 */
[----:B------:R-:W-:Y:S01]  /*6e20*/  PRMT R73, R86, 0x8880, RZ ;  /* 0x0000888056497816 */ /* 0x000fe200000000ff */
[----:B------:R-:W-:Y:S01]  /*6e30*/  IMAD R40, R70, R44, RZ ;  /* 0x0000002c46287224 */ /* 0x000fe200078e02ff */
[----:B------:R-:W-:Y:S01]  /*6e40*/  SHF.L.U32 R75, R86, 0x8, RZ ;  /* 0x00000008564b7819 */ /* 0x000fe200000006ff */
[----:B------:R-:W-:Y:S01]  /*6e50*/  IMAD R41, R70, R45, RZ ;  /* 0x0000002d46297224 */ /* 0x000fe200078e02ff */
[----:B------:R-:W-:Y:S01]  /*6e60*/  SHF.R.S32.HI R74, RZ, 0x18, R74 ;  /* 0x00000018ff4a7819 */ /* 0x000fe2000001144a */
[----:B------:R-:W-:Y:S01]  /*6e70*/  IMAD R43, R76, R72, R43 ;  /* 0x000000484c2b7224 */ /* 0x000fe200078e022b */
[----:B------:R-:W-:Y:S01]  /*6e80*/  SHF.R.S32.HI R75, RZ, 0x18, R75 ;  /* 0x00000018ff4b7819 */ /* 0x000fe2000001144b */
[C---:B------:R-:W-:Y:S01]  /*6e90*/  IMAD R42, R70.reuse, R46, RZ ;  /* 0x0000002e462a7224 */ /* 0x040fe200078e02ff */
[----:B------:R-:W-:Y:S01]  /*6ea0*/  I2IP.S8.S32.SAT R108, R33, R32, R108 ;  /* 0x00000020216c7239 */ /* 0x000fe2000000146c */
[----:B------:R-:W-:Y:S01]  /*6eb0*/  IMAD R40, R73, R72, R40 ;  /* 0x0000004849287224 */ /* 0x000fe200078e0228 */
[----:B------:R-:W-:Y:S01]  /*6ec0*/  SHF.R.S32.HI R76, RZ, 0x18, R86 ;  /* 0x00000018ff4c7819 */ /* 0x000fe20000011456 */
[----:B------:R-:W-:Y:S01]  /*6ed0*/  IMAD R47, R70, R47, RZ ;  /* 0x0000002f462f7224 */ /* 0x000fe200078e02ff */
[----:B------:R-:W-:Y:S01]  /*6ee0*/  I2IP.S8.S32.SAT R109, R43, R38, RZ ;  /* 0x000000262b6d7239 */ /* 0x000fe200000014ff */
[-C--:B------:R-:W-:Y:S01]  /*6ef0*/  IMAD R41, R74, R72.reuse, R41 ;  /* 0x000000484a297224 */ /* 0x080fe200078e0229 */
[----:B------:R-:W-:Y:S01]  /*6f00*/  PRMT R73, R87, 0x8880, RZ ;  /* 0x0000888057497816 */ /* 0x000fe200000000ff */
[-C--:B------:R-:W-:Y:S01]  /*6f10*/  IMAD R42, R75, R72.reuse, R42 ;  /* 0x000000484b2a7224 */ /* 0x080fe200078e022a */
[----:B------:R-:W-:Y:S01]  /*6f20*/  SHF.L.U32 R74, R87, 0x10, RZ ;  /* 0x00000010574a7819 */ /* 0x000fe200000006ff */
[----:B------:R-:W-:Y:S01]  /*6f30*/  IMAD R47, R76, R72, R47 ;  /* 0x000000484c2f7224 */ /* 0x000fe200078e022f */
[----:B------:R-:W-:Y:S01]  /*6f40*/  I2IP.S8.S32.SAT R109, R37, R36, R109 ;  /* 0x00000024256d7239 */ /* 0x000fe2000000146d */
[C---:B------:R-:W-:Y:S01]  /*6f50*/  IMAD R44, R70.reuse, R48, RZ ;  /* 0x00000030462c7224 */ /* 0x040fe200078e02ff */
[----:B------:R-:W-:Y:S01]  /*6f60*/  SHF.R.S32.HI R74, RZ, 0x18, R74 ;  /* 0x00000018ff4a7819 */ /* 0x000fe2000001144a */
[----:B------:R-:W-:Y:S01]  /*6f70*/  IMAD.SHL.U32 R76, R87, 0x100, RZ ;  /* 0x00000100574c7824 */ /* 0x000fe200078e00ff */
[----:B------:R-:W-:Y:S01]  /*6f80*/  I2IP.S8.S32.SAT R110, R47, R42, RZ ;  /* 0x0000002a2f6e7239 */ /* 0x000fe200000014ff */
[----:B------:R-:W-:Y:S01]  /*6f90*/  IMAD R45, R70, R49, RZ ;  /* 0x00000031462d7224 */ /* 0x000fe200078e02ff */
[----:B------:R-:W-:Y:S01]  /*6fa0*/  PRMT R75, R88, 0x8880, RZ ;  /* 0x00008880584b7816 */ /* 0x000fe200000000ff */
[----:B------:R-:W-:Y:S01]  /*6fb0*/  IMAD R44, R73, R72, R44 ;  /* 0x00000048492c7224 */ /* 0x000fe200078e022c */
[----:B------:R-:W-:Y:S01]  /*6fc0*/  SHF.R.S32.HI R73, RZ, 0x18, R76 ;  /* 0x00000018ff497819 */ /* 0x000fe2000001144c */
[----:B------:R-:W-:Y:S01]  /*6fd0*/  IMAD R46, R70, R50, RZ ;  /* 0x00000032462e7224 */ /* 0x000fe200078e02ff */
[----:B------:R-:W-:Y:S01]  /*6fe0*/  I2IP.S8.S32.SAT R110, R41, R40, R110 ;  /* 0x00000028296e7239 */ /* 0x000fe2000000146e */
[----:B------:R-:W-:Y:S01]  /*6ff0*/  IMAD R45, R74, R72, R45 ;  /* 0x000000484a2d7224 */ /* 0x000fe200078e022d */
[----:B------:R-:W-:Y:S01]  /*7000*/  SHF.R.S32.HI R74, RZ, 0x18, R87 ;  /* 0x00000018ff4a7819 */ /* 0x000fe20000011457 */
[----:B------:R-:W-:Y:S01]  /*7010*/  IMAD R51, R70, R51, RZ ;  /* 0x0000003346337224 */ /* 0x000fe200078e02ff */
[----:B------:R-:W-:Y:S01]  /*7020*/  SHF.L.U32 R76, R88, 0x8, RZ ;  /* 0x00000008584c7819 */ /* 0x000fe200000006ff */
[----:B------:R-:W-:Y:S02]  /*7030*/  IMAD R48, R70, R52, RZ ;  /* 0x0000003446307224 */ /* 0x000fe400078e02ff */
[-C--:B------:R-:W-:Y:S01]  /*7040*/  IMAD R46, R73, R72.reuse, R46 ;  /* 0x00000048492e7224 */ /* 0x080fe200078e022e */
[----:B------:R-:W-:Y:S01]  /*7050*/  SHF.R.S32.HI R73, RZ, 0x18, R77 ;  /* 0x00000018ff497819 */ /* 0x000fe2000001144d */
[-C--:B------:R-:W-:Y:S01]  /*7060*/  IMAD R51, R74, R72.reuse, R51 ;  /* 0x000000484a337224 */ /* 0x080fe200078e0233 */
[----:B------:R-:W-:Y:S01]  /*7070*/  SHF.R.S32.HI R74, RZ, 0x18, R88 ;  /* 0x00000018ff4a7819 */ /* 0x000fe20000011458 */
[----:B------:R-:W-:Y:S01]  /*7080*/  IMAD R49, R70, R53, RZ ;  /* 0x0000003546317224 */ /* 0x000fe200078e02ff */
[----:B------:R-:W-:Y:S01]  /*7090*/  SHF.L.U32 R77, R90, 0x8, RZ ;  /* 0x000000085a4d7819 */ /* 0x000fe200000006ff */
[----:B------:R-:W-:Y:S01]  /*70a0*/  IMAD R48, R75, R72, R48 ;  /* 0x000000484b307224 */ /* 0x000fe200078e0230 */
[----:B------:R-:W-:Y:S01]  /*70b0*/  SHF.R.S32.HI R75, RZ, 0x18, R76 ;  /* 0x00000018ff4b7819 */ /* 0x000fe2000001144c */
[C---:B------:R-:W-:Y:S01]  /*70c0*/  IMAD R50, R70.reuse, R54, RZ ;  /* 0x0000003646327224 */ /* 0x040fe200078e02ff */
[----:B------:R-:W-:Y:S01]  /*70d0*/  I2IP.S8.S32.SAT R111, R51, R46, RZ ;  /* 0x0000002e336f7239 */ /* 0x000fe200000014ff */
[C---:B------:R-:W-:Y:S01]  /*70e0*/  IMAD R55, R70.reuse, R55, RZ ;  /* 0x0000003746377224 */ /* 0x040fe200078e02ff */
[----:B------:R-:W-:Y:S01]  /*70f0*/  SHF.L.U32 R76, R89, 0x10, RZ ;  /* 0x00000010594c7819 */ /* 0x000fe200000006ff */
[----:B------:R-:W-:Y:S01]  /*7100*/  IMAD R49, R73, R72, R49 ;  /* 0x0000004849317224 */ /* 0x000fe200078e0231 */
[----:B------:R-:W-:Y:S01]  /*7110*/  PRMT R73, R89, 0x8880, RZ ;  /* 0x0000888059497816 */ /* 0x000fe200000000ff */
[----:B------:R-:W-:Y:S01]  /*7120*/  IMAD R52, R70, R56, RZ ;  /* 0x0000003846347224 */ /* 0x000fe200078e02ff */
[----:B------:R-:W-:Y:S01]  /*7130*/  I2IP.S8.S32.SAT R111, R45, R44, R111 ;  /* 0x0000002c2d6f7239 */ /* 0x000fe2000000146f */
[-C--:B------:R-:W-:Y:S01]  /*7140*/  IMAD R50, R75, R72.reuse, R50 ;  /* 0x000000484b327224 */ /* 0x080fe200078e0232 */
[----:B------:R-:W-:Y:S01]  /*7150*/  PRMT R75, R90, 0x8880, RZ ;  /* 0x000088805a4b7816 */ /* 0x000fe200000000ff */
[-C--:B------:R-:W-:Y:S01]  /*7160*/  IMAD R55, R74, R72.reuse, R55 ;  /* 0x000000484a377224 */ /* 0x080fe200078e0237 */
[----:B------:R-:W-:Y:S01]  /*7170*/  SHF.R.S32.HI R74, RZ, 0x18, R76 ;  /* 0x00000018ff4a7819 */ /* 0x000fe2000001144c */
[----:B------:R-:W-:Y:S01]  /*7180*/  IMAD R52, R73, R72, R52 ;  /* 0x0000004849347224 */ /* 0x000fe200078e0234 */
[----:B------:R-:W-:Y:S01]  /*7190*/  SHF.L.U32 R73, R89, 0x8, RZ ;  /* 0x0000000859497819 */ /* 0x000fe200000006ff */
[C---:B------:R-:W-:Y:S01]  /*71a0*/  IMAD R53, R70.reuse, R57, RZ ;  /* 0x0000003946357224 */ /* 0x040fe200078e02ff */
[----:B------:R1:W-:Y:S01]  /*71b0*/  STS.128 [R157+0x8200], R108 ;  /* 0x0082006c9d007388 */ /* 0x0003e20000000c00 */
[----:B------:R-:W-:Y:S01]  /*71c0*/  IMAD R54, R70, R58, RZ ;  /* 0x0000003a46367224 */ /* 0x000fe200078e02ff */
[----:B------:R-:W-:Y:S01]  /*71d0*/  SHF.R.S32.HI R73, RZ, 0x18, R73 ;  /* 0x00000018ff497819 */ /* 0x000fe20000011449 */
[----:B------:R-:W-:Y:S01]  /*71e0*/  IMAD R53, R74, R72, R53 ;  /* 0x000000484a357224 */ /* 0x000fe200078e0235 */
[----:B------:R-:W-:Y:S01]  /*71f0*/  SHF.L.U32 R76, R90, 0x10, RZ ;  /* 0x000000105a4c7819 */ /* 0x000fe200000006ff */
[C---:B------:R-:W-:Y:S01]  /*7200*/  IMAD R59, R70.reuse, R59, RZ ;  /* 0x0000003b463b7224 */ /* 0x040fe200078e02ff */
[----:B------:R-:W-:Y:S01]  /*7210*/  SHF.R.S32.HI R74, RZ, 0x18, R89 ;  /* 0x00000018ff4a7819 */ /* 0x000fe20000011459 */
[C---:B------:R-:W-:Y:S01]  /*7220*/  IMAD R56, R70.reuse, R60, RZ ;  /* 0x0000003c46387224 */ /* 0x040fe200078e02ff */
[----:B------:R-:W-:Y:S01]  /*7230*/  I2IP.S8.S32.SAT R112, R55, R50, RZ ;  /* 0x0000003237707239 */ /* 0x000fe200000014ff */
[----:B------:R-:W-:Y:S01]  /*7240*/  IMAD R54, R73, R72, R54 ;  /* 0x0000004849367224 */ /* 0x000fe200078e0236 */
[----:B------:R-:W-:Y:S01]  /*7250*/  SHF.R.S32.HI R76, RZ, 0x18, R76 ;  /* 0x00000018ff4c7819 */ /* 0x000fe2000001144c */
[----:B------:R-:W-:Y:S01]  /*7260*/  IMAD R57, R70, R61, RZ ;  /* 0x0000003d46397224 */ /* 0x000fe200078e02ff */
[----:B------:R-:W-:Y:S01]  /*7270*/  I2IP.S8.S32.SAT R112, R49, R48, R112 ;  /* 0x0000003031707239 */ /* 0x000fe20000001470 */
[----:B------:R-:W-:Y:S01]  /*7280*/  IMAD R59, R74, R72, R59 ;  /* 0x000000484a3b7224 */ /* 0x000fe200078e023b */
[----:B------:R-:W-:Y:S01]  /*7290*/  SHF.R.S32.HI R77, RZ, 0x18, R77 ;  /* 0x00000018ff4d7819 */ /* 0x000fe2000001144d */
[----:B------:R-:W-:Y:S01]  /*72a0*/  IMAD R58, R70, R62, RZ ;  /* 0x0000003e463a7224 */ /* 0x000fe200078e02ff */
[----:B------:R-:W-:Y:S01]  /*72b0*/  SHF.R.S32.HI R73, RZ, 0x18, R90 ;  /* 0x00000018ff497819 */ /* 0x000fe2000001145a */
[----:B------:R-:W-:Y:S01]  /*72c0*/  IMAD R56, R75, R72, R56 ;  /* 0x000000484b387224 */ /* 0x000fe200078e0238 */
[----:B------:R-:W-:Y:S01]  /*72d0*/  I2IP.S8.S32.SAT R113, R59, R54, RZ ;  /* 0x000000363b717239 */ /* 0x000fe200000014ff */
[----:B------:R-:W-:Y:S01]  /*72e0*/  IMAD R57, R76, R72, R57 ;  /* 0x000000484c397224 */ /* 0x000fe200078e0239 */
[C---:B------:R-:W-:Y:S01]  /*72f0*/  PRMT R75, R91.reuse, 0x8880, RZ ;  /* 0x000088805b4b7816 */ /* 0x040fe200000000ff */
[----:B------:R-:W-:Y:S01]  /*7300*/  IMAD.U32 R74, R91, 0x10000, RZ ;  /* 0x000100005b4a7824 */ /* 0x000fe200078e00ff */
[----:B------:R-:W-:Y:S01]  /*7310*/  I2IP.S8.S32.SAT R113, R53, R52, R113 ;  /* 0x0000003435717239 */ /* 0x000fe20000001471 */
[C---:B------:R-:W-:Y:S01]  /*7320*/  IMAD R63, R70.reuse, R63, RZ ;  /* 0x0000003f463f7224 */ /* 0x040fe200078e02ff */
[----:B------:R-:W-:Y:S01]  /*7330*/  SHF.R.S32.HI R76, RZ, 0x18, R91 ;  /* 0x00000018ff4c7819 */ /* 0x000fe2000001145b */
[----:B------:R-:W-:Y:S01]  /*7340*/  IMAD R58, R77, R72, R58 ;  /* 0x000000484d3a7224 */ /* 0x000fe200078e023a */
[----:B------:R-:W-:Y:S01]  /*7350*/  SHF.L.U32 R77, R91, 0x8, RZ ;  /* 0x000000085b4d7819 */ /* 0x000fe200000006ff */
[C---:B------:R-:W-:Y:S01]  /*7360*/  IMAD R60, R70.reuse, R64, RZ ;  /* 0x00000040463c7224 */ /* 0x040fe200078e02ff */
[----:B------:R-:W-:Y:S01]  /*7370*/  SHF.R.S32.HI R74, RZ, 0x18, R74 ;  /* 0x00000018ff4a7819 */ /* 0x000fe2000001144a */
[C---:B------:R-:W-:Y:S01]  /*7380*/  IMAD R61, R70.reuse, R65, RZ ;  /* 0x00000041463d7224 */ /* 0x040fe200078e02ff */
[----:B------:R-:W-:Y:S01]  /*7390*/  SHF.R.S32.HI R77, RZ, 0x18, R77 ;  /* 0x00000018ff4d7819 */ /* 0x000fe2000001144d */
[-C--:B------:R-:W-:Y:S02]  /*73a0*/  IMAD R63, R73, R72.reuse, R63 ;  /* 0x00000048493f7224 */ /* 0x080fe400078e023f */
[----:B------:R-:W-:Y:S02]  /*73b0*/  IMAD R60, R75, R72, R60 ;  /* 0x000000484b3c7224 */ /* 0x000fe400078e023c */
[----:B------:R-:W-:Y:S01]  /*73c0*/  IMAD R62, R70, R66, RZ ;  /* 0x00000042463e7224 */ /* 0x000fe200078e02ff */
[----:B------:R-:W-:Y:S01]  /*73d0*/  I2IP.S8.S32.SAT R114, R63, R58, RZ ;  /* 0x0000003a3f727239 */ /* 0x000fe200000014ff */
[----:B------:R-:W-:Y:S02]  /*73e0*/  IMAD R61, R74, R72, R61 ;  /* 0x000000484a3d7224 */ /* 0x000fe400078e023d */
[----:B------:R-:W-:Y:S01]  /*73f0*/  IMAD R67, R70, R67, RZ ;  /* 0x0000004346437224 */ /* 0x000fe200078e02ff */
[----:B------:R-:W-:Y:S01]  /*7400*/  I2IP.S8.S32.SAT R114, R57, R56, R114 ;  /* 0x0000003839727239 */ /* 0x000fe20000001472 */
[-C--:B------:R-:W-:Y:S02]  /*7410*/  IMAD R62, R77, R72.reuse, R62 ;  /* 0x000000484d3e7224 */ /* 0x080fe400078e023e */
[----:B------:R-:W-:Y:S05]  /*7420*/  IMAD R67, R76, R72, R67 ;  /* 0x000000484c437224 */ /* 0x000fea00078e0243 */
[----:B------:R-:W-:Y:S04]  /*7430*/  I2IP.S8.S32.SAT R115, R67, R62, RZ ;  /* 0x0000003e43737239 */ /* 0x000fe800000014ff */
[----:B------:R-:W-:Y:S05]  /*7440*/  I2IP.S8.S32.SAT R115, R61, R60, R115 ;  /* 0x0000003c3d737239 */ /* 0x000fea0000001473 */
[----:B------:R1:W-:Y:S01]  /*7450*/  STS.128 [R156+0x8200], R112 ;  /* 0x008200709c007388 */ /* 0x0003e20000000c00 */
[----:B------:R-:W-:Y:S01]  /*7460*/  @!PT LDS RZ, [RZ] ;  /* 0x00000000fffff984 */ /* 0x000fe20000000800 */
[----:B------:R-:W-:Y:S01]  /*7470*/  @!PT LDS RZ, [RZ] ;  /* 0x00000000fffff984 */ /* 0x000fe20000000800 */
[----:B------:R-:W-:Y:S01]  /*7480*/  @!PT LDS RZ, [RZ] ;  /* 0x00000000fffff984 */ /* 0x000fe20000000800 */
[----:B------:R-:W-:Y:S01]  /*7490*/  @!PT LDS RZ, [RZ] ;  /* 0x00000000fffff984 */ /* 0x000fe20000000800 */
[----:B------:R2:W-:Y:S07]  /*74a0*/  MEMBAR.ALL.CTA ;  /* 0x0000000000007992 */ /* 0x0005ee0000008000 */
[----:B--2---:R-:W2:Y:S02]  /*74b0*/  FENCE.VIEW.ASYNC.S ;  /* 0x00000000000073c6 */ /* 0x004ea40000000000 */
[----:B--2---:R-:W-:Y:S06]  /*74c0*/  BAR.SYNC.DEFER_BLOCKING 0x1, 0x80 ;  /* 0x0042000000007b1d */ /* 0x004fec0000010000 */
[----:B------:R-:W-:Y:S05]  /*74d0*/  @P0 BRA `(.L_x_107) ;  /* 0x0000000000280947 */ /* 0x000fea0003800000 */
[----:B------:R-:W-:Y:S01]  /*74e0*/  UIADD3 UR4, UPT, UPT, UR44, 0x8200, URZ ;  /* 0x000082002c047890 */ /* 0x000fe2000fffe0ff */
[----:B------:R-:W-:Y:S05]  /*74f0*/  UMOV UR51, UR36 ;  /* 0x0000002400337c82 */ /* 0x000fea0008000000 */
[----:B------:R-:W-:Y:S01]  /*7500*/  MOV R153, UR4 ;  /* 0x0000000400997c02 */ /* 0x000fe20008000f00 */
[----:B------:R-:W-:Y:S03]  /*7510*/  UIADD3 UR4, UP0, UPT, UR62, 0x680, URZ ;  /* 0x000006803e047890 */ /* 0x000fe6000ff1e0ff */
[----:B------:R-:W-:Y:S01]  /*7520*/  R2UR UR48, R153 ;  /* 0x00000000993072ca */ /* 0x000fe200000e0000 */
[----:B------:R-:W-:Y:S11]  /*7530*/  UIADD3.X UR5, UPT, UPT, URZ, UR63, URZ, UP0, !UPT ;  /* 0x0000003fff057290 */ /* 0x000ff600087fe4ff */
[----:B------:R-:W-:Y:S01]  /*7540*/  @!UPT UIADD3 URZ, UPT, UPT, URZ, URZ, URZ ;  /* 0x000000fffffff290 */ /* 0x000fe2000fffe0ff */
[----:B------:R2:W-:Y:S01]  /*7550*/  UTMASTG.3D [UR48], [UR4] ;  /* 0x00000030040073b5 */ /* 0x0005e20008010000 */
[----:B------:R0:W-:Y:S01]  /*7560*/  UTMACMDFLUSH ;  /* 0x00000000000079b7 */ /* 0x0001e20000000000 */
[----:B--2---:R-:W-:Y:S04]  /*7570*/  DEPBAR.LE SB0, 0x1 ;  /* 0x000080400000791a */ /* 0x004fe80000000000 */
.L_x_107:
[----:B------:R-:W-:Y:S05]  /*7580*/  BSYNC.RECONVERGENT B0 ;  /* 0x0000000000007941 */ /* 0x000fea0003800200 */
.L_x_106:
[----:B------:R-:W-:Y:S06]  /*7590*/  BAR.SYNC.DEFER_BLOCKING 0x1, 0x80 ;  /* 0x0042000000007b1d */ /* 0x000fec0000010000 */
[----:B------:R-:W2:Y:S01]  /*75a0*/  @P6 SYNCS.PHASECHK.TRANS64.TRYWAIT P0, [R116+URZ+0x70], R117 ;  /* 0x00007075740065a7 */ /* 0x000ea200080011ff */
[----:B------:R-:W-:Y:S01]  /*75b0*/  BSSY B1, `(.L_x_108) ;  /* 0x0000023000017945 */ /* 0x000fe20003800000 */
[----:B--2---:R-:W-:Y:S03]  /*75c0*/  @P6 SEL R79, RZ, 0x1, !P0 ;  /* 0x00000001ff4f6807 */ /* 0x004fe60004000000 */
[----:B------:R-:W-:Y:S05]  /*75d0*/  @!P6 BRA `(.L_x_109) ;  /* 0x000000000080e947 */ /* 0x000fea0003800000 */
[----:B------:R-:W-:Y:S01]  /*75e0*/  ISETP.NE.AND P1, PT, R96, RZ, PT ;  /* 0x000000ff6000720c */ /* 0x000fe20003f25270 */
[----:B------:R-:W-:Y:S01]  /*75f0*/  BSSY B0, `(.L_x_110) ;  /* 0x000000a000007945 */ /* 0x000fe20003800000 */
[----:B------:R-:W-:Y:S11]  /*7600*/  ISETP.NE.AND P0, PT, R79, RZ, PT ;  /* 0x000000ff4f00720c */ /* 0x000ff60003f05270 */
[----:B------:R-:W-:Y:S04]  /*7610*/  @P1 IMAD R5, R148, 0x2000, R97 ;  /* 0x0000200094051824 */ /* 0x000fe800078e0261 */
[--C-:B------:R-:W-:Y:S01]  /*7620*/  @P1 IMAD.IADD R4, R152, 0x1, R5.reuse ;  /* 0x0000000198041824 */ /* 0x100fe200078e0205 */
[----:B------:R-:W-:Y:S01]  /*7630*/  @P1 IADD3 R2, PT, PT, R151, R5, RZ ;  /* 0x0000000597021210 */ /* 0x000fe20007ffe0ff */
[----:B------:R-:W-:Y:S01]  /*7640*/  @P1 IMAD.IADD R0, R98, 0x1, R5 ;  /* 0x0000000162001824 */ /* 0x000fe200078e0205 */
[----:B------:R-:W-:Y:S06]  /*7650*/  @P0 BRA `(.L_x_111) ;  /* 0x00000000000c0947 */ /* 0x000fec0003800000 */
[----:B------:R-:W-:Y:S04]  /*7660*/  SHF.L.U32 R3, R146, 0x1f, RZ ;  /* 0x0000001f92037819 */ /* 0x000fe800000006ff */
[----:B------:R-:W2:Y:S02]  /*7670*/  SYNCS.PHASECHK.TRANS64.TRYWAIT P0, [R116+URZ+0x70], R3 ;  /* 0x00007003740075a7 */ /* 0x000ea400080011ff */
[----:B--2---:R-:W-:Y:S05]  /*7680*/  @!P0 BRA `(.L_x_112) ;  /* 0x0000004c00508947 */ /* 0x004fea0003800000 */
.L_x_111:
[----:B------:R-:W-:Y:S05]  /*7690*/  BSYNC B0 ;  /* 0x0000000000007941 */ /* 0x000fea0003800000 */
.L_x_110:
[----:B------:R-:W-:Y:S01]  /*76a0*/  ISETP.NE.AND P0, PT, R96, RZ, PT ;  /* 0x000000ff6000720c */ /* 0x000fe20003f05270 */
[----:B--2---:R-:W-:Y:S02]  /*76b0*/  VIADD R116, R116, 0x90 ;  /* 0x0000009074747836 */ /* 0x004fe40000000000 */
[----:B------:R-:W-:Y:S02]  /*76c0*/  IMAD.U32 R3, RZ, RZ, UR45 ;  /* 0x0000002dff037e24 */ /* 0x000fe4000f8e00ff */
[----:B------:R-:W-:Y:S03]  /*76d0*/  VIADD R148, R148, 0x1 ;  /* 0x0000000194947836 */ /* 0x000fe60000000000 */
[----:B------:R-:W-:Y:S05]  /*76e0*/  PRMT R3, R3, 0x654, R116 ;  /* 0x0000065403037816 */ /* 0x000fea0000000074 */
[----:B------:R2:W3:Y:S04]  /*76f0*/  @P0 LDS.128 R92, [R5+0x200] ;  /* 0x00020000055c0984 */ /* 0x0004e80000000c00 */
[----:B------:R2:W4:Y:S04]  /*7700*/  @P0 LDS.128 R80, [R4+0x200] ;  /* 0x0002000004500984 */ /* 0x0005280000000c00 */
        /* <DEDUP_REMOVED lines=9> */
[----:B------:R-:W-:Y:S01]  /*77a0*/  SEL R148, R148, RZ, P0 ;  /* 0x000000ff94947207 */ /* 0x000fe20000000000 */
[----:B-----5:R5:W-:Y:S02]  /*77b0*/  SYNCS.ARRIVE.TRANS64.RED.A1T0 RZ, [R3+URZ], RZ ;  /* 0x000000ff03ff79a7 */ /* 0x020be400081004ff */
[----:B-----5:R-:W-:Y:S04]  /*77c0*/  SEL R3, RZ, 0x1, P0 ;  /* 0x00000001ff037807 */ /* 0x020fe80000000000 */
[----:B--234-:R-:W-:Y:S02]  /*77d0*/  LOP3.LUT R146, R146, R3, RZ, 0x3c, !PT ;  /* 0x0000000392927212 */ /* 0x01cfe400078e3cff */
.L_x_109:
[----:B------:R-:W-:Y:S05]  /*77e0*/  BSYNC B1 ;  /* 0x0000000000017941 */ /* 0x000fea0003800000 */
.L_x_108:
[----:B------:R-:W-:Y:S05]  /*77f0*/  VIADD R0, R71, 0x40 ;  /* 0x0000004047007836 */ /* 0x000fea0000000000 */
[----:B------:R-:W-:Y:S04]  /*7800*/  SHF.R.U32.HI R0, RZ, 0x15, R0 ;  /* 0x00000015ff007819 */ /* 0x000fe80000011600 */
[----:B------:R-:W-:Y:S11]  /*7810*/  LOP3.LUT P0, RZ, R0, 0x3, R141, 0x48, !PT ;  /* 0x0000000300ff7812 */ /* 0x000ff6000780488d */
[----:B------:R-:W-:Y:S02]  /*7820*/  @!UPT UIADD3 URZ, UPT, UPT, URZ, URZ, URZ ;  /* 0x000000fffffff290 */ /* 0x000fe4000fffe0ff */
        /* <DEDUP_REMOVED lines=8> */
[----:B------:R-:W5:Y:S01]  /*78b0*/  LDCU.64 UR4, c[0x4][0x18] ;  /* 0x01000300ff0477ac */ /* 0x000f620008000a00 */
[----:B--2---:R-:W-:Y:S01]  /*78c0*/  MOV R5, UR9 ;  /* 0x0000000900057c02 */ /* 0x004fe20008000f00 */
[----:B------:R-:W-:Y:S01]  /*78d0*/  IMAD.U32 R4, RZ, RZ, UR8 ;  /* 0x00000008ff047e24 */ /* 0x000fe2000f8e00ff */
[----:B---3--:R-:W-:Y:S01]  /*78e0*/  MOV R7, UR7 ;  /* 0x0000000700077c02 */ /* 0x008fe20008000f00 */
[----:B------:R-:W-:Y:S01]  /*78f0*/  IMAD.U32 R6, RZ, RZ, UR6 ;  /* 0x00000006ff067e24 */ /* 0x000fe2000f8e00ff */
[----:B-----5:R-:W-:Y:S01]  /*7900*/  MOV R11, UR5 ;  /* 0x00000005000b7c02 */ /* 0x020fe20008000f00 */
[----:B------:R-:W-:Y:S02]  /*7910*/  IMAD.U32 R10, RZ, RZ, UR4 ;  /* 0x00000004ff0a7e24 */ /* 0x000fe4000f8e00ff */
[----:B------:R-:W-:Y:S07]  /*7920*/  LEPC R20, `(.L_x_113) ;  /* 0x000000001014794e */ /* 0x000fee0000000000 */
[----:B-1--4-:R-:W-:Y:S05]  /*7930*/  CALL.ABS.NOINC R2 ;  /* 0x0000000002007343 */ /* 0x012fea0003c00000 */
.L_x_113:
[----:B------:R-:W-:Y:S05]  /*7940*/  WARPSYNC.ALL ;  /* 0x0000000000007948 */ /* 0x000fea0003800000 */
[----:B------:R-:W-:Y:S01]  /*7950*/  R2UR UR4, R71 ;  /* 0x00000000470472ca */ /* 0x000fe200000e0000 */
[----:B------:R-:W-:Y:S01]  /*7960*/  BSSY.RECONVERGENT B0, `(.L_x_114) ;  /* 0x000011c000007945 */ /* 0x000fe20003800200 */
[C---:B------:R-:W-:Y:S02]  /*7970*/  PRMT R73, R92.reuse, 0x8880, RZ ;  /* 0x000088805c497816 */ /* 0x040fe400000000ff */
[C---:B------:R-:W-:Y:S02]  /*7980*/  SHF.L.U32 R75, R92.reuse, 0x10, RZ ;  /* 0x000000105c4b7819 */ /* 0x040fe400000006ff */
[----:B------:R-:W-:Y:S02]  /*7990*/  SHF.L.U32 R77, R93, 0x8, RZ ;  /* 0x000000085d4d7819 */ /* 0x000fe400000006ff */
[----:B------:R-:W-:Y:S02]  /*79a0*/  SHF.R.S32.HI R75, RZ, 0x18, R75 ;  /* 0x00000018ff4b7819 */ /* 0x000fe4000001144b */
[----:B------:R-:W-:Y:S02]  /*79b0*/  SHF.R.S32.HI R77, RZ, 0x18, R77 ;  /* 0x00000018ff4d7819 */ /* 0x000fe4000001144d */
[----:B------:R-:W-:Y:S01]  /*79c0*/  SHF.R.S32.HI R76, RZ, 0x18, R93 ;  /* 0x00000018ff4c7819 */ /* 0x000fe2000001145d */
[----:B------:R-:W2:Y:S01]  /*79d0*/  LDTM.x64 R4, tmem[UR4+0x40] ;  /* 0x00004004000479ee */ /* 0x000ea20008340000 */
[----:B------:R-:W-:Y:S02]  /*79e0*/  SHF.L.U32 R74, R92, 0x8, RZ ;  /* 0x000000085c4a7819 */ /* 0x000fe400000006ff */
[----:B------:R-:W-:Y:S02]  /*79f0*/  ISETP.NE.AND P0, PT, R154, RZ, PT ;  /* 0x000000ff9a00720c */ /* 0x000fe40003f05270 */
[----:B------:R-:W-:Y:S02]  /*7a00*/  SHF.R.S32.HI R74, RZ, 0x18, R74 ;  /* 0x00000018ff4a7819 */ /* 0x000fe4000001144a */
[----:B------:R-:W-:Y:S01]  /*7a10*/  ISETP.NE.AND P6, PT, R99, RZ, PT ;  /* 0x000000ff6300720c */ /* 0x000fe20003fc5270 */
[C---:B--2---:R-:W-:Y:S02]  /*7a20*/  IMAD R0, R70.reuse, R4, RZ ;  /* 0x0000000446007224 */ /* 0x044fe400078e02ff */
        /* <DEDUP_REMOVED lines=12> */
[----:B------:R-:W-:Y:S01]  /*7af0*/  IMAD R7, R73, R72, R7 ;  /* 0x0000004849077224 */ /* 0x000fe200078e0207 */
[----:B------:R-:W-:Y:S01]  /*7b00*/  PRMT R73, R94, 0x8880, RZ ;  /* 0x000088805e497816 */ /* 0x000fe200000000ff */
[----:B------:R-:W-:Y:S02]  /*7b10*/  IMAD R6, R70, R10, RZ ;  /* 0x0000000a46067224 */ /* 0x000fe400078e02ff */
[-C--:B------:R-:W-:Y:S01]  /*7b20*/  IMAD R4, R75, R72.reuse, R4 ;  /* 0x000000484b047224 */ /* 0x080fe200078e0204 */
[----:B------:R-:W-:Y:S01]  /*7b30*/  SHF.L.U32 R75, R94, 0x8, RZ ;  /* 0x000000085e4b7819 */ /* 0x000fe200000006ff */
[-C--:B------:R-:W-:Y:S01]  /*7b40*/  IMAD R5, R74, R72.reuse, R5 ;  /* 0x000000484a057224 */ /* 0x080fe200078e0205 */
[----:B------:R-:W-:Y:S01]  /*7b50*/  SHF.L.U32 R74, R94, 0x10, RZ ;  /* 0x000000105e4a7819 */ /* 0x000fe200000006ff */
[----:B------:R-:W-:Y:S01]  /*7b60*/  IMAD R6, R77, R72, R6 ;  /* 0x000000484d067224 */ /* 0x000fe200078e0206 */
[----:B------:R-:W-:Y:S01]  /*7b70*/  I2IP.S8.S32.SAT R77, R7, R3, RZ ;  /* 0x00000003074d7239 */ /* 0x000fe200000014ff */
[C---:B------:R-:W-:Y:S01]  /*7b80*/  IMAD R11, R70.reuse, R11, RZ ;  /* 0x0000000b460b7224 */ /* 0x040fe200078e02ff */
[----:B------:R-:W-:Y:S01]  /*7b90*/  MOV R3, R73 ;  /* 0x0000004900037202 */ /* 0x000fe20000000f00 */
[----:B------:R-:W-:Y:S01]  /*7ba0*/  IMAD R8, R70, R12, RZ ;  /* 0x0000000c46087224 */ /* 0x000fe200078e02ff */
[----:B-1----:R-:W-:Y:S01]  /*7bb0*/  I2IP.S8.S32.SAT R100, R2, R0, R77 ;  /* 0x0000000002647239 */ /* 0x002fe2000000144d */
[----:B------:R-:W-:Y:S01]  /*7bc0*/  IMAD R9, R70, R13, RZ ;  /* 0x0000000d46097224 */ /* 0x000fe200078e02ff */
[----:B------:R-:W-:Y:S01]  /*7bd0*/  SHF.R.S32.HI R73, RZ, 0x18, R74 ;  /* 0x00000018ff497819 */ /* 0x000fe2000001144a */
[----:B------:R-:W-:Y:S01]  /*7be0*/  IMAD R11, R76, R72, R11 ;  /* 0x000000484c0b7224 */ /* 0x000fe200078e020b */
[----:B------:R-:W-:Y:S01]  /*7bf0*/  SHF.R.S32.HI R75, RZ, 0x18, R75 ;  /* 0x00000018ff4b7819 */ /* 0x000fe2000001144b */
[C---:B------:R-:W-:Y:S01]  /*7c00*/  IMAD R10, R70.reuse, R14, RZ ;  /* 0x0000000e460a7224 */ /* 0x040fe200078e02ff */
[----:B------:R-:W-:Y:S01]  /*7c10*/  SHF.L.U32 R2, R95, 0x10, RZ ;  /* 0x000000105f027819 */ /* 0x000fe200000006ff */
[----:B------:R-:W-:Y:S01]  /*7c20*/  IMAD R8, R3, R72, R8 ;  /* 0x0000004803087224 */ /* 0x000fe200078e0208 */
[----:B------:R-:W-:Y:S01]  /*7c30*/  I2IP.S8.S32.SAT R101, R11, R6, RZ ;  /* 0x000000060b657239 */ /* 0x000fe200000014ff */
[C---:B------:R-:W-:Y:S01]  /*7c40*/  IMAD R15, R70.reuse, R15, RZ ;  /* 0x0000000f460f7224 */ /* 0x040fe200078e02ff */
[----:B------:R-:W-:Y:S01]  /*7c50*/  PRMT R3, R95, 0x8880, RZ ;  /* 0x000088805f037816 */ /* 0x000fe200000000ff */
[----:B------:R-:W-:Y:S01]  /*7c60*/  IMAD R9, R73, R72, R9 ;  /* 0x0000004849097224 */ /* 0x000fe200078e0209 */
[----:B------:R-:W-:Y:S01]  /*7c70*/  I2IP.S8.S32.SAT R101, R5, R4, R101 ;  /* 0x0000000405657239 */ /* 0x000fe20000001465 */
[C---:B------:R-:W-:Y:S01]  /*7c80*/  IMAD R12, R70.reuse, R16, RZ ;  /* 0x00000010460c7224 */ /* 0x040fe200078e02ff */
[----:B------:R-:W-:Y:S01]  /*7c90*/  SHF.R.S32.HI R2, RZ, 0x18, R2 ;  /* 0x00000018ff027819 */ /* 0x000fe20000011402 */
[----:B------:R-:W-:Y:S01]  /*7ca0*/  IMAD R10, R75, R72, R10 ;  /* 0x000000484b0a7224 */ /* 0x000fe200078e020a */
[----:B------:R-:W-:Y:S01]  /*7cb0*/  SHF.R.S32.HI R0, RZ, 0x18, R94 ;  /* 0x00000018ff007819 */ /* 0x000fe2000001145e */
[C---:B------:R-:W-:Y:S01]  /*7cc0*/  IMAD R13, R70.reuse, R17, RZ ;  /* 0x00000011460d7224 */ /* 0x040fe200078e02ff */
[----:B------:R-:W-:Y:S01]  /*7cd0*/  SHF.R.S32.HI R74, RZ, 0x18, R95 ;  /* 0x00000018ff4a7819 */ /* 0x000fe2000001145f */
[----:B------:R-:W-:Y:S01]  /*7ce0*/  IMAD R14, R70, R18, RZ ;  /* 0x00000012460e7224 */ /* 0x000fe200078e02ff */
[----:B------:R-:W-:Y:S01]  /*7cf0*/  SHF.L.U32 R73, R95, 0x8, RZ ;  /* 0x000000085f497819 */ /* 0x000fe200000006ff */
[-C--:B------:R-:W-:Y:S01]  /*7d00*/  IMAD R15, R0, R72.reuse, R15 ;  /* 0x00000048000f7224 */ /* 0x080fe200078e020f */
[C---:B------:R-:W-:Y:S01]  /*7d10*/  SHF.L.U32 R0, R80.reuse, 0x10, RZ ;  /* 0x0000001050007819 */ /* 0x040fe200000006ff */
[-C--:B------:R-:W-:Y:S01]  /*7d20*/  IMAD R12, R3, R72.reuse, R12 ;  /* 0x00000048030c7224 */ /* 0x080fe200078e020c */
[----:B------:R-:W-:Y:S01]  /*7d30*/  PRMT R3, R80, 0x8880, RZ ;  /* 0x0000888050037816 */ /* 0x000fe200000000ff */
[----:B------:R-:W-:Y:S01]  /*7d40*/  IMAD R13, R2, R72, R13 ;  /* 0x00000048020d7224 */ /* 0x000fe200078e020d */
[----:B------:R-:W-:Y:S01]  /*7d50*/  SHF.R.S32.HI R73, RZ, 0x18, R73 ;  /* 0x00000018ff497819 */ /* 0x000fe20000011449 */
[----:B------:R-:W-:Y:S01]  /*7d60*/  IMAD R19, R70, R19, RZ ;  /* 0x0000001346137224 */ /* 0x000fe200078e02ff */
[----:B------:R-:W-:Y:S01]  /*7d70*/  I2IP.S8.S32.SAT R102, R15, R10, RZ ;  /* 0x0000000a0f667239 */ /* 0x000fe200000014ff */
[----:B------:R-:W-:Y:S01]  /*7d80*/  IMAD.SHL.U32 R2, R80, 0x100, RZ ;  /* 0x0000010050027824 */ /* 0x000fe200078e00ff */
[----:B------:R-:W-:Y:S01]  /*7d90*/  SHF.R.S32.HI R0, RZ, 0x18, R0 ;  /* 0x00000018ff007819 */ /* 0x000fe20000011400 */
[C---:B------:R-:W-:Y:S01]  /*7da0*/  IMAD R16, R70.reuse, R20, RZ ;  /* 0x0000001446107224 */ /* 0x040fe200078e02ff */
[----:B------:R-:W-:Y:S01]  /*7db0*/  I2IP.S8.S32.SAT R102, R9, R8, R102 ;  /* 0x0000000809667239 */ /* 0x000fe20000001466 */
[-C--:B------:R-:W-:Y:S01]  /*7dc0*/  IMAD R14, R73, R72.reuse, R14 ;  /* 0x00000048490e7224 */ /* 0x080fe200078e020e */
[----:B------:R-:W-:Y:S01]  /*7dd0*/  SHF.R.S32.HI R73, RZ, 0x18, R2 ;  /* 0x00000018ff497819 */ /* 0x000fe20000011402 */
[----:B------:R-:W-:Y:S01]  /*7de0*/  IMAD R17, R70, R21, RZ ;  /* 0x0000001546117224 */ /* 0x000fe200078e02ff */
[----:B------:R-:W-:Y:S01]  /*7df0*/  SHF.L.U32 R2, R81, 0x8, RZ ;  /* 0x0000000851027819 */ /* 0x000fe200000006ff */
[----:B------:R-:W-:Y:S01]  /*7e00*/  IMAD R19, R74, R72, R19 ;  /* 0x000000484a137224 */ /* 0x000fe200078e0213 */
[----:B------:R-:W-:Y:S01]  /*7e10*/  SHF.R.S32.HI R74, RZ, 0x18, R86 ;  /* 0x00000018ff4a7819 */ /* 0x000fe20000011456 */
[----:B------:R-:W-:Y:S01]  /*7e20*/  IMAD R18, R70, R22, RZ ;  /* 0x0000001646127224 */ /* 0x000fe200078e02ff */
[----:B------:R-:W-:Y:S01]  /*7e30*/  SHF.L.U32 R75, R90, 0x8, RZ ;  /* 0x000000085a4b7819 */ /* 0x000fe200000006ff */
[----:B------:R-:W-:Y:S01]  /*7e40*/  IMAD R16, R3, R72, R16 ;  /* 0x0000004803107224 */ /* 0x000fe200078e0210 */
[----:B------:R-:W-:Y:S01]  /*7e50*/  I2IP.S8.S32.SAT R103, R19, R14, RZ ;  /* 0x0000000e13677239 */ /* 0x000fe200000014ff */
[----:B------:R-:W-:Y:S01]  /*7e60*/  IMAD R17, R0, R72, R17 ;  /* 0x0000004800117224 */ /* 0x000fe200078e0211 */
[----:B------:R-:W-:Y:S01]  /*7e70*/  SHF.R.S32.HI R0, RZ, 0x18, R80 ;  /* 0x00000018ff007819 */ /* 0x000fe20000011450 */
[C---:B------:R-:W-:Y:S01]  /*7e80*/  IMAD R23, R70.reuse, R23, RZ ;  /* 0x0000001746177224 */ /* 0x040fe200078e02ff */
[----:B------:R-:W-:Y:S01]  /*7e90*/  I2IP.S8.S32.SAT R103, R13, R12, R103 ;  /* 0x0000000c0d677239 */ /* 0x000fe20000001467 */
[----:B------:R-:W-:Y:S01]  /*7ea0*/  IMAD R18, R73, R72, R18 ;  /* 0x0000004849127224 */ /* 0x000fe200078e0212 */
[C---:B------:R-:W-:Y:S01]  /*7eb0*/  SHF.L.U32 R73, R81.reuse, 0x10, RZ ;  /* 0x0000001051497819 */ /* 0x040fe200000006ff */
[----:B------:R-:W-:Y:S01]  /*7ec0*/  IMAD R20, R70, R24, RZ ;  /* 0x0000001846147224 */ /* 0x000fe200078e02ff */
[----:B------:R-:W-:Y:S01]  /*7ed0*/  PRMT R3, R81, 0x8880, RZ ;  /* 0x0000888051037816 */ /* 0x000fe200000000ff */
[----:B------:R-:W-:Y:S01]  /*7ee0*/  IMAD R23, R0, R72, R23 ;  /* 0x0000004800177224 */ /* 0x000fe200078e0217 */
[----:B------:R-:W-:Y:S01]  /*7ef0*/  SHF.R.S32.HI R0, RZ, 0x18, R73 ;  /* 0x00000018ff007819 */ /* 0x000fe20000011449 */
[C---:B------:R-:W-:Y:S01]  /*7f00*/  IMAD R21, R70.reuse, R25, RZ ;  /* 0x0000001946157224 */ /* 0x040fe200078e02ff */
[----:B------:R-:W-:Y:S01]  /*7f10*/  SHF.R.S32.HI R73, RZ, 0x18, R2 ;  /* 0x00000018ff497819 */ /* 0x000fe20000011402 */
[C---:B------:R-:W-:Y:S01]  /*7f20*/  IMAD R22, R70.reuse, R26, RZ ;  /* 0x0000001a46167224 */ /* 0x040fe200078e02ff */
[----:B------:R1:W-:Y:S01]  /*7f30*/  STS.128 [R135+UR44+0xa200], R100 ;  /* 0x00a2006487007988 */ /* 0x0003e20008000c2c */
[----:B------:R-:W-:Y:S01]  /*7f40*/  IMAD R20, R3, R72, R20 ;  /* 0x0000004803147224 */ /* 0x000fe200078e0214 */
[----:B------:R-:W-:Y:S01]  /*7f50*/  SHF.R.S32.HI R2, RZ, 0x18, R81 ;  /* 0x00000018ff027819 */ /* 0x000fe20000011451 */
[----:B------:R-:W-:Y:S01]  /*7f60*/  IMAD R27, R70, R27, RZ ;  /* 0x0000001b461b7224 */ /* 0x000fe200078e02ff */
[----:B------:R-:W-:Y:S01]  /*7f70*/  I2IP.S8.S32.SAT R104, R23, R18, RZ ;  /* 0x0000001217687239 */ /* 0x000fe200000014ff */
[-C--:B------:R-:W-:Y:S01]  /*7f80*/  IMAD R21, R0, R72.reuse, R21 ;  /* 0x0000004800157224 */ /* 0x080fe200078e0215 */
[C---:B------:R-:W-:Y:S01]  /*7f90*/  PRMT R3, R82.reuse, 0x8880, RZ ;  /* 0x0000888052037816 */ /* 0x040fe200000000ff */
[-C--:B------:R-:W-:Y:S01]  /*7fa0*/  IMAD R22, R73, R72.reuse, R22 ;  /* 0x0000004849167224 */ /* 0x080fe200078e0216 */
[----:B------:R-:W-:Y:S01]  /*7fb0*/  SHF.L.U32 R0, R82, 0x10, RZ ;  /* 0x0000001052007819 */ /* 0x000fe200000006ff */
[----:B------:R-:W-:Y:S01]  /*7fc0*/  IMAD R27, R2, R72, R27 ;  /* 0x00000048021b7224 */ /* 0x000fe200078e021b */
[----:B------:R-:W-:Y:S01]  /*7fd0*/  SHF.L.U32 R2, R82, 0x8, RZ ;  /* 0x0000000852027819 */ /* 0x000fe200000006ff */
[C---:B------:R-:W-:Y:S01]  /*7fe0*/  IMAD R24, R70.reuse, R28, RZ ;  /* 0x0000001c46187224 */ /* 0x040fe200078e02ff */
[----:B------:R-:W-:Y:S01]  /*7ff0*/  SHF.R.S32.HI R0, RZ, 0x18, R0 ;  /* 0x00000018ff007819 */ /* 0x000fe20000011400 */
[C---:B------:R-:W-:Y:S01]  /*8000*/  IMAD R25, R70.reuse, R29, RZ ;  /* 0x0000001d46197224 */ /* 0x040fe200078e02ff */
        /* <DEDUP_REMOVED lines=10> */
[C---:B------:R-:W-:Y:S01]  /*80b0*/  SHF.L.U32 R0, R83.reuse, 0x10, RZ ;  /* 0x0000001053007819 */ /* 0x040fe200000006ff */
        /* <DEDUP_REMOVED lines=13> */
[C---:B------:R-:W-:Y:S01]  /*8190*/  PRMT R3, R84.reuse, 0x8880, RZ ;  /* 0x0000888054037816 */ /* 0x040fe200000000ff */
[----:B------:R-:W-:Y:S01]  /*81a0*/  IMAD R30, R73, R72, R30 ;  /* 0x00000048491e7224 */ /* 0x000fe200078e021e */
[----:B------:R-:W-:Y:S01]  /*81b0*/  I2IP.S8.S32.SAT R106, R25, R24, R106 ;  /* 0x00000018196a7239 */ /* 0x000fe2000000146a */
[----:B------:R-:W-:Y:S01]  /*81c0*/  IMAD.U32 R0, R84, 0x10000, RZ ;  /* 0x0001000054007824 */ /* 0x000fe200078e00ff */
[----:B------:R-:W-:Y:S01]  /*81d0*/  SHF.R.S32.HI R75, RZ, 0x18, R75 ;  /* 0x00000018ff4b7819 */ /* 0x000fe2000001144b */
[----:B------:R-:W-:Y:S01]  /*81e0*/  IMAD R35, R2, R72, R35 ;  /* 0x0000004802237224 */ /* 0x000fe200078e0223 */
[----:B------:R-:W-:Y:S01]  /*81f0*/  SHF.L.U32 R2, R84, 0x8, RZ ;  /* 0x0000000854027819 */ /* 0x000fe200000006ff */
[C---:B------:R-:W-:Y:S01]  /*8200*/  IMAD R32, R70.reuse, R36, RZ ;  /* 0x0000002446207224 */ /* 0x040fe200078e02ff */
[----:B------:R-:W-:Y:S01]  /*8210*/  SHF.R.S32.HI R0, RZ, 0x18, R0 ;  /* 0x00000018ff007819 */ /* 0x000fe20000011400 */
[C---:B------:R-:W-:Y:S01]  /*8220*/  IMAD R33, R70.reuse, R37, RZ ;  /* 0x0000002546217224 */ /* 0x040fe200078e02ff */
[----:B------:R-:W-:Y:S01]  /*8230*/  SHF.R.S32.HI R73, RZ, 0x18, R2 ;  /* 0x00000018ff497819 */ /* 0x000fe20000011402 */
[----:B------:R-:W-:Y:S01]  /*8240*/  IMAD R34, R70, R38, RZ ;  /* 0x0000002646227224 */ /* 0x000fe200078e02ff */
[----:B------:R-:W-:Y:S01]  /*8250*/  I2IP.S8.S32.SAT R107, R35, R30, RZ ;  /* 0x0000001e236b7239 */ /* 0x000fe200000014ff */
[-C--:B------:R-:W-:Y:S01]  /*8260*/  IMAD R32, R3, R72.reuse, R32 ;  /* 0x0000004803207224 */ /* 0x080fe200078e0220 */
[----:B------:R-:W-:Y:S01]  /*8270*/  PRMT R3, R85, 0x8880, RZ ;  /* 0x0000888055037816 */ /* 0x000fe200000000ff */
[----:B------:R-:W-:Y:S01]  /*8280*/  IMAD R33, R0, R72, R33 ;  /* 0x0000004800217224 */ /* 0x000fe200078e0221 */
[----:B------:R-:W-:Y:S01]  /*8290*/  SHF.R.S32.HI R0, RZ, 0x18, R84 ;  /* 0x00000018ff007819 */ /* 0x000fe20000011454 */
[C---:B------:R-:W-:Y:S01]  /*82a0*/  IMAD R39, R70.reuse, R39, RZ ;  /* 0x0000002746277224 */ /* 0x040fe200078e02ff */
[----:B------:R-:W-:Y:S01]  /*82b0*/  I2IP.S8.S32.SAT R107, R29, R28, R107 ;  /* 0x0000001c1d6b7239 */ /* 0x000fe2000000146b */
[----:B------:R-:W-:Y:S01]  /*82c0*/  IMAD R34, R73, R72, R34 ;  /* 0x0000004849227224 */ /* 0x000fe200078e0222 */
[C---:B------:R-:W-:Y:S01]  /*82d0*/  SHF.L.U32 R73, R85.reuse, 0x10, RZ ;  /* 0x0000001055497819 */ /* 0x040fe200000006ff */
[----:B------:R-:W-:Y:S01]  /*82e0*/  IMAD R36, R70, R40, RZ ;  /* 0x0000002846247224 */ /* 0x000fe200078e02ff */
[----:B------:R-:W-:Y:S01]  /*82f0*/  SHF.L.U32 R2, R85, 0x8, RZ ;  /* 0x0000000855027819 */ /* 0x000fe200000006ff */
[----:B------:R-:W-:Y:S01]  /*8300*/  IMAD R39, R0, R72, R39 ;  /* 0x0000004800277224 */ /* 0x000fe200078e0227 */
        /* <DEDUP_REMOVED lines=8> */
[----:B------:R-:W-:Y:S01]  /*8390*/  SHF.L.U32 R2, R86, 0x10, RZ ;  /* 0x0000001056027819 */ /* 0x000fe200000006ff */
[----:B------:R-:W-:Y:S01]  /*83a0*/  IMAD R43, R70, R43, RZ ;  /* 0x0000002b462b7224 */ /* 0x000fe200078e02ff */
[----:B------:R-:W-:Y:S01]  /*83b0*/  SHF.R.S32.HI R0, RZ, 0x18, R85 ;  /* 0x00000018ff007819 */ /* 0x000fe20000011455 */
        /* <DEDUP_REMOVED lines=11> */
[----:B------:R-:W-:Y:S01]  /*8470*/  SHF.L.U32 R0, R87, 0x10, RZ ;  /* 0x0000001057007819 */ /* 0x000fe200000006ff */
[----:B------:R-:W-:Y:S01]  /*8480*/  IMAD R47, R70, R47, RZ ;  /* 0x0000002f462f7224 */ /* 0x000fe200078e02ff */
[----:B------:R-:W-:Y:S01]  /*8490*/  I2IP.S8.S32.SAT R109, R43, R38, RZ ;  /* 0x000000262b6d7239 */ /* 0x000fe200000014ff */
[----:B------:R-:W-:Y:S01]  /*84a0*/  IMAD R41, R2, R72, R41 ;  /* 0x0000004802297224 */ /* 0x000fe200078e0229 */
[C---:B------:R-:W-:Y:S01]  /*84b0*/  PRMT R3, R87.reuse, 0x8880, RZ ;  /* 0x0000888057037816 */ /* 0x040fe200000000ff */
[C---:B------:R-:W-:Y:S01]  /*84c0*/  IMAD R44, R70.reuse, R48, RZ ;  /* 0x00000030462c7224 */ /* 0x040fe200078e02ff */
[----:B------:R-:W-:Y:S01]  /*84d0*/  SHF.L.U32 R2, R87, 0x8, RZ ;  /* 0x0000000857027819 */ /* 0x000fe200000006ff */
[----:B------:R-:W-:Y:S01]  /*84e0*/  IMAD R42, R73, R72, R42 ;  /* 0x00000048492a7224 */ /* 0x000fe200078e022a */
[----:B------:R-:W-:Y:S01]  /*84f0*/  SHF.R.S32.HI R0, RZ, 0x18, R0 ;  /* 0x00000018ff007819 */ /* 0x000fe20000011400 */
[----:B------:R-:W-:Y:S01]  /*8500*/  IMAD R45, R70, R49, RZ ;  /* 0x00000031462d7224 */ /* 0x000fe200078e02ff */
[----:B------:R-:W-:Y:S01]  /*8510*/  I2IP.S8.S32.SAT R109, R37, R36, R109 ;  /* 0x00000024256d7239 */ /* 0x000fe2000000146d */
[----:B------:R-:W-:Y:S01]  /*8520*/  IMAD R47, R74, R72, R47 ;  /* 0x000000484a2f7224 */ /* 0x000fe200078e022f */
[----:B------:R-:W-:Y:S01]  /*8530*/  SHF.R.S32.HI R73, RZ, 0x18, R2 ;  /* 0x00000018ff497819 */ /* 0x000fe20000011402 */
[C---:B------:R-:W-:Y:S01]  /*8540*/  IMAD R46, R70.reuse, R50, RZ ;  /* 0x00000032462e7224 */ /* 0x040fe200078e02ff */
[----:B------:R-:W-:Y:S01]  /*8550*/  SHF.R.S32.HI R2, RZ, 0x18, R87 ;  /* 0x00000018ff027819 */ /* 0x000fe20000011457 */
[----:B------:R-:W-:Y:S01]  /*8560*/  IMAD R44, R3, R72, R44 ;  /* 0x00000048032c7224 */ /* 0x000fe200078e022c */
[----:B------:R-:W-:Y:S01]  /*8570*/  I2IP.S8.S32.SAT R110, R47, R42, RZ ;  /* 0x0000002a2f6e7239 */ /* 0x000fe200000014ff */
[----:B------:R-:W-:Y:S01]  /*8580*/  IMAD R51, R70, R51, RZ ;  /* 0x0000003346337224 */ /* 0x000fe200078e02ff */
[----:B------:R-:W-:Y:S01]  /*8590*/  PRMT R3, R88, 0x8880, RZ ;  /* 0x0000888058037816 */ /* 0x000fe200000000ff */
[----:B------:R-:W-:Y:S01]  /*85a0*/  IMAD R45, R0, R72, R45 ;  /* 0x00000048002d7224 */ /* 0x000fe200078e022d */
[----:B------:R-:W-:Y:S01]  /*85b0*/  I2IP.S8.S32.SAT R110, R41, R40, R110 ;  /* 0x00000028296e7239 */ /* 0x000fe2000000146e */
[----:B------:R-:W-:Y:S01]  /*85c0*/  IMAD R48, R70, R52, RZ ;  /* 0x0000003446307224 */ /* 0x000fe200078e02ff */
[----:B------:R-:W-:Y:S01]  /*85d0*/  SHF.L.U32 R74, R89, 0x10, RZ ;  /* 0x00000010594a7819 */ /* 0x000fe200000006ff */
[-C--:B------:R-:W-:Y:S01]  /*85e0*/  IMAD R46, R73, R72.reuse, R46 ;  /* 0x00000048492e7224 */ /* 0x080fe200078e022e */
[----:B------:R-:W-:Y:S01]  /*85f0*/  PRMT R73, R89, 0x8880, RZ ;  /* 0x0000888059497816 */ /* 0x000fe200000000ff */
[-C--:B------:R-:W-:Y:S01]  /*8600*/  IMAD R51, R2, R72.reuse, R51 ;  /* 0x0000004802337224 */ /* 0x080fe200078e0233 */
[----:B------:R-:W-:Y:S01]  /*8610*/  SHF.R.S32.HI R74, RZ, 0x18, R74 ;  /* 0x00000018ff4a7819 */ /* 0x000fe2000001144a */
[C---:B------:R-:W-:Y:S01]  /*8620*/  IMAD.U32 R0, R88.reuse, 0x10000, RZ ;  /* 0x0001000058007824 */ /* 0x040fe200078e00ff */
        /* <DEDUP_REMOVED lines=10> */
[----:B------:R-:W-:Y:S01]  /*86d0*/  SHF.R.S32.HI R0, RZ, 0x18, R89 ;  /* 0x00000018ff007819 */ /* 0x000fe20000011459 */
[----:B------:R-:W-:Y:S01]  /*86e0*/  IMAD R50, R3, R72, R50 ;  /* 0x0000004803327224 */ /* 0x000fe200078e0232 */
[----:B------:R-:W-:Y:S01]  /*86f0*/  SHF.L.U32 R3, R89, 0x8, RZ ;  /* 0x0000000859037819 */ /* 0x000fe200000006ff */
[C---:B------:R-:W-:Y:S01]  /*8700*/  IMAD R52, R70.reuse, R56, RZ ;  /* 0x0000003846347224 */ /* 0x040fe200078e02ff */
[----:B------:R-:W-:Y:S01]  /*8710*/  I2IP.S8.S32.SAT R111, R45, R44, R111 ;  /* 0x0000002c2d6f7239 */ /* 0x000fe2000000146f */
[----:B------:R-:W-:Y:S01]  /*8720*/  IMAD R53, R70, R57, RZ ;  /* 0x0000003946357224 */ /* 0x000fe200078e02ff */
[----:B------:R-:W-:Y:S01]  /*8730*/  SHF.R.S32.HI R3, RZ, 0x18, R3 ;  /* 0x00000018ff037819 */ /* 0x000fe20000011403 */
[----:B------:R-:W-:Y:S01]  /*8740*/  IMAD R55, R2, R72, R55 ;  /* 0x0000004802377224 */ /* 0x000fe200078e0237 */
[----:B------:R-:W-:Y:S01]  /*8750*/  SHF.L.U32 R2, R90, 0x10, RZ ;  /* 0x000000105a027819 */ /* 0x000fe200000006ff */
[C---:B------:R-:W-:Y:S01]  /*8760*/  IMAD R54, R70.reuse, R58, RZ ;  /* 0x0000003a46367224 */ /* 0x040fe200078e02ff */
[----:B------:R1:W-:Y:S01]  /*8770*/  STS.128 [R157+0xa200], R108 ;  /* 0x00a2006c9d007388 */ /* 0x0003e20000000c00 */
[----:B------:R-:W-:Y:S01]  /*8780*/  IMAD R52, R73, R72, R52 ;  /* 0x0000004849347224 */ /* 0x000fe200078e0234 */
[----:B------:R-:W-:Y:S01]  /*8790*/  I2IP.S8.S32.SAT R112, R55, R50, RZ ;  /* 0x0000003237707239 */ /* 0x000fe200000014ff */
[----:B------:R-:W-:Y:S01]  /*87a0*/  IMAD R59, R70, R59, RZ ;  /* 0x0000003b463b7224 */ /* 0x000fe200078e02ff */
[----:B------:R-:W-:Y:S01]  /*87b0*/  PRMT R73, R90, 0x8880, RZ ;  /* 0x000088805a497816 */ /* 0x000fe200000000ff */
[----:B------:R-:W-:Y:S01]  /*87c0*/  IMAD R53, R74, R72, R53 ;  /* 0x000000484a357224 */ /* 0x000fe200078e0235 */
[----:B------:R-:W-:Y:S01]  /*87d0*/  I2IP.S8.S32.SAT R112, R49, R48, R112 ;  /* 0x0000003031707239 */ /* 0x000fe20000001470 */
[C---:B------:R-:W-:Y:S01]  /*87e0*/  IMAD R56, R70.reuse, R60, RZ ;  /* 0x0000003c46387224 */ /* 0x040fe200078e02ff */
[----:B------:R-:W-:Y:S01]  /*87f0*/  SHF.R.S32.HI R2, RZ, 0x18, R2 ;  /* 0x00000018ff027819 */ /* 0x000fe20000011402 */
[-C--:B------:R-:W-:Y:S01]  /*8800*/  IMAD R54, R3, R72.reuse, R54 ;  /* 0x0000004803367224 */ /* 0x080fe200078e0236 */
[----:B------:R-:W-:Y:S01]  /*8810*/  PRMT R3, R91, 0x8880, RZ ;  /* 0x000088805b037816 */ /* 0x000fe200000000ff */
[----:B------:R-:W-:Y:S01]  /*8820*/  IMAD R57, R70, R61, RZ ;  /* 0x0000003d46397224 */ /* 0x000fe200078e02ff */
[----:B------:R-:W-:Y:S01]  /*8830*/  SHF.R.S32.HI R74, RZ, 0x18, R91 ;  /* 0x00000018ff4a7819 */ /* 0x000fe2000001145b */
[-C--:B------:R-:W-:Y:S01]  /*8840*/  IMAD R59, R0, R72.reuse, R59 ;  /* 0x00000048003b7224 */ /* 0x080fe200078e023b */
[----:B------:R-:W-:Y:S01]  /*8850*/  SHF.R.S32.HI R0, RZ, 0x18, R90 ;  /* 0x00000018ff007819 */ /* 0x000fe2000001145a */
[----:B------:R-:W-:Y:S01]  /*8860*/  IMAD R56, R73, R72, R56 ;  /* 0x0000004849387224 */ /* 0x000fe200078e0238 */
[----:B------:R-:W-:Y:S01]  /*8870*/  SHF.L.U32 R73, R91, 0x8, RZ ;  /* 0x000000085b497819 */ /* 0x000fe200000006ff */
[----:B------:R-:W-:Y:S01]  /*8880*/  IMAD R58, R70, R62, RZ ;  /* 0x0000003e463a7224 */ /* 0x000fe200078e02ff */
[----:B------:R-:W-:Y:S01]  /*8890*/  I2IP.S8.S32.SAT R113, R59, R54, RZ ;  /* 0x000000363b717239 */ /* 0x000fe200000014ff */
[----:B------:R-:W-:Y:S01]  /*88a0*/  IMAD R57, R2, R72, R57 ;  /* 0x0000004802397224 */ /* 0x000fe200078e0239 */
[----:B------:R-:W-:Y:S01]  /*88b0*/  SHF.L.U32 R2, R91, 0x10, RZ ;  /* 0x000000105b027819 */ /* 0x000fe200000006ff */
[C---:B------:R-:W-:Y:S01]  /*88c0*/  IMAD R63, R70.reuse, R63, RZ ;  /* 0x0000003f463f7224 */ /* 0x040fe200078e02ff */
[----:B------:R-:W-:Y:S01]  /*88d0*/  SHF.R.S32.HI R73, RZ, 0x18, R73 ;  /* 0x00000018ff497819 */ /* 0x000fe20000011449 */
[C---:B------:R-:W-:Y:S01]  /*88e0*/  IMAD R60, R70.reuse, R64, RZ ;  /* 0x00000040463c7224 */ /* 0x040fe200078e02ff */
[----:B------:R-:W-:Y:S01]  /*88f0*/  SHF.R.S32.HI R2, RZ, 0x18, R2 ;  /* 0x00000018ff027819 */ /* 0x000fe20000011402 */
[----:B------:R-:W-:Y:S01]  /*8900*/  IMAD R58, R75, R72, R58 ;  /* 0x000000484b3a7224 */ /* 0x000fe200078e023a */
[----:B------:R-:W-:Y:S01]  /*8910*/  I2IP.S8.S32.SAT R113, R53, R52, R113 ;  /* 0x0000003435717239 */ /* 0x000fe20000001471 */
[----:B------:R-:W-:Y:S02]  /*8920*/  IMAD R61, R70, R65, RZ ;  /* 0x00000041463d7224 */ /* 0x000fe400078e02ff */
[-C--:B------:R-:W-:Y:S02]  /*8930*/  IMAD R63, R0, R72.reuse, R63 ;  /* 0x00000048003f7224 */ /* 0x080fe400078e023f */
[----:B------:R-:W-:Y:S01]  /*8940*/  IMAD R60, R3, R72, R60 ;  /* 0x00000048033c7224 */ /* 0x000fe200078e023c */
[----:B------:R-:W-:Y:S01]  /*8950*/  @P6 SHF.L.U32 R3, R146, 0x1f, RZ ;  /* 0x0000001f92036819 */ /* 0x000fe200000006ff */
        /* <DEDUP_REMOVED lines=8> */
[----:B------:R-:W-:Y:S02]  /*89e0*/  I2IP.S8.S32.SAT R115, R61, R60, R0 ;  /* 0x0000003c3d737239 */ /* 0x000fe40000001400 */
[----:B------:R-:W-:Y:S03]  /*89f0*/  LEA R0, R148, UR44, 0x3 ;  /* 0x0000002c94007c11 */ /* 0x000fe6000f8e18ff */
        /* <DEDUP_REMOVED lines=9> */
[----:B------:R-:W-:Y:S02]  /*8a90*/  UIADD3 UR4, UP0, UPT, UR62, 0x680, URZ ;  /* 0x000006803e047890 */ /* 0x000fe4000ff1e0ff */
[----:B------:R-:W-:Y:S02]  /*8aa0*/  UIADD3 UR9, UPT, UPT, UR49, 0x40, URZ ;  /* 0x0000004031097890 */ /* 0x000fe4000fffe0ff */
[----:B------:R-:W-:Y:S02]  /*8ab0*/  UIADD3 UR8, UPT, UPT, UR44, 0xa200, URZ ;  /* 0x0000a2002c087890 */ /* 0x000fe4000fffe0ff */
[----:B------:R-:W-:Y:S01]  /*8ac0*/  UIADD3.X UR5, UPT, UPT, URZ, UR63, URZ, UP0, !UPT ;  /* 0x0000003fff057290 */ /* 0x000fe200087fe4ff */
[----:B------:R-:W-:Y:S01]  /*8ad0*/  UMOV UR10, UR50 ;  /* 0x00000032000a7c82 */ /* 0x000fe20008000000 */
[----:B------:R-:W-:Y:S07]  /*8ae0*/  UMOV UR11, UR36 ;  /* 0x00000024000b7c82 */ /* 0x000fee0008000000 */
[----:B------:R2:W-:Y:S01]  /*8af0*/  UTMASTG.3D [UR8], [UR4] ;  /* 0x00000008040073b5 */ /* 0x0005e20008010000 */
[----:B------:R0:W-:Y:S01]  /*8b00*/  UTMACMDFLUSH ;  /* 0x00000000000079b7 */ /* 0x0001e20000000000 */
[----:B--2---:R-:W-:Y:S04]  /*8b10*/  DEPBAR.LE SB0, 0x1 ;  /* 0x000080400000791a */ /* 0x004fe80000000000 */
.L_x_115:
[----:B------:R-:W-:Y:S05]  /*8b20*/  BSYNC.RECONVERGENT B0 ;  /* 0x0000000000007941 */ /* 0x000fea0003800200 */
.L_x_114:
        /* <DEDUP_REMOVED lines=16> */
.L_x_119:
[----:B------:R-:W-:Y:S05]  /*8c30*/  BSYNC B0 ;  /* 0x0000000000007941 */ /* 0x000fea0003800000 */
.L_x_118:
[----:B------:R-:W-:Y:S01]  /*8c40*/  ISETP.NE.AND P0, PT, R96, RZ, PT ;  /* 0x000000ff6000720c */ /* 0x000fe20003f05270 */
[----:B--2---:R-:W-:Y:S02]  /*8c50*/  VIADD R7, R0, 0x90 ;  /* 0x0000009000077836 */ /* 0x004fe40000000000 */
[----:B------:R-:W-:Y:S02]  /*8c60*/  IMAD.U32 R0, RZ, RZ, UR45 ;  /* 0x0000002dff007e24 */ /* 0x000fe4000f8e00ff */
[----:B------:R-:W-:Y:S03]  /*8c70*/  VIADD R148, R148, 0x1 ;  /* 0x0000000194947836 */ /* 0x000fe60000000000 */
[----:B------:R-:W-:Y:S05]  /*8c80*/  PRMT R0, R0, 0x654, R7 ;  /* 0x0000065400007816 */ /* 0x000fea0000000007 */
[----:B------:R2:W3:Y:S04]  /*8c90*/  @P0 LDS.128 R92, [R5+0x200] ;  /* 0x00020000055c0984 */ /* 0x0004e80000000c00 */
        /* <DEDUP_REMOVED lines=10> */
[----:B------:R-:W-:Y:S02]  /*8d40*/  SEL R148, R148, RZ, P0 ;  /* 0x000000ff94947207 */ /* 0x000fe40000000000 */
[----:B--2---:R-:W-:Y:S04]  /*8d50*/  SEL R5, RZ, 0x1, P0 ;  /* 0x00000001ff057807 */ /* 0x004fe80000000000 */
[----:B------:R-:W-:Y:S01]  /*8d60*/  LOP3.LUT R146, R146, R5, RZ, 0x3c, !PT ;  /* 0x0000000592927212 */ /* 0x000fe200078e3cff */
[----:B-----5:R4:W-:Y:S06]  /*8d70*/  SYNCS.ARRIVE.TRANS64.RED.A1T0 RZ, [R0+URZ], RZ ;  /* 0x000000ff00ff79a7 */ /* 0x0209ec00081004ff */
.L_x_117:
[----:B------:R-:W-:Y:S05]  /*8d80*/  BSYNC B1 ;  /* 0x0000000000017941 */ /* 0x000fea0003800000 */
.L_x_116:
[----:B----4-:R-:W-:Y:S05]  /*8d90*/  VIADD R0, R71, 0x80 ;  /* 0x0000008047007836 */ /* 0x010fea0000000000 */
        /* <DEDUP_REMOVED lines=9> */
[----:B------:R-:W4:Y:S01]  /*8e30*/  LDCU.64 UR6, c[0x4][0x80] ;  /* 0x01001000ff0677ac */ /* 0x000f220008000a00 */
[----:B------:R-:W1:Y:S01]  /*8e40*/  LDC.64 R2, c[0x4][R3] ;  /* 0x0100000003027b82 */ /* 0x000e620000000a00 */
[----:B------:R-:W5:Y:S01]  /*8e50*/  LDCU.64 UR4, c[0x4][0x18] ;  /* 0x01000300ff0477ac */ /* 0x000f620008000a00 */
[----:B--2---:R-:W-:Y:S01]  /*8e60*/  MOV R5, UR9 ;  /* 0x0000000900057c02 */ /* 0x004fe20008000f00 */
[----:B------:R-:W-:Y:S01]  /*8e70*/  IMAD.U32 R4, RZ, RZ, UR8 ;  /* 0x00000008ff047e24 */ /* 0x000fe2000f8e00ff */
[----:B----4-:R-:W-:Y:S01]  /*8e80*/  MOV R7, UR7 ;  /* 0x0000000700077c02 */ /* 0x010fe20008000f00 */
[----:B------:R-:W-:Y:S01]  /*8e90*/  IMAD.U32 R6, RZ, RZ, UR6 ;  /* 0x00000006ff067e24 */ /* 0x000fe2000f8e00ff */
[----:B-----5:R-:W-:Y:S01]  /*8ea0*/  MOV R11, UR5 ;  /* 0x00000005000b7c02 */ /* 0x020fe20008000f00 */
[----:B------:R-:W-:Y:S02]  /*8eb0*/  IMAD.U32 R10, RZ, RZ, UR4 ;  /* 0x00000004ff0a7e24 */ /* 0x000fe4000f8e00ff */
[----:B------:R-:W-:Y:S07]  /*8ec0*/  LEPC R20, `(.L_x_121) ;  /* 0x000000001014794e */ /* 0x000fee0000000000 */
[----:B-1-3--:R-:W-:Y:S05]  /*8ed0*/  CALL.ABS.NOINC R2 ;  /* 0x0000000002007343 */ /* 0x00afea0003c00000 */
.L_x_121:
[----:B------:R-:W-:Y:S05]  /*8ee0*/  WARPSYNC.ALL ;  /* 0x0000000000007948 */ /* 0x000fea0003800000 */
[----:B------:R-:W-:Y:S01]  /*8ef0*/  R2UR UR4, R71 ;  /* 0x00000000470472ca */ /* 0x000fe200000e0000 */
[----:B------:R-:W-:Y:S01]  /*8f00*/  BSSY.RECONVERGENT B0, `(.L_x_122) ;  /* 0x000011f000007945 */ /* 0x000fe20003800200 */
[C---:B---3--:R-:W-:Y:S02]  /*8f10*/  PRMT R73, R92.reuse, 0x8880, RZ ;  /* 0x000088805c497816 */ /* 0x048fe400000000ff */
[C---:B------:R-:W-:Y:S02]  /*8f20*/  SHF.L.U32 R75, R92.reuse, 0x10, RZ ;  /* 0x000000105c4b7819 */ /* 0x040fe400000006ff */
[----:B------:R-:W-:Y:S02]  /*8f30*/  SHF.L.U32 R74, R92, 0x8, RZ ;  /* 0x000000085c4a7819 */ /* 0x000fe400000006ff */
[----:B------:R-:W-:Y:S02]  /*8f40*/  SHF.R.S32.HI R75, RZ, 0x18, R75 ;  /* 0x00000018ff4b7819 */ /* 0x000fe4000001144b */
[----:B------:R-:W-:Y:S02]  /*8f50*/  SHF.R.S32.HI R74, RZ, 0x18, R74 ;  /* 0x00000018ff4a7819 */ /* 0x000fe4000001144a */
[----:B------:R-:W-:Y:S01]  /*8f60*/  ISETP.NE.AND P0, PT, R154, RZ, PT ;  /* 0x000000ff9a00720c */ /* 0x000fe20003f05270 */
[----:B------:R-:W2:Y:S01]  /*8f70*/  LDTM.x64 R4, tmem[UR4+0x80] ;  /* 0x00008004000479ee */ /* 0x000ea20008340000 */
[----:B------:R-:W-:Y:S01]  /*8f80*/  ISETP.NE.AND P6, PT, R99, RZ, PT ;  /* 0x000000ff6300720c */ /* 0x000fe20003fc5270 */
[C---:B--2---:R-:W-:Y:S02]  /*8f90*/  IMAD R0, R70.reuse, R4, RZ ;  /* 0x0000000446007224 */ /* 0x044fe400078e02ff */
[C---:B------:R-:W-:Y:S02]  /*8fa0*/  IMAD R3, R70.reuse, R6, RZ ;  /* 0x0000000646037224 */ /* 0x040fe400078e02ff */
[C---:B------:R-:W-:Y:S02]  /*8fb0*/  IMAD R4, R70.reuse, R8, RZ ;  /* 0x0000000846047224 */ /* 0x040fe400078e02ff */
[C---:B------:R-:W-:Y:S02]  /*8fc0*/  IMAD R6, R70.reuse, R10, RZ ;  /* 0x0000000a46067224 */ /* 0x040fe400078e02ff */
[C---:B------:R-:W-:Y:S02]  /*8fd0*/  IMAD R2, R70.reuse, R5, RZ ;  /* 0x0000000546027224 */ /* 0x040fe400078e02ff */
[C---:B------:R-:W-:Y:S02]  /*8fe0*/  IMAD R8, R70.reuse, R12, RZ ;  /* 0x0000000c46087224 */ /* 0x040fe400078e02ff */
[C---:B------:R-:W-:Y:S02]  /*8ff0*/  IMAD R10, R70.reuse, R14, RZ ;  /* 0x0000000e460a7224 */ /* 0x040fe400078e02ff */
[C---:B------:R-:W-:Y:S02]  /*9000*/  IMAD R5, R70.reuse, R9, RZ ;  /* 0x0000000946057224 */ /* 0x040fe400078e02ff */
[----:B------:R-:W-:Y:S01]  /*9010*/  IMAD R0, R73, R72, R0 ;  /* 0x0000004849007224 */ /* 0x000fe200078e0200 */
[----:B------:R-:W-:Y:S01]  /*9020*/  SHF.L.U32 R73, R93, 0x8, RZ ;  /* 0x000000085d497819 */ /* 0x000fe200000006ff */
[C---:B------:R-:W-:Y:S02]  /*9030*/  IMAD R12, R70.reuse, R16, RZ ;  /* 0x00000010460c7224 */ /* 0x040fe400078e02ff */
[C---:B------:R-:W-:Y:S01]  /*9040*/  IMAD R14, R70.reuse, R18, RZ ;  /* 0x00000012460e7224 */ /* 0x040fe200078e02ff */
[----:B------:R-:W-:Y:S01]  /*9050*/  SHF.R.S32.HI R73, RZ, 0x18, R73 ;  /* 0x00000018ff497819 */ /* 0x000fe20000011449 */
[C---:B------:R-:W-:Y:S02]  /*9060*/  IMAD R9, R70.reuse, R13, RZ ;  /* 0x0000000d46097224 */ /* 0x040fe400078e02ff */
[C---:B------:R-:W-:Y:S02]  /*9070*/  IMAD R16, R70.reuse, R20, RZ ;  /* 0x0000001446107224 */ /* 0x040fe400078e02ff */
[C---:B------:R-:W-:Y:S02]  /*9080*/  IMAD R18, R70.reuse, R22, RZ ;  /* 0x0000001646127224 */ /* 0x040fe400078e02ff */
[C---:B------:R-:W-:Y:S02]  /*9090*/  IMAD R13, R70.reuse, R17, RZ ;  /* 0x00000011460d7224 */ /* 0x040fe400078e02ff */
[C---:B------:R-:W-:Y:S02]  /*90a0*/  IMAD R20, R70.reuse, R24, RZ ;  /* 0x0000001846147224 */ /* 0x040fe400078e02ff */
[C---:B------:R-:W-:Y:S02]  /*90b0*/  IMAD R22, R70.reuse, R26, RZ ;  /* 0x0000001a46167224 */ /* 0x040fe400078e02ff */
[----:B------:R-:W-:Y:S02]  /*90c0*/  IMAD R2, R75, R72, R2 ;  /* 0x000000484b027224 */ /* 0x000fe400078e0202 */
[C---:B------:R-:W-:Y:S02]  /*90d0*/  IMAD R17, R70.reuse, R21, RZ ;  /* 0x0000001546117224 */ /* 0x040fe400078e02ff */
        /* <DEDUP_REMOVED lines=18> */
[C---:B------:R-:W-:Y:S01]  /*9200*/  IMAD R60, R70.reuse, R64, RZ ;  /* 0x00000040463c7224 */ /* 0x040fe200078e02ff */
[----:B------:R-:W-:Y:S01]  /*9210*/  SHF.R.S32.HI R64, RZ, 0x18, R92 ;  /* 0x00000018ff407819 */ /* 0x000fe2000001145c */
[C---:B------:R-:W-:Y:S02]  /*9220*/  IMAD R26, R70.reuse, R30, RZ ;  /* 0x0000001e461a7224 */ /* 0x040fe400078e02ff */
[C---:B------:R-:W-:Y:S02]  /*9230*/  IMAD R30, R70.reuse, R34, RZ ;  /* 0x00000022461e7224 */ /* 0x040fe400078e02ff */
[C---:B------:R-:W-:Y:S02]  /*9240*/  IMAD R57, R70.reuse, R61, RZ ;  /* 0x0000003d46397224 */ /* 0x040fe400078e02ff */
[C---:B------:R-:W-:Y:S01]  /*9250*/  IMAD R61, R70.reuse, R65, RZ ;  /* 0x00000041463d7224 */ /* 0x040fe200078e02ff */
[C---:B------:R-:W-:Y:S01]  /*9260*/  PRMT R65, R93.reuse, 0x8880, RZ ;  /* 0x000088805d417816 */ /* 0x040fe200000000ff */
[C---:B------:R-:W-:Y:S02]  /*9270*/  IMAD R34, R70.reuse, R38, RZ ;  /* 0x0000002646227224 */ /* 0x040fe400078e02ff */
[----:B------:R-:W-:Y:S02]  /*9280*/  IMAD R38, R70, R42, RZ ;  /* 0x0000002a46267224 */ /* 0x000fe400078e02ff */
[----:B------:R-:W-:Y:S01]  /*9290*/  IMAD R3, R74, R72, R3 ;  /* 0x000000484a037224 */ /* 0x000fe200078e0203 */
[----:B------:R-:W-:Y:S01]  /*92a0*/  SHF.R.S32.HI R74, RZ, 0x18, R93 ;  /* 0x00000018ff4a7819 */ /* 0x000fe2000001145d */
[C---:B------:R-:W-:Y:S02]  /*92b0*/  IMAD R42, R70.reuse, R46, RZ ;  /* 0x0000002e462a7224 */ /* 0x040fe400078e02ff */
[C---:B------:R-:W-:Y:S02]  /*92c0*/  IMAD R46, R70.reuse, R50, RZ ;  /* 0x00000032462e7224 */ /* 0x040fe400078e02ff */
[C---:B------:R-:W-:Y:S02]  /*92d0*/  IMAD R51, R70.reuse, R51, RZ ;  /* 0x0000003346337224 */ /* 0x040fe400078e02ff */
[C---:B------:R-:W-:Y:S02]  /*92e0*/  IMAD R50, R70.reuse, R54, RZ ;  /* 0x0000003646327224 */ /* 0x040fe400078e02ff */
[C---:B------:R-:W-:Y:S02]  /*92f0*/  IMAD R54, R70.reuse, R58, RZ ;  /* 0x0000003a46367224 */ /* 0x040fe400078e02ff */
[C---:B------:R-:W-:Y:S02]  /*9300*/  IMAD R58, R70.reuse, R62, RZ ;  /* 0x0000003e463a7224 */ /* 0x040fe400078e02ff */
[C---:B------:R-:W-:Y:S01]  /*9310*/  IMAD R62, R70.reuse, R66, RZ ;  /* 0x00000042463e7224 */ /* 0x040fe200078e02ff */
[----:B------:R-:W-:Y:S01]  /*9320*/  SHF.L.U32 R66, R93, 0x10, RZ ;  /* 0x000000105d427819 */ /* 0x000fe200000006ff */
[C---:B------:R-:W-:Y:S02]  /*9330*/  IMAD R7, R70.reuse, R7, RZ ;  /* 0x0000000746077224 */ /* 0x040fe400078e02ff */
[----:B------:R-:W-:Y:S01]  /*9340*/  IMAD R11, R70, R11, RZ ;  /* 0x0000000b460b7224 */ /* 0x000fe200078e02ff */
[----:B------:R-:W-:Y:S01]  /*9350*/  SHF.R.S32.HI R66, RZ, 0x18, R66 ;  /* 0x00000018ff427819 */ /* 0x000fe20000011442 */
[-C--:B------:R-:W-:Y:S01]  /*9360*/  IMAD R7, R64, R72.reuse, R7 ;  /* 0x0000004840077224 */ /* 0x080fe200078e0207 */
[C---:B------:R-:W-:Y:S01]  /*9370*/  PRMT R64, R94.reuse, 0x8880, RZ ;  /* 0x000088805e407816 */ /* 0x040fe200000000ff */
[-C--:B------:R-:W-:Y:S01]  /*9380*/  IMAD R4, R65, R72.reuse, R4 ;  /* 0x0000004841047224 */ /* 0x080fe200078e0204 */
[----:B------:R-:W-:Y:S01]  /*9390*/  SHF.L.U32 R65, R94, 0x10, RZ ;  /* 0x000000105e417819 */ /* 0x000fe200000006ff */
[-C--:B------:R-:W-:Y:S02]  /*93a0*/  IMAD R5, R66, R72.reuse, R5 ;  /* 0x0000004842057224 */ /* 0x080fe400078e0205 */
[-C--:B------:R-:W-:Y:S01]  /*93b0*/  IMAD R6, R73, R72.reuse, R6 ;  /* 0x0000004849067224 */ /* 0x080fe200078e0206 */
[----:B------:R-:W-:Y:S01]  /*93c0*/  I2IP.S8.S32.SAT R73, R7, R3, RZ ;  /* 0x0000000307497239 */ /* 0x000fe200000014ff */
[----:B------:R-:W-:Y:S01]  /*93d0*/  IMAD R11, R74, R72, R11 ;  /* 0x000000484a0b7224 */ /* 0x000fe200078e020b */
[----:B------:R-:W-:Y:S01]  /*93e0*/  SHF.L.U32 R7, R94, 0x8, RZ ;  /* 0x000000085e077819 */ /* 0x000fe200000006ff */
[C---:B------:R-:W-:Y:S01]  /*93f0*/  IMAD R15, R70.reuse, R15, RZ ;  /* 0x0000000f460f7224 */ /* 0x040fe200078e02ff */
[----:B------:R-:W-:Y:S01]  /*9400*/  MOV R3, R64 ;  /* 0x0000004000037202 */ /* 0x000fe20000000f00 */
[C---:B------:R-:W-:Y:S01]  /*9410*/  IMAD R19, R70.reuse, R19, RZ ;  /* 0x0000001346137224 */ /* 0x040fe200078e02ff */
[----:B------:R-:W-:Y:S01]  /*9420*/  I2IP.S8.S32.SAT R11, R11, R6, RZ ;  /* 0x000000060b0b7239 */ /* 0x000fe200000014ff */
[C---:B------:R-:W-:Y:S01]  /*9430*/  IMAD R23, R70.reuse, R23, RZ ;  /* 0x0000001746177224 */ /* 0x040fe200078e02ff */
[----:B------:R-:W-:Y:S01]  /*9440*/  SHF.R.S32.HI R6, RZ, 0x18, R65 ;  /* 0x00000018ff067819 */ /* 0x000fe20000011441 */
[----:B------:R-:W-:Y:S01]  /*9450*/  IMAD R8, R3, R72, R8 ;  /* 0x0000004803087224 */ /* 0x000fe200078e0208 */
[----:B------:R-:W-:Y:S01]  /*9460*/  SHF.R.S32.HI R7, RZ, 0x18, R7 ;  /* 0x00000018ff077819 */ /* 0x000fe20000011407 */
[----:B------:R-:W-:Y:S01]  /*9470*/  IMAD R27, R70, R27, RZ ;  /* 0x0000001b461b7224 */ /* 0x000fe200078e02ff */
[----:B-1----:R-:W-:Y:S01]  /*9480*/  I2IP.S8.S32.SAT R100, R2, R0, R73 ;  /* 0x0000000002647239 */ /* 0x002fe20000001449 */
[-C--:B------:R-:W-:Y:S01]  /*9490*/  IMAD R9, R6, R72.reuse, R9 ;  /* 0x0000004806097224 */ /* 0x080fe200078e0209 */
[----:B------:R-:W-:Y:S01]  /*94a0*/  SHF.L.U32 R2, R95, 0x10, RZ ;  /* 0x000000105f027819 */ /* 0x000fe200000006ff */
[----:B------:R-:W-:Y:S01]  /*94b0*/  IMAD R10, R7, R72, R10 ;  /* 0x00000048070a7224 */ /* 0x000fe200078e020a */
[----:B------:R-:W-:Y:S01]  /*94c0*/  SHF.R.S32.HI R0, RZ, 0x18, R94 ;  /* 0x00000018ff007819 */ /* 0x000fe2000001145e */
[C---:B------:R-:W-:Y:S01]  /*94d0*/  IMAD R31, R70.reuse, R31, RZ ;  /* 0x0000001f461f7224 */ /* 0x040fe200078e02ff */
[----:B------:R-:W-:Y:S01]  /*94e0*/  I2IP.S8.S32.SAT R101, R5, R4, R11 ;  /* 0x0000000405657239 */ /* 0x000fe2000000140b */
[----:B------:R-:W-:Y:S01]  /*94f0*/  IMAD R35, R70, R35, RZ ;  /* 0x0000002346237224 */ /* 0x000fe200078e02ff */
[C---:B------:R-:W-:Y:S01]  /*9500*/  PRMT R3, R95.reuse, 0x8880, RZ ;  /* 0x000088805f037816 */ /* 0x040fe200000000ff */
[-C--:B------:R-:W-:Y:S01]  /*9510*/  IMAD R15, R0, R72.reuse, R15 ;  /* 0x00000048000f7224 */ /* 0x080fe200078e020f */
[----:B------:R-:W-:Y:S01]  /*9520*/  SHF.L.U32 R5, R95, 0x8, RZ ;  /* 0x000000085f057819 */ /* 0x000fe200000006ff */
[C---:B------:R-:W-:Y:S01]  /*9530*/  IMAD R39, R70.reuse, R39, RZ ;  /* 0x0000002746277224 */ /* 0x040fe200078e02ff */
[----:B------:R-:W-:Y:S01]  /*9540*/  SHF.R.S32.HI R2, RZ, 0x18, R2 ;  /* 0x00000018ff027819 */ /* 0x000fe20000011402 */
[-C--:B------:R-:W-:Y:S01]  /*9550*/  IMAD R12, R3, R72.reuse, R12 ;  /* 0x00000048030c7224 */ /* 0x080fe200078e020c */
[----:B------:R-:W-:Y:S01]  /*9560*/  SHF.R.S32.HI R5, RZ, 0x18, R5 ;  /* 0x00000018ff057819 */ /* 0x000fe20000011405 */
[----:B------:R-:W-:Y:S01]  /*9570*/  IMAD R43, R70, R43, RZ ;  /* 0x0000002b462b7224 */ /* 0x000fe200078e02ff */
[----:B------:R-:W-:Y:S01]  /*9580*/  SHF.R.S32.HI R4, RZ, 0x18, R95 ;  /* 0x00000018ff047819 */ /* 0x000fe2000001145f */
[-C--:B------:R-:W-:Y:S01]  /*9590*/  IMAD R13, R2, R72.reuse, R13 ;  /* 0x00000048020d7224 */ /* 0x080fe200078e020d */
[C---:B------:R-:W-:Y:S01]  /*95a0*/  SHF.L.U32 R0, R80.reuse, 0x10, RZ ;  /* 0x0000001050007819 */ /* 0x040fe200000006ff */
[-C--:B------:R-:W-:Y:S01]  /*95b0*/  IMAD R14, R5, R72.reuse, R14 ;  /* 0x00000048050e7224 */ /* 0x080fe200078e020e */
[C---:B------:R-:W-:Y:S01]  /*95c0*/  PRMT R3, R80.reuse, 0x8880, RZ ;  /* 0x0000888050037816 */ /* 0x040fe200000000ff */
[----:B------:R-:W-:Y:S01]  /*95d0*/  IMAD.SHL.U32 R2, R80, 0x100, RZ ;  /* 0x0000010050027824 */ /* 0x000fe200078e00ff */
[----:B------:R-:W-:Y:S01]  /*95e0*/  SHF.R.S32.HI R0, RZ, 0x18, R0 ;  /* 0x00000018ff007819 */ /* 0x000fe20000011400 */
[-C--:B------:R-:W-:Y:S01]  /*95f0*/  IMAD R19, R4, R72.reuse, R19 ;  /* 0x0000004804137224 */ /* 0x080fe200078e0213 */
[----:B------:R-:W-:Y:S01]  /*9600*/  SHF.L.U32 R4, R81, 0x10, RZ ;  /* 0x0000001051047819 */ /* 0x000fe200000006ff */
[-C--:B------:R-:W-:Y:S01]  /*9610*/  IMAD R16, R3, R72.reuse, R16 ;  /* 0x0000004803107224 */ /* 0x080fe200078e0210 */
[----:B------:R-:W-:Y:S01]  /*9620*/  SHF.R.S32.HI R5, RZ, 0x18, R2 ;  /* 0x00000018ff057819 */ /* 0x000fe20000011402 */
[-C--:B------:R-:W-:Y:S01]  /*9630*/  IMAD R17, R0, R72.reuse, R17 ;  /* 0x0000004800117224 */ /* 0x080fe200078e0211 */
[----:B------:R-:W-:Y:S01]  /*9640*/  SHF.R.S32.HI R0, RZ, 0x18, R80 ;  /* 0x00000018ff007819 */ /* 0x000fe20000011450 */
[----:B------:R-:W-:Y:S01]  /*9650*/  IMAD R47, R70, R47, RZ ;  /* 0x0000002f462f7224 */ /* 0x000fe200078e02ff */
[----:B------:R-:W-:Y:S01]  /*9660*/  PRMT R3, R81, 0x8880, RZ ;  /* 0x0000888051037816 */ /* 0x000fe200000000ff */
[-C--:B------:R-:W-:Y:S01]  /*9670*/  IMAD R18, R5, R72.reuse, R18 ;  /* 0x0000004805127224 */ /* 0x080fe200078e0212 */
[----:B------:R-:W-:Y:S01]  /*9680*/  SHF.L.U32 R2, R81, 0x8, RZ ;  /* 0x0000000851027819 */ /* 0x000fe200000006ff */
[-C--:B------:R-:W-:Y:S01]  /*9690*/  IMAD R23, R0, R72.reuse, R23 ;  /* 0x0000004800177224 */ /* 0x080fe200078e0217 */
        /* <DEDUP_REMOVED lines=8> */
[----:B------:R-:W-:Y:S01]  /*9720*/  PRMT R3, R82, 0x8880, RZ ;  /* 0x0000888052037816 */ /* 0x000fe200000000ff */
        /* <DEDUP_REMOVED lines=9> */
[----:B------:R-:W-:Y:S01]  /*97c0*/  SHF.L.U32 R0, R83, 0x10, RZ ;  /* 0x0000001053007819 */ /* 0x000fe200000006ff */
[-C--:B------:R-:W-:Y:S01]  /*97d0*/  IMAD R26, R5, R72.reuse, R26 ;  /* 0x00000048051a7224 */ /* 0x080fe200078e021a */
[C---:B------:R-:W-:Y:S01]  /*97e0*/  PRMT R3, R83.reuse, 0x8880, RZ ;  /* 0x0000888053037816 */ /* 0x040fe200000000ff */
[-C--:B------:R-:W-:Y:S01]  /*97f0*/  IMAD R31, R2, R72.reuse, R31 ;  /* 0x00000048021f7224 */ /* 0x080fe200078e021f */
[----:B------:R-:W-:Y:S01]  /*9800*/  SHF.L.U32 R2, R83, 0x8, RZ ;  /* 0x0000000853027819 */ /* 0x000fe200000006ff */
[----:B------:R-:W-:Y:S01]  /*9810*/  IMAD R67, R70, R67, RZ ;  /* 0x0000004346437224 */ /* 0x000fe200078e02ff */
[----:B------:R-:W-:Y:S01]  /*9820*/  SHF.R.S32.HI R0, RZ, 0x18, R0 ;  /* 0x00000018ff007819 */ /* 0x000fe20000011400 */
[-C--:B------:R-:W-:Y:S01]  /*9830*/  IMAD R28, R3, R72.reuse, R28 ;  /* 0x00000048031c7224 */ /* 0x080fe200078e021c */
[----:B------:R-:W-:Y:S02]  /*9840*/  SHF.R.S32.HI R5, RZ, 0x18, R2 ;  /* 0x00000018ff057819 */ /* 0x000fe40000011402 */
[----:B------:R-:W-:Y:S01]  /*9850*/  SHF.R.S32.HI R2, RZ, 0x18, R83 ;  /* 0x00000018ff027819 */ /* 0x000fe20000011453 */
[-C--:B------:R-:W-:Y:S01]  /*9860*/  IMAD R29, R0, R72.reuse, R29 ;  /* 0x00000048001d7224 */ /* 0x080fe200078e021d */
[C---:B------:R-:W-:Y:S01]  /*9870*/  PRMT R3, R84.reuse, 0x8880, RZ ;  /* 0x0000888054037816 */ /* 0x040fe200000000ff */
[----:B------:R-:W-:Y:S01]  /*9880*/  IMAD.U32 R0, R84, 0x10000, RZ ;  /* 0x0001000054007824 */ /* 0x000fe200078e00ff */
[----:B------:R-:W-:Y:S01]  /*9890*/  SHF.L.U32 R4, R85, 0x10, RZ ;  /* 0x0000001055047819 */ /* 0x000fe200000006ff */
[----:B------:R-:W-:Y:S01]  /*98a0*/  IMAD R30, R5, R72, R30 ;  /* 0x00000048051e7224 */ /* 0x000fe200078e021e */
[----:B------:R-:W-:Y:S01]  /*98b0*/  I2IP.S8.S32.SAT R10, R15, R10, RZ ;  /* 0x0000000a0f0a7239 */ /* 0x000fe200000014ff */
[-C--:B------:R-:W-:Y:S01]  /*98c0*/  IMAD R35, R2, R72.reuse, R35 ;  /* 0x0000004802237224 */ /* 0x080fe200078e0223 */
[----:B------:R-:W-:Y:S01]  /*98d0*/  SHF.L.U32 R2, R84, 0x8, RZ ;  /* 0x0000000854027819 */ /* 0x000fe200000006ff */
[-C--:B------:R-:W-:Y:S01]  /*98e0*/  IMAD R32, R3, R72.reuse, R32 ;  /* 0x0000004803207224 */ /* 0x080fe200078e0220 */
[----:B------:R-:W-:Y:S02]  /*98f0*/  SHF.R.S32.HI R0, RZ, 0x18, R0 ;  /* 0x00000018ff007819 */ /* 0x000fe40000011400 */
[----:B------:R-:W-:Y:S02]  /*9900*/  SHF.R.S32.HI R5, RZ, 0x18, R2 ;  /* 0x00000018ff057819 */ /* 0x000fe40000011402 */
[----:B------:R-:W-:Y:S01]  /*9910*/  PRMT R3, R85, 0x8880, RZ ;  /* 0x0000888055037816 */ /* 0x000fe200000000ff */
[-C--:B------:R-:W-:Y:S01]  /*9920*/  IMAD R33, R0, R72.reuse, R33 ;  /* 0x0000004800217224 */ /* 0x080fe200078e0221 */
[----:B------:R-:W-:Y:S01]  /*9930*/  SHF.R.S32.HI R0, RZ, 0x18, R84 ;  /* 0x00000018ff007819 */ /* 0x000fe20000011454 */
[----:B------:R-:W-:Y:S01]  /*9940*/  IMAD R34, R5, R72, R34 ;  /* 0x0000004805227224 */ /* 0x000fe200078e0222 */
[----:B------:R-:W-:Y:S02]  /*9950*/  SHF.L.U32 R2, R85, 0x8, RZ ;  /* 0x0000000855027819 */ /* 0x000fe400000006ff */
[----:B------:R-:W-:Y:S01]  /*9960*/  I2IP.S8.S32.SAT R14, R19, R14, RZ ;  /* 0x0000000e130e7239 */ /* 0x000fe200000014ff */
[-C--:B------:R-:W-:Y:S01]  /*9970*/  IMAD R39, R0, R72.reuse, R39 ;  /* 0x0000004800277224 */ /* 0x080fe200078e0227 */
[----:B------:R-:W-:Y:S01]  /*9980*/  SHF.R.S32.HI R0, RZ, 0x18, R4 ;  /* 0x00000018ff007819 */ /* 0x000fe20000011404 */
[-C--:B------:R-:W-:Y:S01]  /*9990*/  IMAD R36, R3, R72.reuse, R36 ;  /* 0x0000004803247224 */ /* 0x080fe200078e0224 */
[----:B------:R-:W-:Y:S02]  /*99a0*/  SHF.R.S32.HI R5, RZ, 0x18, R2 ;  /* 0x00000018ff057819 */ /* 0x000fe40000011402 */
[----:B------:R-:W-:Y:S01]  /*99b0*/  SHF.L.U32 R2, R86, 0x10, RZ ;  /* 0x0000001056027819 */ /* 0x000fe200000006ff */
[-C--:B------:R-:W-:Y:S01]  /*99c0*/  IMAD R37, R0, R72.reuse, R37 ;  /* 0x0000004800257224 */ /* 0x080fe200078e0225 */
[----:B------:R-:W-:Y:S01]  /*99d0*/  SHF.R.S32.HI R0, RZ, 0x18, R85 ;  /* 0x00000018ff007819 */ /* 0x000fe20000011455 */
[-C--:B------:R-:W-:Y:S01]  /*99e0*/  IMAD R38, R5, R72.reuse, R38 ;  /* 0x0000004805267224 */ /* 0x080fe200078e0226 */
[C---:B------:R-:W-:Y:S02]  /*99f0*/  PRMT R3, R86.reuse, 0x8880, RZ ;  /* 0x0000888056037816 */ /* 0x040fe400000000ff */
[----:B------:R-:W-:Y:S01]  /*9a00*/  SHF.L.U32 R5, R86, 0x8, RZ ;  /* 0x0000000856057819 */ /* 0x000fe200000006ff */
[-C--:B------:R-:W-:Y:S01]  /*9a10*/  IMAD R43, R0, R72.reuse, R43 ;  /* 0x00000048002b7224 */ /* 0x080fe200078e022b */
[----:B------:R-:W-:Y:S01]  /*9a20*/  SHF.R.S32.HI R2, RZ, 0x18, R2 ;  /* 0x00000018ff027819 */ /* 0x000fe20000011402 */
[-C--:B------:R-:W-:Y:S01]  /*9a30*/  IMAD R40, R3, R72.reuse, R40 ;  /* 0x0000004803287224 */ /* 0x080fe200078e0228 */
[----:B------:R-:W-:Y:S02]  /*9a40*/  SHF.R.S32.HI R5, RZ, 0x18, R5 ;  /* 0x00000018ff057819 */ /* 0x000fe40000011405 */
[----:B------:R-:W-:Y:S01]  /*9a50*/  SHF.R.S32.HI R4, RZ, 0x18, R86 ;  /* 0x00000018ff047819 */ /* 0x000fe20000011456 */
[-C--:B------:R-:W-:Y:S01]  /*9a60*/  IMAD R41, R2, R72.reuse, R41 ;  /* 0x0000004802297224 */ /* 0x080fe200078e0229 */
[----:B------:R-:W-:Y:S01]  /*9a70*/  SHF.L.U32 R0, R87, 0x10, RZ ;  /* 0x0000001057007819 */ /* 0x000fe200000006ff */
[-C--:B------:R-:W-:Y:S01]  /*9a80*/  IMAD R42, R5, R72.reuse, R42 ;  /* 0x00000048052a7224 */ /* 0x080fe200078e022a */
[C---:B------:R-:W-:Y:S01]  /*9a90*/  PRMT R3, R87.reuse, 0x8880, RZ ;  /* 0x0000888057037816 */ /* 0x040fe200000000ff */
[-C--:B------:R-:W-:Y:S01]  /*9aa0*/  IMAD R47, R4, R72.reuse, R47 ;  /* 0x00000048042f7224 */ /* 0x080fe200078e022f */
[----:B------:R-:W-:Y:S02]  /*9ab0*/  SHF.L.U32 R2, R87, 0x8, RZ ;  /* 0x0000000857027819 */ /* 0x000fe400000006ff */
[----:B------:R-:W-:Y:S01]  /*9ac0*/  SHF.R.S32.HI R0, RZ, 0x18, R0 ;  /* 0x00000018ff007819 */ /* 0x000fe20000011400 */
[-C--:B------:R-:W-:Y:S01]  /*9ad0*/  IMAD R44, R3, R72.reuse, R44 ;  /* 0x00000048032c7224 */ /* 0x080fe200078e022c */
[----:B------:R-:W-:Y:S02]  /*9ae0*/  SHF.R.S32.HI R5, RZ, 0x18, R2 ;  /* 0x00000018ff057819 */ /* 0x000fe40000011402 */
[----:B------:R-:W-:Y:S01]  /*9af0*/  SHF.R.S32.HI R2, RZ, 0x18, R87 ;  /* 0x00000018ff027819 */ /* 0x000fe20000011457 */
[-C--:B------:R-:W-:Y:S01]  /*9b00*/  IMAD R45, R0, R72.reuse, R45 ;  /* 0x00000048002d7224 */ /* 0x080fe200078e022d */
[----:B------:R-:W-:Y:S01]  /*9b10*/  PRMT R3, R88, 0x8880, RZ ;  /* 0x0000888058037816 */ /* 0x000fe200000000ff */
[-C--:B------:R-:W-:Y:S01]  /*9b20*/  IMAD R46, R5, R72.reuse, R46 ;  /* 0x00000048052e7224 */ /* 0x080fe200078e022e */
[C---:B------:R-:W-:Y:S01]  /*9b30*/  SHF.L.U32 R4, R89.reuse, 0x10, RZ ;  /* 0x0000001059047819 */ /* 0x040fe200000006ff */
[-C--:B------:R-:W-:Y:S01]  /*9b40*/  IMAD R51, R2, R72.reuse, R51 ;  /* 0x0000004802337224 */ /* 0x080fe200078e0233 */
[----:B------:R-:W-:Y:S01]  /*9b50*/  SHF.R.S32.HI R2, RZ, 0x18, R88 ;  /* 0x00000018ff027819 */ /* 0x000fe20000011458 */
[C---:B------:R-:W-:Y:S01]  /*9b60*/  IMAD.U32 R0, R88.reuse, 0x10000, RZ ;  /* 0x0001000058007824 */ /* 0x040fe200078e00ff */
[----:B------:R-:W-:Y:S01]  /*9b70*/  PRMT R5, R89, 0x8880, RZ ;  /* 0x0000888059057816 */ /* 0x000fe200000000ff */
[-C--:B------:R-:W-:Y:S01]  /*9b80*/  IMAD R48, R3, R72.reuse, R48 ;  /* 0x0000004803307224 */ /* 0x080fe200078e0230 */
[----:B------:R-:W-:Y:S02]  /*9b90*/  SHF.L.U32 R3, R88, 0x8, RZ ;  /* 0x0000000858037819 */ /* 0x000fe400000006ff */
[----:B------:R-:W-:Y:S02]  /*9ba0*/  SHF.R.S32.HI R0, RZ, 0x18, R0 ;  /* 0x00000018ff007819 */ /* 0x000fe40000011400 */
[----:B------:R-:W-:Y:S02]  /*9bb0*/  SHF.R.S32.HI R3, RZ, 0x18, R3 ;  /* 0x00000018ff037819 */ /* 0x000fe40000011403 */
[----:B------:R-:W-:Y:S01]  /*9bc0*/  SHF.R.S32.HI R4, RZ, 0x18, R4 ;  /* 0x00000018ff047819 */ /* 0x000fe20000011404 */
[-C--:B------:R-:W-:Y:S01]  /*9bd0*/  IMAD R49, R0, R72.reuse, R49 ;  /* 0x0000004800317224 */ /* 0x080fe200078e0231 */
[----:B------:R-:W-:Y:S01]  /*9be0*/  SHF.R.S32.HI R0, RZ, 0x18, R89 ;  /* 0x00000018ff007819 */ /* 0x000fe20000011459 */
[-C--:B------:R-:W-:Y:S01]  /*9bf0*/  IMAD R50, R3, R72.reuse, R50 ;  /* 0x0000004803327224 */ /* 0x080fe200078e0232 */
[----:B------:R-:W-:Y:S01]  /*9c00*/  SHF.L.U32 R3, R89, 0x8, RZ ;  /* 0x0000000859037819 */ /* 0x000fe200000006ff */
[-C--:B------:R-:W-:Y:S01]  /*9c10*/  IMAD R55, R2, R72.reuse, R55 ;  /* 0x0000004802377224 */ /* 0x080fe200078e0237 */
        /* <DEDUP_REMOVED lines=8> */
[----:B------:R-:W-:Y:S01]  /*9ca0*/  IMAD R59, R0, R72, R59 ;  /* 0x00000048003b7224 */ /* 0x000fe200078e023b */
[----:B------:R-:W-:Y:S01]  /*9cb0*/  I2IP.S8.S32.SAT R18, R23, R18, RZ ;  /* 0x0000001217127239 */ /* 0x000fe200000014ff */
[----:B------:R-:W-:Y:S01]  /*9cc0*/  IMAD R56, R5, R72, R56 ;  /* 0x0000004805387224 */ /* 0x000fe200078e0238 */
[----:B------:R-:W-:Y:S01]  /*9cd0*/  I2IP.S8.S32.SAT R102, R9, R8, R10 ;  /* 0x0000000809667239 */ /* 0x000fe2000000140a */
[----:B------:R-:W-:Y:S01]  /*9ce0*/  IMAD R57, R2, R72, R57 ;  /* 0x0000004802397224 */ /* 0x000fe200078e0239 */
[----:B------:R-:W-:Y:S02]  /*9cf0*/  I2IP.S8.S32.SAT R103, R13, R12, R14 ;  /* 0x0000000c0d677239 */ /* 0x000fe4000000140e */
[----:B------:R-:W-:Y:S02]  /*9d00*/  SHF.R.S32.HI R7, RZ, 0x18, R7 ;  /* 0x00000018ff077819 */ /* 0x000fe40000011407 */
[----:B------:R-:W-:Y:S01]  /*9d10*/  SHF.L.U32 R2, R91, 0x10, RZ ;  /* 0x000000105b027819 */ /* 0x000fe200000006ff */
[----:B------:R1:W-:Y:S01]  /*9d20*/  STS.128 [R135+UR44+0x8200], R100 ;  /* 0x0082006487007988 */ /* 0x0003e20008000c2c */
[----:B------:R-:W-:Y:S01]  /*9d30*/  SHF.R.S32.HI R0, RZ, 0x18, R90 ;  /* 0x00000018ff007819 */ /* 0x000fe2000001145a */
[----:B------:R-:W-:Y:S01]  /*9d40*/  IMAD R58, R7, R72, R58 ;  /* 0x00000048073a7224 */ /* 0x000fe200078e023a */
[----:B------:R-:W-:Y:S02]  /*9d50*/  I2IP.S8.S32.SAT R16, R17, R16, R18 ;  /* 0x0000001011107239 */ /* 0x000fe40000001412 */
[----:B------:R-:W-:Y:S01]  /*9d60*/  I2IP.S8.S32.SAT R17, R27, R22, RZ ;  /* 0x000000161b117239 */ /* 0x000fe200000014ff */
[----:B------:R-:W-:Y:S01]  /*9d70*/  IMAD R63, R0, R72, R63 ;  /* 0x00000048003f7224 */ /* 0x000fe200078e023f */
[----:B------:R-:W-:Y:S02]  /*9d80*/  I2IP.S8.S32.SAT R18, R31, R26, RZ ;  /* 0x0000001a1f127239 */ /* 0x000fe400000014ff */
[----:B------:R-:W-:Y:S02]  /*9d90*/  I2IP.S8.S32.SAT R19, R35, R30, RZ ;  /* 0x0000001e23137239 */ /* 0x000fe400000014ff */
[C---:B------:R-:W-:Y:S02]  /*9da0*/  PRMT R3, R91.reuse, 0x8880, RZ ;  /* 0x000088805b037816 */ /* 0x040fe400000000ff */
[----:B------:R-:W-:Y:S02]  /*9db0*/  SHF.L.U32 R5, R91, 0x8, RZ ;  /* 0x000000085b057819 */ /* 0x000fe400000006ff */
[----:B------:R-:W-:Y:S01]  /*9dc0*/  SHF.R.S32.HI R2, RZ, 0x18, R2 ;  /* 0x00000018ff027819 */ /* 0x000fe20000011402 */
[----:B------:R-:W-:Y:S01]  /*9dd0*/  IMAD R60, R3, R72, R60 ;  /* 0x00000048033c7224 */ /* 0x000fe200078e023c */
[----:B------:R-:W-:Y:S02]  /*9de0*/  I2IP.S8.S32.SAT R17, R21, R20, R17 ;  /* 0x0000001415117239 */ /* 0x000fe40000001411 */
[----:B------:R-:W-:Y:S01]  /*9df0*/  I2IP.S8.S32.SAT R18, R25, R24, R18 ;  /* 0x0000001819127239 */ /* 0x000fe20000001412 */
[----:B------:R-:W-:Y:S01]  /*9e00*/  IMAD R61, R2, R72, R61 ;  /* 0x00000048023d7224 */ /* 0x000fe200078e023d */
[----:B------:R-:W-:Y:S02]  /*9e10*/  I2IP.S8.S32.SAT R19, R29, R28, R19 ;  /* 0x0000001c1d137239 */ /* 0x000fe40000001413 */
[----:B------:R-:W-:Y:S02]  /*9e20*/  SHF.R.S32.HI R5, RZ, 0x18, R5 ;  /* 0x00000018ff057819 */ /* 0x000fe40000011405 */
[----:B------:R-:W-:Y:S01]  /*9e30*/  SHF.R.S32.HI R4, RZ, 0x18, R91 ;  /* 0x00000018ff047819 */ /* 0x000fe2000001145b */
[----:B------:R1:W-:Y:S01]  /*9e40*/  STS.128 [R158+0x8200], R16 ;  /* 0x008200109e007388 */ /* 0x0003e20000000c00 */
[----:B------:R-:W-:Y:S01]  /*9e50*/  I2IP.S8.S32.SAT R34, R39, R34, RZ ;  /* 0x0000002227227239 */ /* 0x000fe200000014ff */
[----:B------:R-:W-:Y:S01]  /*9e60*/  IMAD R62, R5, R72, R62 ;  /* 0x00000048053e7224 */ /* 0x000fe200078e023e */
[----:B------:R-:W-:Y:S01]  /*9e70*/  I2IP.S8.S32.SAT R38, R43, R38, RZ ;  /* 0x000000262b267239 */ /* 0x000fe200000014ff */
[----:B------:R-:W-:Y:S01]  /*9e80*/  IMAD R67, R4, R72, R67 ;  /* 0x0000004804437224 */ /* 0x000fe200078e0243 */
[----:B------:R-:W-:Y:S02]  /*9e90*/  I2IP.S8.S32.SAT R42, R47, R42, RZ ;  /* 0x0000002a2f2a7239 */ /* 0x000fe400000014ff */
[----:B------:R-:W-:Y:S02]  /*9ea0*/  I2IP.S8.S32.SAT R35, R51, R46, RZ ;  /* 0x0000002e33237239 */ /* 0x000fe400000014ff */
[----:B------:R-:W-:Y:S02]  /*9eb0*/  I2IP.S8.S32.SAT R32, R33, R32, R34 ;  /* 0x0000002021207239 */ /* 0x000fe40000001422 */
[----:B------:R-:W-:Y:S02]  /*9ec0*/  I2IP.S8.S32.SAT R33, R37, R36, R38 ;  /* 0x0000002425217239 */ /* 0x000fe40000001426 */
[----:B------:R-:W-:Y:S02]  /*9ed0*/  I2IP.S8.S32.SAT R34, R41, R40, R42 ;  /* 0x0000002829227239 */ /* 0x000fe4000000142a */
[----:B------:R-:W-:Y:S02]  /*9ee0*/  I2IP.S8.S32.SAT R35, R45, R44, R35 ;  /* 0x0000002c2d237239 */ /* 0x000fe40000001423 */
[----:B------:R-:W-:Y:S02]  /*9ef0*/  I2IP.S8.S32.SAT R50, R55, R50, RZ ;  /* 0x0000003237327239 */ /* 0x000fe400000014ff */
[----:B------:R-:W-:Y:S01]  /*9f00*/  I2IP.S8.S32.SAT R54, R59, R54, RZ ;  /* 0x000000363b367239 */ /* 0x000fe200000014ff */
[----:B------:R1:W-:Y:S01]  /*9f10*/  STS.128 [R157+0x8200], R32 ;  /* 0x008200209d007388 */ /* 0x0003e20000000c00 */
[----:B------:R-:W-:Y:S02]  /*9f20*/  I2IP.S8.S32.SAT R58, R63, R58, RZ ;  /* 0x0000003a3f3a7239 */ /* 0x000fe400000014ff */
[----:B------:R-:W-:Y:S02]  /*9f30*/  I2IP.S8.S32.SAT R62, R67, R62, RZ ;  /* 0x0000003e433e7239 */ /* 0x000fe400000014ff */
[----:B------:R-:W-:Y:S02]  /*9f40*/  I2IP.S8.S32.SAT R48, R49, R48, R50 ;  /* 0x0000003031307239 */ /* 0x000fe40000001432 */
[----:B------:R-:W-:Y:S02]  /*9f50*/  I2IP.S8.S32.SAT R49, R53, R52, R54 ;  /* 0x0000003435317239 */ /* 0x000fe40000001436 */
[----:B------:R-:W-:Y:S02]  /*9f60*/  I2IP.S8.S32.SAT R50, R57, R56, R58 ;  /* 0x0000003839327239 */ /* 0x000fe4000000143a */
[----:B------:R-:W-:Y:S02]  /*9f70*/  I2IP.S8.S32.SAT R51, R61, R60, R62 ;  /* 0x0000003c3d337239 */ /* 0x000fe4000000143e */
[----:B------:R-:W-:Y:S02]  /*9f80*/  LEA R0, R148, UR44, 0x3 ;  /* 0x0000002c94007c11 */ /* 0x000fe4000f8e18ff */
[----:B------:R-:W-:Y:S01]  /*9f90*/  @P6 SHF.L.U32 R3, R146, 0x1f, RZ ;  /* 0x0000001f92036819 */ /* 0x000fe200000006ff */
        /* <DEDUP_REMOVED lines=9> */
[----:B------:R-:W-:Y:S02]  /*a030*/  UIADD3 UR4, UPT, UPT, UR44, 0x8200, URZ ;  /* 0x000082002c047890 */ /* 0x000fe4000fffe0ff */
[----:B------:R-:W-:Y:S01]  /*a040*/  UIADD3 UR9, UPT, UPT, UR49, 0x80, URZ ;  /* 0x0000008031097890 */ /* 0x000fe2000fffe0ff */
[----:B------:R-:W-:Y:S01]  /*a050*/  UMOV UR10, UR50 ;  /* 0x00000032000a7c82 */ /* 0x000fe20008000000 */
[----:B------:R-:W-:Y:S02]  /*a060*/  UMOV UR11, UR36 ;  /* 0x00000024000b7c82 */ /* 0x000fe40008000000 */
        /* <DEDUP_REMOVED lines=8> */
.L_x_123:
[----:B------:R-:W-:Y:S05]  /*a0f0*/  BSYNC.RECONVERGENT B0 ;  /* 0x0000000000007941 */ /* 0x000fea0003800200 */
.L_x_122:
        /* <DEDUP_REMOVED lines=16> */
.L_x_127:
[----:B------:R-:W-:Y:S05]  /*a200*/  BSYNC B0 ;  /* 0x0000000000007941 */ /* 0x000fea0003800000 */
.L_x_126:
        /* <DEDUP_REMOVED lines=20> */
.L_x_125:
[----:B------:R-:W-:Y:S05]  /*a350*/  BSYNC B1 ;  /* 0x0000000000017941 */ /* 0x000fea0003800000 */
.L_x_124:
[----:B--2---:R-:W-:Y:S05]  /*a360*/  VIADD R0, R71, 0xc0 ;  /* 0x000000c047007836 */ /* 0x004fea0000000000 */
        /* <DEDUP_REMOVED lines=9> */
[----:B------:R-:W5:Y:S01]  /*a400*/  LDCU.64 UR6, c[0x4][0x80] ;  /* 0x01001000ff0677ac */ /* 0x000f620008000a00 */
[----:B------:R-:W1:Y:S01]  /*a410*/  LDC.64 R2, c[0x4][R3] ;  /* 0x0100000003027b82 */ /* 0x000e620000000a00 */
[----:B------:R-:W3:Y:S01]  /*a420*/  LDCU.64 UR4, c[0x4][0x18] ;  /* 0x01000300ff0477ac */ /* 0x000ee20008000a00 */
[----:B--2---:R-:W-:Y:S01]  /*a430*/  MOV R5, UR9 ;  /* 0x0000000900057c02 */ /* 0x004fe20008000f00 */
[----:B------:R-:W-:Y:S01]  /*a440*/  IMAD.U32 R4, RZ, RZ, UR8 ;  /* 0x00000008ff047e24 */ /* 0x000fe2000f8e00ff */
[----:B-----5:R-:W-:Y:S01]  /*a450*/  MOV R7, UR7 ;  /* 0x0000000700077c02 */ /* 0x020fe20008000f00 */
[----:B------:R-:W-:Y:S01]  /*a460*/  IMAD.U32 R6, RZ, RZ, UR6 ;  /* 0x00000006ff067e24 */ /* 0x000fe2000f8e00ff */
[----:B---3--:R-:W-:Y:S01]  /*a470*/  MOV R11, UR5 ;  /* 0x00000005000b7c02 */ /* 0x008fe20008000f00 */
[----:B------:R-:W-:Y:S02]  /*a480*/  IMAD.U32 R10, RZ, RZ, UR4 ;  /* 0x00000004ff0a7e24 */ /* 0x000fe4000f8e00ff */
[----:B------:R-:W-:Y:S07]  /*a490*/  LEPC R20, `(.L_x_129) ;  /* 0x000000001014794e */ /* 0x000fee0000000000 */
[----:B-1--4-:R-:W-:Y:S05]  /*a4a0*/  CALL.ABS.NOINC R2 ;  /* 0x0000000002007343 */ /* 0x012fea0003c00000 */
.L_x_129:
[----:B------:R-:W-:Y:S01]  /*a4b0*/  ISETP.NE.AND P0, PT, R154, RZ, PT ;  /* 0x000000ff9a00720c */ /* 0x000fe20003f05270 */
[----:B------:R-:W-:Y:S05]  /*a4c0*/  WARPSYNC.ALL ;  /* 0x0000000000007948 */ /* 0x000fea0003800000 */
[----:B---3--:R-:W-:Y:S01]  /*a4d0*/  IMAD.U32 R131, R94, 0x10000, RZ ;  /* 0x000100005e837824 */ /* 0x008fe200078e00ff */
[----:B------:R-:W-:Y:S01]  /*a4e0*/  R2UR UR4, R71 ;  /* 0x00000000470472ca */ /* 0x000fe200000e0000 */
[----:B----4-:R-:W-:Y:S01]  /*a4f0*/  IMAD.U32 R125, R80, 0x10000, RZ ;  /* 0x00010000507d7824 */ /* 0x010fe200078e00ff */
[C---:B------:R-:W-:Y:S01]  /*a500*/  SHF.L.U32 R0, R92.reuse, 0x10, RZ ;  /* 0x000000105c007819 */ /* 0x040fe200000006ff */
[----:B-1----:R-:W-:Y:S01]  /*a510*/  IMAD.U32 R110, R85, 0x10000, RZ ;  /* 0x00010000556e7824 */ /* 0x002fe200078e00ff */
[----:B------:R-:W-:Y:S01]  /*a520*/  PRMT R3, R92, 0x8880, RZ ;  /* 0x000088805c037816 */ /* 0x000fe200000000ff */
[----:B------:R-:W-:Y:S01]  /*a530*/  IMAD.SHL.U32 R118, R82, 0x100, RZ ;  /* 0x0000010052767824 */ /* 0x000fe200078e00ff */
[----:B------:R-:W-:Y:S01]  /*a540*/  SHF.L.U32 R73, R92, 0x8, RZ ;  /* 0x000000085c497819 */ /* 0x000fe200000006ff */
[----:B------:R-:W-:Y:S01]  /*a550*/  IMAD.SHL.U32 R103, R87, 0x100, RZ ;  /* 0x0000010057677824 */ /* 0x000fe200078e00ff */
[----:B------:R-:W-:Y:S01]  /*a560*/  SHF.R.S32.HI R0, RZ, 0x18, R0 ;  /* 0x00000018ff007819 */ /* 0x000fe20000011400 */
[----:B------:R-:W-:Y:S01]  /*a570*/  BSSY.RECONVERGENT B0, `(.L_x_130) ;  /* 0x0000123000007945 */ /* 0x000fe20003800200 */
[----:B------:R-:W-:Y:S02]  /*a580*/  SHF.R.S32.HI R73, RZ, 0x18, R73 ;  /* 0x00000018ff497819 */ /* 0x000fe40000011449 */
[----:B------:R-:W-:Y:S01]  /*a590*/  R2UR UR5, R78 ;  /* 0x000000004e0572ca */ /* 0x000fe200000e0000 */
[----:B------:R-:W1:Y:S01]  /*a5a0*/  LDTM.x64 R4, tmem[UR4+0xc0] ;  /* 0x0000c004000479ee */ /* 0x000e620008340000 */
[----:B------:R-:W-:Y:S01]  /*a5b0*/  NOP ;  /* 0x0000000000007918 */ /* 0x000fe20000000000 */
[----:B------:R-:W-:Y:S02]  /*a5c0*/  SHF.R.S32.HI R2, RZ, 0x18, R92 ;  /* 0x00000018ff027819 */ /* 0x000fe4000001145c */
[C---:B------:R-:W-:Y:S02]  /*a5d0*/  PRMT R134, R93.reuse, 0x8880, RZ ;  /* 0x000088805d867816 */ /* 0x040fe400000000ff */
[----:B------:R-:W-:Y:S02]  /*a5e0*/  SHF.L.U32 R74, R93, 0x10, RZ ;  /* 0x000000105d4a7819 */ /* 0x000fe400000006ff */
[----:B------:R-:W-:Y:S02]  /*a5f0*/  PRMT R132, R94, 0x8880, RZ ;  /* 0x000088805e847816 */ /* 0x000fe400000000ff */
[----:B------:R-:W-:Y:S02]  /*a600*/  SHF.R.S32.HI R74, RZ, 0x18, R74 ;  /* 0x00000018ff4a7819 */ /* 0x000fe4000001144a */
[----:B------:R-:W-:Y:S01]  /*a610*/  UIADD3 UR4, UPT, UPT, UR5, 0xf0, URZ ;  /* 0x000000f005047890 */ /* 0x000fe2000fffe0ff */
[----:B------:R-:W-:Y:S02]  /*a620*/  SHF.R.S32.HI R75, RZ, 0x18, R93 ;  /* 0x00000018ff4b7819 */ /* 0x000fe4000001145d */
[C---:B------:R-:W-:Y:S01]  /*a630*/  PRMT R129, R95.reuse, 0x8880, RZ ;  /* 0x000088805f817816 */ /* 0x040fe200000000ff */
[----:B------:R-:W-:Y:S01]  /*a640*/  UPRMT UR4, UR45, 0x654, UR4 ;  /* 0x000006542d047896 */ /* 0x000fe20008000004 */
[----:B------:R-:W-:Y:S02]  /*a650*/  SHF.R.S32.HI R76, RZ, 0x18, R94 ;  /* 0x00000018ff4c7819 */ /* 0x000fe4000001145e */
[----:B------:R-:W-:Y:S02]  /*a660*/  SHF.L.U32 R128, R95, 0x10, RZ ;  /* 0x000000105f807819 */ /* 0x000fe400000006ff */
[----:B------:R-:W-:Y:S02]  /*a670*/  PRMT R126, R80, 0x8880, RZ ;  /* 0x00008880507e7816 */ /* 0x000fe400000000ff */
[----:B------:R-:W-:Y:S01]  /*a680*/  SHF.R.S32.HI R77, RZ, 0x18, R95 ;  /* 0x00000018ff4d7819 */ /* 0x000fe2000001145f */
[C---:B-1----:R-:W-:Y:S01]  /*a690*/  IMAD R4, R70.reuse, R4, RZ ;  /* 0x0000000446047224 */ /* 0x042fe200078e02ff */
[----:B------:R-:W-:Y:S01]  /*a6a0*/  SYNCS.ARRIVE.TRANS64.RED.A1T0 RZ, [UR4], RZ ;  /* 0x000000ffffff79a7 */ /* 0x000fe20008100404 */
[C---:B------:R-:W-:Y:S01]  /*a6b0*/  IMAD R5, R70.reuse, R5, RZ ;  /* 0x0000000546057224 */ /* 0x040fe200078e02ff */
[----:B------:R-:W-:Y:S01]  /*a6c0*/  PRMT R123, R81, 0x8880, RZ ;  /* 0x00008880517b7816 */ /* 0x000fe200000000ff */
[C---:B------:R-:W-:Y:S01]  /*a6d0*/  IMAD R6, R70.reuse, R6, RZ ;  /* 0x0000000646067224 */ /* 0x040fe200078e02ff */
[----:B------:R-:W-:Y:S01]  /*a6e0*/  SHF.R.S32.HI R78, RZ, 0x18, R80 ;  /* 0x00000018ff4e7819 */ /* 0x000fe20000011450 */
[-C--:B------:R-:W-:Y:S01]  /*a6f0*/  IMAD R4, R3, R72.reuse, R4 ;  /* 0x0000004803047224 */ /* 0x080fe200078e0204 */
[----:B------:R-:W-:Y:S01]  /*a700*/  SHF.L.U32 R122, R81, 0x10, RZ ;  /* 0x00000010517a7819 */ /* 0x000fe200000006ff */
[----:B------:R-:W-:Y:S01]  /*a710*/  IMAD R7, R70, R7, RZ ;  /* 0x0000000746077224 */ /* 0x000fe200078e02ff */
[----:B------:R-:W-:Y:S01]  /*a720*/  PRMT R120, R82, 0x8880, RZ ;  /* 0x0000888052787816 */ /* 0x000fe200000000ff */
[-C--:B------:R-:W-:Y:S01]  /*a730*/  IMAD R5, R0, R72.reuse, R5 ;  /* 0x0000004800057224 */ /* 0x080fe200078e0205 */
[----:B------:R-:W-:Y:S01]  /*a740*/  SHF.R.S32.HI R79, RZ, 0x18, R81 ;  /* 0x00000018ff4f7819 */ /* 0x000fe20000011451 */
[----:B------:R-:W-:Y:S01]  /*a750*/  IMAD R6, R73, R72, R6 ;  /* 0x0000004849067224 */ /* 0x000fe200078e0206 */
[----:B------:R-:W-:Y:S01]  /*a760*/  MOV R73, R134 ;  /* 0x0000008600497202 */ /* 0x000fe20000000f00 */
[----:B------:R-:W-:Y:S01]  /*a770*/  IMAD R7, R2, R72, R7 ;  /* 0x0000004802077224 */ /* 0x000fe200078e0207 */
[----:B------:R-:W-:Y:S01]  /*a780*/  SHF.L.U32 R119, R82, 0x10, RZ ;  /* 0x0000001052777819 */ /* 0x000fe200000006ff */
[C---:B------:R-:W-:Y:S01]  /*a790*/  IMAD R2, R70.reuse, R17, RZ ;  /* 0x0000001146027224 */ /* 0x040fe200078e02ff */
[----:B------:R-:W-:Y:S01]  /*a7a0*/  PRMT R117, R83, 0x8880, RZ ;  /* 0x0000888053757816 */ /* 0x000fe200000000ff */
[C---:B------:R-:W-:Y:S01]  /*a7b0*/  IMAD R17, R70.reuse, R21, RZ ;  /* 0x0000001546117224 */ /* 0x040fe200078e02ff */
[----:B------:R-:W-:Y:S01]  /*a7c0*/  I2IP.S8.S32.SAT R160, R7, R6, RZ ;  /* 0x0000000607a07239 */ /* 0x000fe200000014ff */
[C---:B------:R-:W-:Y:S01]  /*a7d0*/  IMAD R21, R70.reuse, R25, RZ ;  /* 0x0000001946157224 */ /* 0x040fe200078e02ff */
[----:B------:R-:W-:Y:S01]  /*a7e0*/  SHF.R.S32.HI R6, RZ, 0x18, R131 ;  /* 0x00000018ff067819 */ /* 0x000fe20000011483 */
[C---:B------:R-:W-:Y:S01]  /*a7f0*/  IMAD R25, R70.reuse, R29, RZ ;  /* 0x0000001d46197224 */ /* 0x040fe200078e02ff */
[----:B------:R-:W-:Y:S01]  /*a800*/  I2IP.S8.S32.SAT R160, R5, R4, R160 ;  /* 0x0000000405a07239 */ /* 0x000fe200000014a0 */
[C---:B------:R-:W-:Y:S01]  /*a810*/  IMAD R29, R70.reuse, R33, RZ ;  /* 0x00000021461d7224 */ /* 0x040fe200078e02ff */
[----:B------:R-:W-:Y:S01]  /*a820*/  SHF.R.S32.HI R5, RZ, 0x18, R128 ;  /* 0x00000018ff057819 */ /* 0x000fe20000011480 */
[C---:B------:R-:W-:Y:S01]  /*a830*/  IMAD R8, R70.reuse, R8, RZ ;  /* 0x0000000846087224 */ /* 0x040fe200078e02ff */
[----:B------:R-:W-:Y:S01]  /*a840*/  SHF.L.U32 R116, R83, 0x10, RZ ;  /* 0x0000001053747819 */ /* 0x000fe200000006ff */
[----:B------:R-:W-:Y:S01]  /*a850*/  IMAD R33, R70, R37, RZ ;  /* 0x0000002546217224 */ /* 0x000fe200078e02ff */
[----:B------:R-:W-:Y:S01]  /*a860*/  PRMT R114, R84, 0x8880, RZ ;  /* 0x0000888054727816 */ /* 0x000fe200000000ff */
[----:B------:R-:W-:Y:S01]  /*a870*/  IMAD R37, R70, R41, RZ ;  /* 0x0000002946257224 */ /* 0x000fe200078e02ff */
[----:B------:R-:W-:Y:S01]  /*a880*/  SHF.L.U32 R113, R84, 0x10, RZ ;  /* 0x0000001054717819 */ /* 0x000fe200000006ff */
[C---:B------:R-:W-:Y:S01]  /*a890*/  IMAD R9, R70.reuse, R9, RZ ;  /* 0x0000000946097224 */ /* 0x040fe200078e02ff */
[C---:B------:R-:W-:Y:S01]  /*a8a0*/  PRMT R111, R85.reuse, 0x8880, RZ ;  /* 0x00008880556f7816 */ /* 0x040fe200000000ff */
[C---:B------:R-:W-:Y:S01]  /*a8b0*/  IMAD R41, R70.reuse, R45, RZ ;  /* 0x0000002d46297224 */ /* 0x040fe200078e02ff */
[----:B------:R-:W-:Y:S01]  /*a8c0*/  SHF.L.U32 R109, R85, 0x8, RZ ;  /* 0x00000008556d7819 */ /* 0x000fe200000006ff */
[----:B------:R-:W-:Y:S01]  /*a8d0*/  IMAD R45, R70, R49, RZ ;  /* 0x00000031462d7224 */ /* 0x000fe200078e02ff */
[----:B------:R-:W-:Y:S01]  /*a8e0*/  PRMT R108, R86, 0x8880, RZ ;  /* 0x00008880566c7816 */ /* 0x000fe200000000ff */
[----:B------:R-:W-:Y:S01]  /*a8f0*/  IMAD R10, R70, R10, RZ ;  /* 0x0000000a460a7224 */ /* 0x000fe200078e02ff */
[----:B------:R-:W-:Y:S01]  /*a900*/  SHF.L.U32 R107, R86, 0x10, RZ ;  /* 0x00000010566b7819 */ /* 0x000fe200000006ff */
[C---:B------:R-:W-:Y:S01]  /*a910*/  IMAD R49, R70.reuse, R53, RZ ;  /* 0x0000003546317224 */ /* 0x040fe200078e02ff */
[----:B------:R-:W-:Y:S01]  /*a920*/  PRMT R105, R87, 0x8880, RZ ;  /* 0x0000888057697816 */ /* 0x000fe200000000ff */
[-C--:B------:R-:W-:Y:S01]  /*a930*/  IMAD R8, R73, R72.reuse, R8 ;  /* 0x0000004849087224 */ /* 0x080fe200078e0208 */
[----:B------:R-:W-:Y:S01]  /*a940*/  SHF.L.U32 R104, R87, 0x10, RZ ;  /* 0x0000001057687819 */ /* 0x000fe200000006ff */
[----:B------:R-:W-:Y:S01]  /*a950*/  IMAD R53, R70, R57, RZ ;  /* 0x0000003946357224 */ /* 0x000fe200078e02ff */
[----:B------:R-:W-:Y:S01]  /*a960*/  PRMT R102, R88, 0x8880, RZ ;  /* 0x0000888058667816 */ /* 0x000fe200000000ff */
[----:B------:R-:W-:Y:S01]  /*a970*/  IMAD R11, R70, R11, RZ ;  /* 0x0000000b460b7224 */ /* 0x000fe200078e02ff */
[----:B------:R-:W-:Y:S01]  /*a980*/  SHF.L.U32 R101, R88, 0x10, RZ ;  /* 0x0000001058657819 */ /* 0x000fe200000006ff */
[----:B------:R-:W-:Y:S01]  /*a990*/  IMAD R57, R70, R61, RZ ;  /* 0x0000003d46397224 */ /* 0x000fe200078e02ff */
[C---:B------:R-:W-:Y:S01]  /*a9a0*/  PRMT R99, R89.reuse, 0x8880, RZ ;  /* 0x0000888059637816 */ /* 0x040fe200000000ff */
[----:B------:R-:W-:Y:S01]  /*a9b0*/  IMAD R9, R74, R72, R9 ;  /* 0x000000484a097224 */ /* 0x000fe200078e0209 */
[----:B------:R-:W-:Y:S01]  /*a9c0*/  SHF.L.U32 R98, R89, 0x10, RZ ;  /* 0x0000001059627819 */ /* 0x000fe200000006ff */
[----:B------:R-:W-:Y:S01]  /*a9d0*/  IMAD R61, R70, R65, RZ ;  /* 0x00000041463d7224 */ /* 0x000fe200078e02ff */
[----:B------:R-:W-:Y:S01]  /*a9e0*/  PRMT R96, R90, 0x8880, RZ ;  /* 0x000088805a607816 */ /* 0x000fe200000000ff */
[C---:B------:R-:W-:Y:S01]  /*a9f0*/  IMAD R12, R70.reuse, R12, RZ ;  /* 0x0000000c460c7224 */ /* 0x040fe200078e02ff */
[----:B------:R-:W-:Y:S01]  /*aa00*/  SHF.L.U32 R92, R91, 0x10, RZ ;  /* 0x000000105b5c7819 */ /* 0x000fe200000006ff */
[----:B------:R-:W-:Y:S01]  /*aa10*/  IMAD.MOV.U32 R65, RZ, RZ, R132 ;  /* 0x000000ffff417224 */ /* 0x000fe200078e0084 */
[----:B------:R-:W-:Y:S01]  /*aa20*/  SHF.L.U32 R133, R93, 0x8, RZ ;  /* 0x000000085d857819 */ /* 0x000fe200000006ff */
[C---:B------:R-:W-:Y:S01]  /*aa30*/  IMAD R13, R70.reuse, R13, RZ ;  /* 0x0000000d460d7224 */ /* 0x040fe200078e02ff */
[----:B------:R-:W-:Y:S01]  /*aa40*/  PRMT R93, R91, 0x8880, RZ ;  /* 0x000088805b5d7816 */ /* 0x000fe200000000ff */
[C---:B------:R-:W-:Y:S01]  /*aa50*/  IMAD R14, R70.reuse, R14, RZ ;  /* 0x0000000e460e7224 */ /* 0x040fe200078e02ff */
[----:B------:R-:W-:Y:S01]  /*aa60*/  SHF.R.S32.HI R7, RZ, 0x18, R133 ;  /* 0x00000018ff077819 */ /* 0x000fe20000011485 */
[----:B------:R-:W-:Y:S01]  /*aa70*/  IMAD R15, R70, R15, RZ ;  /* 0x0000000f460f7224 */ /* 0x000fe200078e02ff */
[----:B------:R-:W-:Y:S01]  /*aa80*/  SHF.L.U32 R130, R94, 0x8, RZ ;  /* 0x000000085e827819 */ /* 0x000fe200000006ff */
[----:B------:R-:W-:Y:S01]  /*aa90*/  IMAD R0, R70, R16, RZ ;  /* 0x0000001046007224 */ /* 0x000fe200078e02ff */
[----:B------:R-:W-:Y:S01]  /*aaa0*/  SHF.L.U32 R127, R95, 0x8, RZ ;  /* 0x000000085f7f7819 */ /* 0x000fe200000006ff */
[-C--:B------:R-:W-:Y:S01]  /*aab0*/  IMAD R10, R7, R72.reuse, R10 ;  /* 0x00000048070a7224 */ /* 0x080fe200078e020a */
[----:B------:R-:W-:Y:S01]  /*aac0*/  MOV R7, R129 ;  /* 0x0000008100077202 */ /* 0x000fe20000000f00 */
[-C--:B------:R-:W-:Y:S01]  /*aad0*/  IMAD R11, R75, R72.reuse, R11 ;  /* 0x000000484b0b7224 */ /* 0x080fe200078e020b */
[----:B------:R-:W-:Y:S01]  /*aae0*/  SHF.R.S32.HI R73, RZ, 0x18, R130 ;  /* 0x00000018ff497819 */ /* 0x000fe20000011482 */
[-C--:B------:R-:W-:Y:S01]  /*aaf0*/  IMAD R12, R65, R72.reuse, R12 ;  /* 0x00000048410c7224 */ /* 0x080fe200078e020c */
[----:B------:R-:W-:Y:S01]  /*ab00*/  SHF.R.S32.HI R4, RZ, 0x18, R127 ;  /* 0x00000018ff047819 */ /* 0x000fe2000001147f */
[----:B------:R-:W-:Y:S01]  /*ab10*/  IMAD R13, R6, R72, R13 ;  /* 0x00000048060d7224 */ /* 0x000fe200078e020d */
[----:B------:R-:W-:Y:S01]  /*ab20*/  I2IP.S8.S32.SAT R10, R11, R10, RZ ;  /* 0x0000000a0b0a7239 */ /* 0x000fe200000014ff */
[-C--:B------:R-:W-:Y:S01]  /*ab30*/  IMAD R14, R73, R72.reuse, R14 ;  /* 0x00000048490e7224 */ /* 0x080fe200078e020e */
[----:B------:R-:W-:Y:S01]  /*ab40*/  SHF.R.S32.HI R6, RZ, 0x18, R125 ;  /* 0x00000018ff067819 */ /* 0x000fe2000001147d */
[----:B------:R-:W-:Y:S01]  /*ab50*/  IMAD R15, R76, R72, R15 ;  /* 0x000000484c0f7224 */ /* 0x000fe200078e020f */
[----:B------:R-:W-:Y:S01]  /*ab60*/  I2IP.S8.S32.SAT R161, R9, R8, R10 ;  /* 0x0000000809a17239 */ /* 0x000fe2000000140a */
[----:B------:R-:W-:Y:S01]  /*ab70*/  IMAD R3, R70, R18, RZ ;  /* 0x0000001246037224 */ /* 0x000fe200078e02ff */
[----:B------:R-:W-:Y:S01]  /*ab80*/  SHF.L.U32 R124, R80, 0x8, RZ ;  /* 0x00000008507c7819 */ /* 0x000fe200000006ff */
[----:B------:R-:W-:Y:S01]  /*ab90*/  IMAD R0, R7, R72, R0 ;  /* 0x0000004807007224 */ /* 0x000fe200078e0200 */
[----:B------:R-:W-:Y:S01]  /*aba0*/  I2IP.S8.S32.SAT R14, R15, R14, RZ ;  /* 0x0000000e0f0e7239 */ /* 0x000fe200000014ff */
[----:B------:R-:W-:Y:S01]  /*abb0*/  IMAD R19, R70, R19, RZ ;  /* 0x0000001346137224 */ /* 0x000fe200078e02ff */
[----:B------:R-:W-:Y:S01]  /*abc0*/  SHF.R.S32.HI R7, RZ, 0x18, R124 ;  /* 0x00000018ff077819 */ /* 0x000fe2000001147c */
[----:B------:R-:W-:Y:S01]  /*abd0*/  IMAD R2, R5, R72, R2 ;  /* 0x0000004805027224 */ /* 0x000fe200078e0202 */
[----:B------:R-:W-:Y:S01]  /*abe0*/  I2IP.S8.S32.SAT R162, R13, R12, R14 ;  /* 0x0000000c0da27239 */ /* 0x000fe2000000140e */
[----:B------:R-:W-:Y:S01]  /*abf0*/  IMAD R3, R4, R72, R3 ;  /* 0x0000004804037224 */ /* 0x000fe200078e0203 */
[----:B------:R-:W-:Y:S01]  /*ac00*/  MOV R5, R126 ;  /* 0x0000007e00057202 */ /* 0x000fe20000000f00 */
[C---:B------:R-:W-:Y:S01]  /*ac10*/  IMAD R16, R70.reuse, R20, RZ ;  /* 0x0000001446107224 */ /* 0x040fe200078e02ff */
[----:B------:R-:W-:Y:S01]  /*ac20*/  SHF.R.S32.HI R4, RZ, 0x18, R122 ;  /* 0x00000018ff047819 */ /* 0x000fe2000001147a */
[----:B------:R-:W-:Y:S01]  /*ac30*/  IMAD R19, R77, R72, R19 ;  /* 0x000000484d137224 */ /* 0x000fe200078e0213 */
[----:B------:R-:W-:Y:S01]  /*ac40*/  SHF.R.S32.HI R80, RZ, 0x18, R82 ;  /* 0x00000018ff507819 */ /* 0x000fe20000011452 */
[C---:B------:R-:W-:Y:S01]  /*ac50*/  IMAD R18, R70.reuse, R22, RZ ;  /* 0x0000001646127224 */ /* 0x040fe200078e02ff */
[----:B------:R-:W-:Y:S01]  /*ac60*/  SHF.R.S32.HI R82, RZ, 0x18, R84 ;  /* 0x00000018ff527819 */ /* 0x000fe20000011454 */
[-C--:B------:R-:W-:Y:S01]  /*ac70*/  IMAD R16, R5, R72.reuse, R16 ;  /* 0x0000004805107224 */ /* 0x080fe200078e0210 */
[----:B------:R-:W-:Y:S01]  /*ac80*/  I2IP.S8.S32.SAT R19, R19, R3, RZ ;  /* 0x0000000313137239 */ /* 0x000fe200000014ff */
[----:B------:R-:W-:Y:S01]  /*ac90*/  IMAD R23, R70, R23, RZ ;  /* 0x0000001746177224 */ /* 0x000fe200078e02ff */
[----:B------:R-:W-:Y:S01]  /*aca0*/  MOV R3, R123 ;  /* 0x0000007b00037202 */ /* 0x000fe20000000f00 */
[----:B------:R-:W-:Y:S01]  /*acb0*/  IMAD R17, R6, R72, R17 ;  /* 0x0000004806117224 */ /* 0x000fe200078e0211 */
[----:B------:R-:W-:Y:S01]  /*acc0*/  I2IP.S8.S32.SAT R163, R2, R0, R19 ;  /* 0x0000000002a37239 */ /* 0x000fe20000001413 */
[----:B------:R-:W-:Y:S01]  /*acd0*/  IMAD R20, R70, R24, RZ ;  /* 0x0000001846147224 */ /* 0x000fe200078e02ff */
[----:B------:R-:W-:Y:S01]  /*ace0*/  MOV R5, R120 ;  /* 0x0000007800057202 */ /* 0x000fe20000000f00 */
[-C--:B------:R-:W-:Y:S01]  /*acf0*/  IMAD R18, R7, R72.reuse, R18 ;  /* 0x0000004807127224 */ /* 0x080fe200078e0212 */
[----:B------:R-:W-:Y:S01]  /*ad00*/  SHF.L.U32 R121, R81, 0x8, RZ ;  /* 0x0000000851797819 */ /* 0x000fe200000006ff */
[-C--:B------:R-:W-:Y:S01]  /*ad10*/  IMAD R23, R78, R72.reuse, R23 ;  /* 0x000000484e177224 */ /* 0x080fe200078e0217 */
[----:B------:R1:W-:Y:S01]  /*ad20*/  STS.128 [R135+UR44+0xa200], R160 ;  /* 0x00a200a087007988 */ /* 0x0003e20008000c2c */
[----:B------:R-:W-:Y:S01]  /*ad30*/  IMAD R20, R3, R72, R20 ;  /* 0x0000004803147224 */ /* 0x000fe200078e0214 */
[----:B------:R-:W-:Y:S01]  /*ad40*/  SHF.R.S32.HI R3, RZ, 0x18, R121 ;  /* 0x00000018ff037819 */ /* 0x000fe20000011479 */
[C---:B------:R-:W-:Y:S01]  /*ad50*/  IMAD R22, R70.reuse, R26, RZ ;  /* 0x0000001a46167224 */ /* 0x040fe200078e02ff */
[----:B------:R-:W-:Y:S01]  /*ad60*/  I2IP.S8.S32.SAT R18, R23, R18, RZ ;  /* 0x0000001217127239 */ /* 0x000fe200000014ff */
[----:B------:R-:W-:Y:S01]  /*ad70*/  IMAD R27, R70, R27, RZ ;  /* 0x0000001b461b7224 */ /* 0x000fe200078e02ff */
[----:B------:R-:W-:Y:S01]  /*ad80*/  SHF.R.S32.HI R0, RZ, 0x18, R119 ;  /* 0x00000018ff007819 */ /* 0x000fe20000011477 */
[----:B------:R-:W-:Y:S01]  /*ad90*/  IMAD R21, R4, R72, R21 ;  /* 0x0000004804157224 */ /* 0x000fe200078e0215 */
[----:B------:R-:W-:Y:S01]  /*ada0*/  I2IP.S8.S32.SAT R16, R17, R16, R18 ;  /* 0x0000001011107239 */ /* 0x000fe20000001412 */
[C---:B------:R-:W-:Y:S01]  /*adb0*/  IMAD R24, R70.reuse, R28, RZ ;  /* 0x0000001c46187224 */ /* 0x040fe200078e02ff */
[----:B------:R-:W-:Y:S01]  /*adc0*/  SHF.R.S32.HI R7, RZ, 0x18, R118 ;  /* 0x00000018ff077819 */ /* 0x000fe20000011476 */
[-C--:B------:R-:W-:Y:S01]  /*add0*/  IMAD R22, R3, R72.reuse, R22 ;  /* 0x0000004803167224 */ /* 0x080fe200078e0216 */
[----:B------:R-:W-:Y:S01]  /*ade0*/  SHF.R.S32.HI R81, RZ, 0x18, R83 ;  /* 0x00000018ff517819 */ /* 0x000fe20000011453 */
[----:B------:R-:W-:Y:S01]  /*adf0*/  IMAD R27, R79, R72, R27 ;  /* 0x000000484f1b7224 */ /* 0x000fe200078e021b */
[----:B------:R-:W-:Y:S01]  /*ae00*/  SHF.L.U32 R115, R83, 0x8, RZ ;  /* 0x0000000853737819 */ /* 0x000fe200000006ff */
[C---:B------:R-:W-:Y:S01]  /*ae10*/  IMAD R26, R70.reuse, R30, RZ ;  /* 0x0000001e461a7224 */ /* 0x040fe200078e02ff */
[----:B------:R-:W-:Y:S01]  /*ae20*/  SHF.R.S32.HI R83, RZ, 0x18, R85 ;  /* 0x00000018ff537819 */ /* 0x000fe20000011455 */
[----:B------:R-:W-:Y:S01]  /*ae30*/  IMAD R24, R5, R72, R24 ;  /* 0x0000004805187224 */ /* 0x000fe200078e0218 */
[----:B------:R-:W-:Y:S01]  /*ae40*/  I2IP.S8.S32.SAT R17, R27, R22, RZ ;  /* 0x000000161b117239 */ /* 0x000fe200000014ff */
[----:B------:R-:W-:Y:S01]  /*ae50*/  IMAD R31, R70, R31, RZ ;  /* 0x0000001f461f7224 */ /* 0x000fe200078e02ff */
[----:B------:R-:W-:Y:S01]  /*ae60*/  SHF.R.S32.HI R85, RZ, 0x18, R87 ;  /* 0x00000018ff557819 */ /* 0x000fe20000011457 */
[----:B------:R-:W-:Y:S01]  /*ae70*/  IMAD R25, R0, R72, R25 ;  /* 0x0000004800197224 */ /* 0x000fe200078e0219 */
[----:B------:R-:W-:Y:S01]  /*ae80*/  I2IP.S8.S32.SAT R17, R21, R20, R17 ;  /* 0x0000001415117239 */ /* 0x000fe20000001411 */
[----:B------:R-:W-:Y:S01]  /*ae90*/  IMAD R28, R70, R32, RZ ;  /* 0x00000020461c7224 */ /* 0x000fe200078e02ff */
[----:B------:R-:W-:Y:S01]  /*aea0*/  SHF.R.S32.HI R0, RZ, 0x18, R116 ;  /* 0x00000018ff007819 */ /* 0x000fe20000011474 */
[-C--:B------:R-:W-:Y:S01]  /*aeb0*/  IMAD R26, R7, R72.reuse, R26 ;  /* 0x00000048071a7224 */ /* 0x080fe200078e021a */
[----:B------:R-:W-:Y:S01]  /*aec0*/  SHF.R.S32.HI R5, RZ, 0x18, R115 ;  /* 0x00000018ff057819 */ /* 0x000fe20000011473 */
[----:B------:R-:W-:Y:S01]  /*aed0*/  IMAD.MOV.U32 R3, RZ, RZ, R117 ;  /* 0x000000ffff037224 */ /* 0x000fe200078e0075 */
[----:B------:R-:W-:Y:S01]  /*aee0*/  SHF.R.S32.HI R7, RZ, 0x18, R109 ;  /* 0x00000018ff077819 */ /* 0x000fe2000001146d */
[----:B------:R-:W-:Y:S01]  /*aef0*/  IMAD R31, R80, R72, R31 ;  /* 0x00000048501f7224 */ /* 0x000fe200078e021f */
[----:B------:R-:W-:Y:S01]  /*af00*/  SHF.R.S32.HI R87, RZ, 0x18, R89 ;  /* 0x00000018ff577819 */ /* 0x000fe20000011459 */
[----:B------:R-:W-:Y:S01]  /*af10*/  IMAD R30, R70, R34, RZ ;  /* 0x00000022461e7224 */ /* 0x000fe200078e02ff */
[----:B------:R-:W-:Y:S01]  /*af20*/  SHF.L.U32 R112, R84, 0x8, RZ ;  /* 0x0000000854707819 */ /* 0x000fe200000006ff */
[----:B------:R-:W-:Y:S01]  /*af30*/  IMAD R28, R3, R72, R28 ;  /* 0x00000048031c7224 */ /* 0x000fe200078e021c */
[----:B------:R-:W-:Y:S01]  /*af40*/  I2IP.S8.S32.SAT R18, R31, R26, RZ ;  /* 0x0000001a1f127239 */ /* 0x000fe200000014ff */
[----:B------:R-:W-:Y:S01]  /*af50*/  IMAD R35, R70, R35, RZ ;  /* 0x0000002346237224 */ /* 0x000fe200078e02ff */
[----:B------:R-:W-:Y:S01]  /*af60*/  MOV R3, R114 ;  /* 0x0000007200037202 */ /* 0x000fe20000000f00 */
[----:B------:R-:W-:Y:S01]  /*af70*/  IMAD R29, R0, R72, R29 ;  /* 0x00000048001d7224 */ /* 0x000fe200078e021d */
[----:B------:R-:W-:Y:S01]  /*af80*/  I2IP.S8.S32.SAT R18, R25, R24, R18 ;  /* 0x0000001819127239 */ /* 0x000fe20000001412 */
[C---:B------:R-:W-:Y:S01]  /*af90*/  IMAD R32, R70.reuse, R36, RZ ;  /* 0x0000002446207224 */ /* 0x040fe200078e02ff */
[----:B------:R-:W-:Y:S01]  /*afa0*/  SHF.R.S32.HI R0, RZ, 0x18, R113 ;  /* 0x00000018ff007819 */ /* 0x000fe20000011471 */
[-C--:B------:R-:W-:Y:S01]  /*afb0*/  IMAD R30, R5, R72.reuse, R30 ;  /* 0x00000048051e7224 */ /* 0x080fe200078e021e */
[----:B------:R-:W-:Y:S01]  /*afc0*/  MOV R5, R111 ;  /* 0x0000006f00057202 */ /* 0x000fe20000000f00 */
[-C--:B------:R-:W-:Y:S01]  /*afd0*/  IMAD R35, R81, R72.reuse, R35 ;  /* 0x0000004851237224 */ /* 0x080fe200078e0223 */
[----:B------:R-:W-:Y:S01]  /*afe0*/  SHF.R.S32.HI R84, RZ, 0x18, R86 ;  /* 0x00000018ff547819 */ /* 0x000fe20000011456 */
[----:B------:R-:W-:Y:S01]  /*aff0*/  IMAD R32, R3, R72, R32 ;  /* 0x0000004803207224 */ /* 0x000fe200078e0220 */
[----:B------:R-:W-:Y:S01]  /*b000*/  SHF.R.S32.HI R3, RZ, 0x18, R112 ;  /* 0x00000018ff037819 */ /* 0x000fe20000011470 */
[C---:B------:R-:W-:Y:S01]  /*b010*/  IMAD R34, R70.reuse, R38, RZ ;  /* 0x0000002646227224 */ /* 0x040fe200078e02ff */
[----:B------:R-:W-:Y:S01]  /*b020*/  I2IP.S8.S32.SAT R19, R35, R30, RZ ;  /* 0x0000001e23137239 */ /* 0x000fe200000014ff */
[----:B------:R-:W-:Y:S01]  /*b030*/  IMAD R39, R70, R39, RZ ;  /* 0x0000002746277224 */ /* 0x000fe200078e02ff */
[----:B------:R-:W-:Y:S01]  /*b040*/  SHF.L.U32 R106, R86, 0x8, RZ ;  /* 0x00000008566a7819 */ /* 0x000fe200000006ff */
[----:B------:R-:W-:Y:S01]  /*b050*/  IMAD R33, R0, R72, R33 ;  /* 0x0000004800217224 */ /* 0x000fe200078e0221 */
[----:B------:R-:W-:Y:S01]  /*b060*/  I2IP.S8.S32.SAT R19, R29, R28, R19 ;  /* 0x0000001c1d137239 */ /* 0x000fe20000001413 */
[----:B------:R-:W-:Y:S01]  /*b070*/  IMAD R36, R70, R40, RZ ;  /* 0x0000002846247224 */ /* 0x000fe200078e02ff */
[----:B------:R-:W-:Y:S01]  /*b080*/  SHF.R.S32.HI R0, RZ, 0x18, R110 ;  /* 0x00000018ff007819 */ /* 0x000fe2000001146e */
[----:B------:R-:W-:Y:S01]  /*b090*/  IMAD R34, R3, R72, R34 ;  /* 0x0000004803227224 */ /* 0x000fe200078e0222 */
[----:B------:R-:W-:Y:S01]  /*b0a0*/  MOV R3, R108 ;  /* 0x0000006c00037202 */ /* 0x000fe20000000f00 */
[----:B------:R-:W-:Y:S01]  /*b0b0*/  IMAD R39, R82, R72, R39 ;  /* 0x0000004852277224 */ /* 0x000fe200078e0227 */
[----:B------:R1:W-:Y:S01]  /*b0c0*/  STS.128 [R158+0xa200], R16 ;  /* 0x00a200109e007388 */ /* 0x0003e20000000c00 */
[C---:B------:R-:W-:Y:S01]  /*b0d0*/  IMAD R38, R70.reuse, R42, RZ ;  /* 0x0000002a46267224 */ /* 0x040fe200078e02ff */
[----:B------:R-:W-:Y:S01]  /*b0e0*/  SHF.R.S32.HI R86, RZ, 0x18, R88 ;  /* 0x00000018ff567819 */ /* 0x000fe20000011458 */
[----:B------:R-:W-:Y:S01]  /*b0f0*/  IMAD R36, R5, R72, R36 ;  /* 0x0000004805247224 */ /* 0x000fe200078e0224 */
[----:B------:R-:W-:Y:S01]  /*b100*/  I2IP.S8.S32.SAT R34, R39, R34, RZ ;  /* 0x0000002227227239 */ /* 0x000fe200000014ff */
[----:B------:R-:W-:Y:S01]  /*b110*/  IMAD R43, R70, R43, RZ ;  /* 0x0000002b462b7224 */ /* 0x000fe200078e02ff */
[----:B------:R-:W-:Y:S01]  /*b120*/  MOV R5, R105 ;  /* 0x0000006900057202 */ /* 0x000fe20000000f00 */
[----:B------:R-:W-:Y:S01]  /*b130*/  IMAD R37, R0, R72, R37 ;  /* 0x0000004800257224 */ /* 0x000fe200078e0225 */
[----:B------:R-:W-:Y:S01]  /*b140*/  I2IP.S8.S32.SAT R32, R33, R32, R34 ;  /* 0x0000002021207239 */ /* 0x000fe20000001422 */
[----:B------:R-:W-:Y:S01]  /*b150*/  IMAD R40, R70, R44, RZ ;  /* 0x0000002c46287224 */ /* 0x000fe200078e02ff */
[----:B------:R-:W-:Y:S01]  /*b160*/  SHF.R.S32.HI R0, RZ, 0x18, R107 ;  /* 0x00000018ff007819 */ /* 0x000fe2000001146b */
[-C--:B------:R-:W-:Y:S01]  /*b170*/  IMAD R38, R7, R72.reuse, R38 ;  /* 0x0000004807267224 */ /* 0x080fe200078e0226 */
[----:B------:R-:W-:Y:S01]  /*b180*/  SHF.R.S32.HI R7, RZ, 0x18, R103 ;  /* 0x00000018ff077819 */ /* 0x000fe20000011467 */
[-C--:B------:R-:W-:Y:S01]  /*b190*/  IMAD R43, R83, R72.reuse, R43 ;  /* 0x00000048532b7224 */ /* 0x080fe200078e022b */
[----:B------:R-:W-:Y:S01]  /*b1a0*/  SHF.L.U32 R100, R88, 0x8, RZ ;  /* 0x0000000858647819 */ /* 0x000fe200000006ff */
        /* <DEDUP_REMOVED lines=11> */
[----:B------:R-:W-:Y:S01]  /*b260*/  SHF.L.U32 R97, R89, 0x8, RZ ;  /* 0x0000000859617819 */ /* 0x000fe200000006ff */
        /* <DEDUP_REMOVED lines=13> */
[----:B------:R-:W-:Y:S01]  /*b340*/  IADD3 R68, PT, PT, R68, 0x1, RZ ;  /* 0x0000000144447810 */ /* 0x000fe20007ffe0ff */
[----:B------:R-:W-:Y:S02]  /*b350*/  IMAD.MOV.U32 R3, RZ, RZ, R102 ;  /* 0x000000ffff037224 */ /* 0x000fe400078e0066 */
[-C--:B------:R-:W-:Y:S02]  /*b360*/  IMAD R51, R85, R72.reuse, R51 ;  /* 0x0000004855337224 */ /* 0x080fe400078e0233 */
[----:B------:R-:W-:Y:S01]  /*b370*/  IMAD R48, R3, R72, R48 ;  /* 0x0000004803307224 */ /* 0x000fe200078e0230 */
[----:B------:R-:W-:Y:S01]  /*b380*/  SHF.R.S32.HI R3, RZ, 0x18, R100 ;  /* 0x00000018ff037819 */ /* 0x000fe20000011464 */
[C---:B------:R-:W-:Y:S01]  /*b390*/  IMAD R50, R70.reuse, R54, RZ ;  /* 0x0000003646327224 */ /* 0x040fe200078e02ff */
[----:B------:R-:W-:Y:S01]  /*b3a0*/  I2IP.S8.S32.SAT R35, R51, R46, RZ ;  /* 0x0000002e33237239 */ /* 0x000fe200000014ff */
[----:B------:R-:W-:Y:S02]  /*b3b0*/  IMAD R55, R70, R55, RZ ;  /* 0x0000003746377224 */ /* 0x000fe400078e02ff */
[----:B------:R-:W-:Y:S01]  /*b3c0*/  IMAD R49, R0, R72, R49 ;  /* 0x0000004800317224 */ /* 0x000fe200078e0231 */
[----:B------:R-:W-:Y:S01]  /*b3d0*/  I2IP.S8.S32.SAT R35, R45, R44, R35 ;  /* 0x0000002c2d237239 */ /* 0x000fe20000001423 */
[----:B------:R-:W-:Y:S01]  /*b3e0*/  IMAD R52, R70, R56, RZ ;  /* 0x0000003846347224 */ /* 0x000fe200078e02ff */
[----:B------:R-:W-:Y:S01]  /*b3f0*/  SHF.R.S32.HI R0, RZ, 0x18, R98 ;  /* 0x00000018ff007819 */ /* 0x000fe20000011462 */
[-C--:B------:R-:W-:Y:S01]  /*b400*/  IMAD R50, R3, R72.reuse, R50 ;  /* 0x0000004803327224 */ /* 0x080fe200078e0232 */
[----:B------:R-:W-:Y:S01]  /*b410*/  SHF.R.S32.HI R3, RZ, 0x18, R97 ;  /* 0x00000018ff037819 */ /* 0x000fe20000011461 */
[----:B------:R-:W-:Y:S01]  /*b420*/  IMAD R55, R86, R72, R55 ;  /* 0x0000004856377224 */ /* 0x000fe200078e0237 */
[----:B------:R1:W-:Y:S01]  /*b430*/  STS.128 [R157+0xa200], R32 ;  /* 0x00a200209d007388 */ /* 0x0003e20000000c00 */
[----:B------:R-:W-:Y:S01]  /*b440*/  IMAD.U32 R95, R90, 0x10000, RZ ;  /* 0x000100005a5f7824 */ /* 0x000fe200078e00ff */
[----:B------:R-:W-:Y:S01]  /*b450*/  SHF.L.U32 R90, R91, 0x8, RZ ;  /* 0x000000085b5a7819 */ /* 0x000fe200000006ff */
[C---:B------:R-:W-:Y:S01]  /*b460*/  IMAD R54, R70.reuse, R58, RZ ;  /* 0x0000003a46367224 */ /* 0x040fe200078e02ff */
[----:B------:R-:W-:Y:S01]  /*b470*/  I2IP.S8.S32.SAT R50, R55, R50, RZ ;  /* 0x0000003237327239 */ /* 0x000fe200000014ff */
[----:B------:R-:W-:Y:S01]  /*b480*/  IMAD R52, R5, R72, R52 ;  /* 0x0000004805347224 */ /* 0x000fe200078e0234 */
[----:B------:R-:W-:Y:S01]  /*b490*/  MOV R5, R96 ;  /* 0x0000006000057202 */ /* 0x000fe20000000f00 */
[----:B------:R-:W-:Y:S01]  /*b4a0*/  IMAD R59, R70, R59, RZ ;  /* 0x0000003b463b7224 */ /* 0x000fe200078e02ff */
[----:B------:R-:W-:Y:S01]  /*b4b0*/  I2IP.S8.S32.SAT R48, R49, R48, R50 ;  /* 0x0000003031307239 */ /* 0x000fe20000001432 */
[----:B------:R-:W-:Y:S01]  /*b4c0*/  IMAD R53, R0, R72, R53 ;  /* 0x0000004800357224 */ /* 0x000fe200078e0235 */
[----:B------:R-:W-:Y:S01]  /*b4d0*/  SHF.R.S32.HI R0, RZ, 0x18, R95 ;  /* 0x00000018ff007819 */ /* 0x000fe2000001145f */
[C---:B------:R-:W-:Y:S02]  /*b4e0*/  IMAD R56, R70.reuse, R60, RZ ;  /* 0x0000003c46387224 */ /* 0x040fe400078e02ff */
[-C--:B------:R-:W-:Y:S01]  /*b4f0*/  IMAD R54, R3, R72.reuse, R54 ;  /* 0x0000004803367224 */ /* 0x080fe200078e0236 */
[----:B------:R-:W-:Y:S01]  /*b500*/  SHF.R.S32.HI R3, RZ, 0x18, R94 ;  /* 0x00000018ff037819 */ /* 0x000fe2000001145e */
[----:B------:R-:W-:Y:S02]  /*b510*/  IMAD R59, R87, R72, R59 ;  /* 0x00000048573b7224 */ /* 0x000fe400078e023b */
[C---:B------:R-:W-:Y:S02]  /*b520*/  IMAD R58, R70.reuse, R62, RZ ;  /* 0x0000003e463a7224 */ /* 0x040fe400078e02ff */
[----:B------:R-:W-:Y:S01]  /*b530*/  IMAD R56, R5, R72, R56 ;  /* 0x0000004805387224 */ /* 0x000fe200078e0238 */
[----:B------:R-:W-:Y:S01]  /*b540*/  I2IP.S8.S32.SAT R54, R59, R54, RZ ;  /* 0x000000363b367239 */ /* 0x000fe200000014ff */
[----:B------:R-:W-:Y:S01]  /*b550*/  IMAD R63, R70, R63, RZ ;  /* 0x0000003f463f7224 */ /* 0x000fe200078e02ff */
[----:B------:R-:W-:Y:S01]  /*b560*/  MOV R5, R93 ;  /* 0x0000005d00057202 */ /* 0x000fe20000000f00 */
[----:B------:R-:W-:Y:S01]  /*b570*/  IMAD R57, R0, R72, R57 ;  /* 0x0000004800397224 */ /* 0x000fe200078e0239 */
[----:B------:R-:W-:Y:S01]  /*b580*/  SHF.R.S32.HI R0, RZ, 0x18, R92 ;  /* 0x00000018ff007819 */ /* 0x000fe2000001145c */
[----:B------:R-:W-:Y:S01]  /*b590*/  IMAD R60, R70, R64, RZ ;  /* 0x00000040463c7224 */ /* 0x000fe200078e02ff */
[----:B------:R-:W-:Y:S01]  /*b5a0*/  I2IP.S8.S32.SAT R49, R53, R52, R54 ;  /* 0x0000003435317239 */ /* 0x000fe20000001436 */
[-C--:B------:R-:W-:Y:S01]  /*b5b0*/  IMAD R58, R3, R72.reuse, R58 ;  /* 0x00000048033a7224 */ /* 0x080fe200078e023a */
        /* <DEDUP_REMOVED lines=30> */
.L_x_131:
[----:B------:R-:W-:Y:S05]  /*b7a0*/  BSYNC.RECONVERGENT B0 ;  /* 0x0000000000007941 */ /* 0x000fea0003800200 */
.L_x_130:
[----:B------:R-:W-:Y:S01]  /*b7b0*/  R2UR UR5, R142 ;  /* 0x000000008e0572ca */ /* 0x000fe200000e0000 */
[----:B------:R-:W-:Y:S01]  /*b7c0*/  BAR.SYNC.DEFER_BLOCKING 0x1, 0x80 ;  /* 0x0042000000007b1d */ /* 0x000fe20000010000 */
[----:B------:R-:W-:Y:S01]  /*b7d0*/  R2UR UR4, R143 ;  /* 0x000000008f0472ca */ /* 0x000fe200000e0000 */
[----:B------:R-:W-:Y:S01]  /*b7e0*/  UISETP.NE.AND UP0, UPT, UR46, URZ, UPT ;  /* 0x000000ff2e00728c */ /* 0x000fe2000bf05270 */
[----:B------:R-:W-:Y:S02]  /*b7f0*/  ISETP.NE.AND P0, PT, R145, 0x2, PT ;  /* 0x000000029100780c */ /* 0x000fe40003f05270 */
[C---:B------:R-:W-:Y:S02]  /*b800*/  ISETP.NE.AND P1, PT, R68.reuse, 0x2, PT ;  /* 0x000000024400780c */ /* 0x040fe40003f25270 */
[----:B------:R-:W-:Y:S02]  /*b810*/  SEL R2, RZ, 0x1, P0 ;  /* 0x00000001ff027807 */ /* 0x000fe40000000000 */
[----:B------:R-:W-:Y:S02]  /*b820*/  SEL R0, RZ, 0x1, P1 ;  /* 0x00000001ff007807 */ /* 0x000fe40000800000 */
[----:B------:R-:W-:Y:S01]  /*b830*/  LOP3.LUT R147, R147, R2, RZ, 0x3c, !PT ;  /* 0x0000000293937212 */ /* 0x000fe200078e3cff */
[----:B------:R-:W-:Y:S01]  /*b840*/  UIADD3 UR20, UPT, UPT, UR37, UR5, URZ ;  /* 0x0000000525147290 */ /* 0x000fe2000fffe0ff */
[----:B------:R-:W-:Y:S01]  /*b850*/  LOP3.LUT R149, R149, R0, RZ, 0x3c, !PT ;  /* 0x0000000095957212 */ /* 0x000fe200078e3cff */
[----:B------:R-:W-:Y:S01]  /*b860*/  UIADD3 UR16, UPT, UPT, UR38, UR4, URZ ;  /* 0x0000000426107290 */ /* 0x000fe2000fffe0ff */
[----:B------:R-:W-:Y:S02]  /*b870*/  SEL R145, R145, RZ, P0 ;  /* 0x000000ff91917207 */ /* 0x000fe40000000000 */
[----:B------:R-:W-:Y:S01]  /*b880*/  SEL R68, R68, RZ, P1 ;  /* 0x000000ff44447207 */ /* 0x000fe20000800000 */
[----:B------:R-:W-:Y:S01]  /*b890*/  UMOV UR36, UR59 ;  /* 0x0000003b00247c82 */ /* 0x000fe20008000000 */
[----:B------:R-:W-:Y:S07]  /*b8a0*/  BRA.U UP0, `(.L_x_132) ;  /* 0xffffff9900447547 */ /* 0x000fee000b83ffff */
[----:B------:R-:W-:Y:S05]  /*b8b0*/  EXIT ;  /* 0x000000000000794d */ /* 0x000fea0003800000 */
.L_x_24:
[----:B--2---:R2:W3:Y:S02]  /*b8c0*/  SYNCS.PHASECHK.TRANS64.TRYWAIT P0, [R3+URZ+0x110], R2 ;  /* 0x00011002030075a7 */ /* 0x0044e400080011ff */
[----:B---3--:R-:W-:Y:S05]  /*b8d0*/  @!P0 NANOSLEEP.SYNCS 0x989680 ;  /* 0x009896800000895d */ /* 0x008fea0003900000 */
[----:B------:R-:W3:Y:S02]  /*b8e0*/  @!P0 SYNCS.PHASECHK.TRANS64 P0, [R3+URZ+0x110], R2 ;  /* 0x00011002030085a7 */ /* 0x000ee400080010ff */
[----:B---3--:R-:W-:Y:S05]  /*b8f0*/  @!P0 BRA `(.L_x_24) ;  /* 0xfffffffc00f08947 */ /* 0x008fea000383ffff */
[----:B------:R-:W-:Y:S05]  /*b900*/  BRA `(.L_x_133) ;  /* 0xffffff5c00f87947 */ /* 0x000fea000383ffff */
.L_x_27:
[----:B-1----:R-:W-:-:S07]  /*b910*/  MOV R0, UR33 ;  /* 0x0000002100007c02 */ /* 0x002fce0008000f00 */
.L_x_134:
[----:B-1----:R1:W2:Y:S02]  /*b920*/  SYNCS.PHASECHK.TRANS64.TRYWAIT P0, [R0+URZ+0x38], R3 ;  /* 0x00003803000075a7 */ /* 0x0022a400080011ff */
[----:B--2---:R-:W-:Y:S05]  /*b930*/  @!P0 NANOSLEEP.SYNCS 0x989680 ;  /* 0x009896800000895d */ /* 0x004fea0003900000 */
[----:B------:R-:W2:Y:S02]  /*b940*/  @!P0 SYNCS.PHASECHK.TRANS64 P0, [R0+URZ+0x38], R3 ;  /* 0x00003803000085a7 */ /* 0x000ea400080010ff */
[----:B--2---:R-:W-:Y:S05]  /*b950*/  @!P0 BRA `(.L_x_134) ;  /* 0xfffffffc00f08947 */ /* 0x004fea000383ffff */
[----:B------:R-:W-:Y:S05]  /*b960*/  BRA `(.L_x_26) ;  /* 0xffffff6000407947 */ /* 0x000fea000383ffff */
.L_x_34:
[----:B-1----:R-:W-:-:S07]  /*b970*/  MOV R0, UR17 ;  /* 0x0000001100007c02 */ /* 0x002fce0008000f00 */
.L_x_135:
[----:B-1----:R1:W2:Y:S02]  /*b980*/  SYNCS.PHASECHK.TRANS64.TRYWAIT P0, [R0+URZ+0x38], R3 ;  /* 0x00003803000075a7 */ /* 0x0022a400080011ff */
[----:B--2---:R-:W-:Y:S05]  /*b990*/  @!P0 NANOSLEEP.SYNCS 0x989680 ;  /* 0x009896800000895d */ /* 0x004fea0003900000 */
[----:B------:R-:W2:Y:S02]  /*b9a0*/  @!P0 SYNCS.PHASECHK.TRANS64 P0, [R0+URZ+0x38], R3 ;  /* 0x00003803000085a7 */ /* 0x000ea400080010ff */
[----:B--2---:R-:W-:Y:S05]  /*b9b0*/  @!P0 BRA `(.L_x_135) ;  /* 0xfffffffc00f08947 */ /* 0x004fea000383ffff */
[----:B------:R-:W-:Y:S05]  /*b9c0*/  BRA `(.L_x_33) ;  /* 0xffffff6000fc7947 */ /* 0x000fea000383ffff */
.L_x_39:
[----:B-1----:R1:W2:Y:S02]  /*b9d0*/  SYNCS.PHASECHK.TRANS64.TRYWAIT P0, [R3+URZ+0xc0], R0 ;  /* 0x0000c000030075a7 */ /* 0x0022a400080011ff */
[----:B--2---:R-:W-:Y:S05]  /*b9e0*/  @!P0 NANOSLEEP.SYNCS 0x989680 ;  /* 0x009896800000895d */ /* 0x004fea0003900000 */
[----:B------:R-:W2:Y:S02]  /*b9f0*/  @!P0 SYNCS.PHASECHK.TRANS64 P0, [R3+URZ+0xc0], R0 ;  /* 0x0000c000030085a7 */ /* 0x000ea400080010ff */
[----:B--2---:R-:W-:Y:S05]  /*ba00*/  @!P0 BRA `(.L_x_39) ;  /* 0xfffffffc00f08947 */ /* 0x004fea000383ffff */
[----:B------:R-:W-:Y:S05]  /*ba10*/  BRA `(.L_x_136) ;  /* 0xffffff6400a07947 */ /* 0x000fea000383ffff */
.L_x_43:
[----:B-1----:R-:W-:-:S07]  /*ba20*/  MOV R0, UR4 ;  /* 0x0000000400007c02 */ /* 0x002fce0008000f00 */
.L_x_137:
[----:B-1----:R1:W2:Y:S02]  /*ba30*/  SYNCS.PHASECHK.TRANS64.TRYWAIT P0, [R0+URZ], R3 ;  /* 0x00000003000075a7 */ /* 0x0022a400080011ff */
[----:B--2---:R-:W-:Y:S05]  /*ba40*/  @!P0 NANOSLEEP.SYNCS 0x989680 ;  /* 0x009896800000895d */ /* 0x004fea0003900000 */
[----:B------:R-:W2:Y:S02]  /*ba50*/  @!P0 SYNCS.PHASECHK.TRANS64 P0, [R0+URZ], R3 ;  /* 0x00000003000085a7 */ /* 0x000ea400080010ff */
[----:B--2---:R-:W-:Y:S05]  /*ba60*/  @!P0 BRA `(.L_x_137) ;  /* 0xfffffffc00f08947 */ /* 0x004fea000383ffff */
[----:B------:R-:W-:Y:S05]  /*ba70*/  BRA `(.L_x_138) ;  /* 0xffffff6c004c7947 */ /* 0x000fea000383ffff */
.L_x_44:
[----:B------:R-:W-:-:S07]  /*ba80*/  MOV R0, UR5 ;  /* 0x0000000500007c02 */ /* 0x000fce0008000f00 */
.L_x_139:
[----:B-1----:R1:W2:Y:S02]  /*ba90*/  SYNCS.PHASECHK.TRANS64.TRYWAIT P0, [R0+URZ], R3 ;  /* 0x00000003000075a7 */ /* 0x0022a400080011ff */
[----:B--2---:R-:W-:Y:S05]  /*baa0*/  @!P0 NANOSLEEP.SYNCS 0x989680 ;  /* 0x009896800000895d */ /* 0x004fea0003900000 */
[----:B------:R-:W2:Y:S02]  /*bab0*/  @!P0 SYNCS.PHASECHK.TRANS64 P0, [R0+URZ], R3 ;  /* 0x00000003000085a7 */ /* 0x000ea400080010ff */
[----:B--2---:R-:W-:Y:S05]  /*bac0*/  @!P0 BRA `(.L_x_139) ;  /* 0xfffffffc00f08947 */ /* 0x004fea000383ffff */
[----:B------:R-:W-:Y:S05]  /*bad0*/  BRA `(.L_x_140) ;  /* 0xffffff6c00587947 */ /* 0x000fea000383ffff */
.L_x_45:
[----:B------:R-:W-:-:S07]  /*bae0*/  MOV R0, UR5 ;  /* 0x0000000500007c02 */ /* 0x000fce0008000f00 */
.L_x_141:
[----:B-1----:R1:W2:Y:S02]  /*baf0*/  SYNCS.PHASECHK.TRANS64.TRYWAIT P0, [R0+URZ], R3 ;  /* 0x00000003000075a7 */ /* 0x0022a400080011ff */
[----:B--2---:R-:W-:Y:S05]  /*bb00*/  @!P0 NANOSLEEP.SYNCS 0x989680 ;  /* 0x009896800000895d */ /* 0x004fea0003900000 */
[----:B------:R-:W2:Y:S02]  /*bb10*/  @!P0 SYNCS.PHASECHK.TRANS64 P0, [R0+URZ], R3 ;  /* 0x00000003000085a7 */ /* 0x000ea400080010ff */
[----:B--2---:R-:W-:Y:S05]  /*bb20*/  @!P0 BRA `(.L_x_141) ;  /* 0xfffffffc00f08947 */ /* 0x004fea000383ffff */
[----:B------:R-:W-:Y:S05]  /*bb30*/  BRA `(.L_x_142) ;  /* 0xffffff6c00647947 */ /* 0x000fea000383ffff */
.L_x_46:
[----:B------:R-:W-:-:S07]  /*bb40*/  MOV R0, UR5 ;  /* 0x0000000500007c02 */ /* 0x000fce0008000f00 */
.L_x_143:
[----:B-1----:R1:W2:Y:S02]  /*bb50*/  SYNCS.PHASECHK.TRANS64.TRYWAIT P0, [R0+URZ], R3 ;  /* 0x00000003000075a7 */ /* 0x0022a400080011ff */
[----:B--2---:R-:W-:Y:S05]  /*bb60*/  @!P0 NANOSLEEP.SYNCS 0x989680 ;  /* 0x009896800000895d */ /* 0x004fea0003900000 */
[----:B------:R-:W2:Y:S02]  /*bb70*/  @!P0 SYNCS.PHASECHK.TRANS64 P0, [R0+URZ], R3 ;  /* 0x00000003000085a7 */ /* 0x000ea400080010ff */
[----:B--2---:R-:W-:Y:S05]  /*bb80*/  @!P0 BRA `(.L_x_143) ;  /* 0xfffffffc00f08947 */ /* 0x004fea000383ffff */
[----:B------:R-:W-:Y:S05]  /*bb90*/  BRA `(.L_x_144) ;  /* 0xffffff6c00707947 */ /* 0x000fea000383ffff */
.L_x_47:
[----:B------:R-:W-:-:S07]  /*bba0*/  MOV R0, UR5 ;  /* 0x0000000500007c02 */ /* 0x000fce0008000f00 */
.L_x_145:
[----:B-1----:R1:W2:Y:S02]  /*bbb0*/  SYNCS.PHASECHK.TRANS64.TRYWAIT P0, [R0+URZ], R3 ;  /* 0x00000003000075a7 */ /* 0x0022a400080011ff */
[----:B--2---:R-:W-:Y:S05]  /*bbc0*/  @!P0 NANOSLEEP.SYNCS 0x989680 ;  /* 0x009896800000895d */ /* 0x004fea0003900000 */
[----:B------:R-:W2:Y:S02]  /*bbd0*/  @!P0 SYNCS.PHASECHK.TRANS64 P0, [R0+URZ], R3 ;  /* 0x00000003000085a7 */ /* 0x000ea400080010ff */
[----:B--2---:R-:W-:Y:S05]  /*bbe0*/  @!P0 BRA `(.L_x_145) ;  /* 0xfffffffc00f08947 */ /* 0x004fea000383ffff */
[----:B------:R-:W-:Y:S05]  /*bbf0*/  BRA `(.L_x_146) ;  /* 0xffffff6c007c7947 */ /* 0x000fea000383ffff */
.L_x_48:
[----:B------:R-:W-:-:S07]  /*bc00*/  MOV R0, UR5 ;  /* 0x0000000500007c02 */ /* 0x000fce0008000f00 */
.L_x_147:
[----:B-1----:R1:W2:Y:S02]  /*bc10*/  SYNCS.PHASECHK.TRANS64.TRYWAIT P0, [R0+URZ], R3 ;  /* 0x00000003000075a7 */ /* 0x0022a400080011ff */
[----:B--2---:R-:W-:Y:S05]  /*bc20*/  @!P0 NANOSLEEP.SYNCS 0x989680 ;  /* 0x009896800000895d */ /* 0x004fea0003900000 */
[----:B------:R-:W2:Y:S02]  /*bc30*/  @!P0 SYNCS.PHASECHK.TRANS64 P0, [R0+URZ], R3 ;  /* 0x00000003000085a7 */ /* 0x000ea400080010ff */
[----:B--2---:R-:W-:Y:S05]  /*bc40*/  @!P0 BRA `(.L_x_147) ;  /* 0xfffffffc00f08947 */ /* 0x004fea000383ffff */
[----:B------:R-:W-:Y:S05]  /*bc50*/  BRA `(.L_x_148) ;  /* 0xffffff6c00887947 */ /* 0x000fea000383ffff */
.L_x_51:
[----:B-1----:R1:W2:Y:S02]  /*bc60*/  SYNCS.PHASECHK.TRANS64.TRYWAIT P0, [R2+URZ+0x100], R5 ;  /* 0x00010005020075a7 */ /* 0x0022a400080011ff */
[----:B--2---:R-:W-:Y:S05]  /*bc70*/  @!P0 NANOSLEEP.SYNCS 0x989680 ;  /* 0x009896800000895d */ /* 0x004fea0003900000 */
[----:B------:R-:W2:Y:S02]  /*bc80*/  @!P0 SYNCS.PHASECHK.TRANS64 P0, [R2+URZ+0x100], R5 ;  /* 0x00010005020085a7 */ /* 0x000ea400080010ff */
[----:B--2---:R-:W-:Y:S05]  /*bc90*/  @!P0 BRA `(.L_x_51) ;  /* 0xfffffffc00f08947 */ /* 0x004fea000383ffff */
[----:B------:R-:W-:Y:S05]  /*bca0*/  BRA `(.L_x_149) ;  /* 0xffffff6c00e47947 */ /* 0x000fea000383ffff */
.L_x_52:
[----:B------:R-:W-:-:S07]  /*bcb0*/  MOV R2, UR4 ;  /* 0x0000000400027c02 */ /* 0x000fce0008000f00 */
.L_x_150:
[----:B-1----:R1:W2:Y:S02]  /*bcc0*/  SYNCS.PHASECHK.TRANS64.TRYWAIT P0, [R2+URZ+0xd0], R5 ;  /* 0x0000d005020075a7 */ /* 0x0022a400080011ff */
[----:B--2---:R-:W-:Y:S05]  /*bcd0*/  @!P0 NANOSLEEP.SYNCS 0x989680 ;  /* 0x009896800000895d */ /* 0x004fea0003900000 */
[----:B------:R-:W2:Y:S02]  /*bce0*/  @!P0 SYNCS.PHASECHK.TRANS64 P0, [R2+URZ+0xd0], R5 ;  /* 0x0000d005020085a7 */ /* 0x000ea400080010ff */
[----:B--2---:R-:W-:Y:S05]  /*bcf0*/  @!P0 BRA `(.L_x_150) ;  /* 0xfffffffc00f08947 */ /* 0x004fea000383ffff */
[----:B------:R-:W-:Y:S05]  /*bd00*/  BRA `(.L_x_151) ;  /* 0xffffff6c00f47947 */ /* 0x000fea000383ffff */
.L_x_53:
[----:B-1----:R1:W2:Y:S02]  /*bd10*/  SYNCS.PHASECHK.TRANS64.TRYWAIT P1, [R2+URZ+0xc0], R5 ;  /* 0x0000c005020075a7 */ /* 0x0022a400080211ff */
[----:B--2---:R-:W-:Y:S05]  /*bd20*/  @!P1 NANOSLEEP.SYNCS 0x989680 ;  /* 0x009896800000995d */ /* 0x004fea0003900000 */
[----:B------:R-:W2:Y:S02]  /*bd30*/  @!P1 SYNCS.PHASECHK.TRANS64 P1, [R2+URZ+0xc0], R5 ;  /* 0x0000c005020095a7 */ /* 0x000ea400080210ff */
[----:B--2---:R-:W-:Y:S05]  /*bd40*/  @!P1 BRA `(.L_x_53) ;  /* 0xfffffffc00f09947 */ /* 0x004fea000383ffff */
[----:B------:R-:W-:Y:S05]  /*bd50*/  BRA `(.L_x_152) ;  /* 0xffffff7000247947 */ /* 0x000fea000383ffff */
.L_x_56:
[----:B------:R-:W-:-:S07]  /*bd60*/  MOV R0, UR4 ;  /* 0x0000000400007c02 */ /* 0x000fce0008000f00 */
.L_x_153:
[----:B-1----:R1:W2:Y:S02]  /*bd70*/  SYNCS.PHASECHK.TRANS64.TRYWAIT P0, [R0+URZ+0xd0], R3 ;  /* 0x0000d003000075a7 */ /* 0x0022a400080011ff */
[----:B--2---:R-:W-:Y:S05]  /*bd80*/  @!P0 NANOSLEEP.SYNCS 0x989680 ;  /* 0x009896800000895d */ /* 0x004fea0003900000 */
[----:B------:R-:W2:Y:S02]  /*bd90*/  @!P0 SYNCS.PHASECHK.TRANS64 P0, [R0+URZ+0xd0], R3 ;  /* 0x0000d003000085a7 */ /* 0x000ea400080010ff */
[----:B--2---:R-:W-:Y:S05]  /*bda0*/  @!P0 BRA `(.L_x_153) ;  /* 0xfffffffc00f08947 */ /* 0x004fea000383ffff */
[----:B------:R-:W-:Y:S05]  /*bdb0*/  BRA `(.L_x_55) ;  /* 0xffffff7000787947 */ /* 0x000fea000383ffff */
.L_x_63:
[----:B-1----:R1:W2:Y:S02]  /*bdc0*/  SYNCS.PHASECHK.TRANS64.TRYWAIT P1, [R0+URZ+0xc0], R5 ;  /* 0x0000c005000075a7 */ /* 0x0022a400080211ff */
[----:B--2---:R-:W-:Y:S05]  /*bdd0*/  @!P1 NANOSLEEP.SYNCS 0x989680 ;  /* 0x009896800000995d */ /* 0x004fea0003900000 */
[----:B------:R-:W2:Y:S02]  /*bde0*/  @!P1 SYNCS.PHASECHK.TRANS64 P1, [R0+URZ+0xc0], R5 ;  /* 0x0000c005000095a7 */ /* 0x000ea400080210ff */
[----:B--2---:R-:W-:Y:S05]  /*bdf0*/  @!P1 BRA `(.L_x_63) ;  /* 0xfffffffc00f09947 */ /* 0x004fea000383ffff */
[----:B------:R-:W-:Y:S05]  /*be00*/  BRA `(.L_x_154) ;  /* 0xffffff7400dc7947 */ /* 0x000fea000383ffff */
.L_x_64:
[----:B------:R-:W-:-:S07]  /*be10*/  MOV R3, UR22 ;  /* 0x0000001600037c02 */ /* 0x000fce0008000f00 */
.L_x_155:
[----:B-1----:R1:W2:Y:S02]  /*be20*/  SYNCS.PHASECHK.TRANS64.TRYWAIT P0, [R3+URZ+0xf0], R0 ;  /* 0x0000f000030075a7 */ /* 0x0022a400080011ff */
[----:B--2---:R-:W-:Y:S05]  /*be30*/  @!P0 NANOSLEEP.SYNCS 0x989680 ;  /* 0x009896800000895d */ /* 0x004fea0003900000 */
[----:B------:R-:W2:Y:S02]  /*be40*/  @!P0 SYNCS.PHASECHK.TRANS64 P0, [R3+URZ+0xf0], R0 ;  /* 0x0000f000030085a7 */ /* 0x000ea400080010ff */
[----:B--2---:R-:W-:Y:S05]  /*be50*/  @!P0 BRA `(.L_x_155) ;  /* 0xfffffffc00f08947 */ /* 0x004fea000383ffff */
[----:B------:R-:W-:Y:S05]  /*be60*/  BRA `(.L_x_156) ;  /* 0xffffff7800147947 */ /* 0x000fea000383ffff */
.L_x_67:
[----:B------:R-:W-:Y:S07]  /*be70*/  MOV R0, UR5 ;  /* 0x0000000500007c02 */ /* 0x000fee0008000f00 */
.L_x_157:
[----:B-1----:R1:W2:Y:S02]  /*be80*/  SYNCS.PHASECHK.TRANS64.TRYWAIT P0, [R0+URZ], R3 ;  /* 0x00000003000075a7 */ /* 0x0022a400080011ff */
[----:B--2---:R-:W-:Y:S05]  /*be90*/  @!P0 NANOSLEEP.SYNCS 0x989680 ;  /* 0x009896800000895d */ /* 0x004fea0003900000 */
[----:B------:R-:W2:Y:S02]  /*bea0*/  @!P0 SYNCS.PHASECHK.TRANS64 P0, [R0+URZ], R3 ;  /* 0x00000003000085a7 */ /* 0x000ea400080010ff */
[----:B--2---:R-:W-:Y:S05]  /*beb0*/  @!P0 BRA `(.L_x_157) ;  /* 0xfffffffc00f08947 */ /* 0x004fea000383ffff */
[----:B------:R-:W-:Y:S05]  /*bec0*/  BRA `(.L_x_66) ;  /* 0xffffff7800307947 */ /* 0x000fea000383ffff */
.L_x_70:
[----:B------:R-:W-:-:S07]  /*bed0*/  MOV R0, UR4 ;  /* 0x0000000400007c02 */ /* 0x000fce0008000f00 */
.L_x_158:
[----:B--2---:R2:W4:Y:S02]  /*bee0*/  SYNCS.PHASECHK.TRANS64.TRYWAIT P0, [R0+URZ], R3 ;  /* 0x00000003000075a7 */ /* 0x00452400080011ff */
[----:B----4-:R-:W-:Y:S05]  /*bef0*/  @!P0 NANOSLEEP.SYNCS 0x989680 ;  /* 0x009896800000895d */ /* 0x010fea0003900000 */
[----:B------:R-:W4:Y:S02]  /*bf00*/  @!P0 SYNCS.PHASECHK.TRANS64 P0, [R0+URZ], R3 ;  /* 0x00000003000085a7 */ /* 0x000f2400080010ff */
[----:B----4-:R-:W-:Y:S05]  /*bf10*/  @!P0 BRA `(.L_x_158) ;  /* 0xfffffffc00f08947 */ /* 0x010fea000383ffff */
[----:B------:R-:W-:Y:S05]  /*bf20*/  BRA `(.L_x_159) ;  /* 0xffffff7800e47947 */ /* 0x000fea000383ffff */
.L_x_71:
[----:B------:R-:W-:-:S07]  /*bf30*/  MOV R0, UR4 ;  /* 0x0000000400007c02 */ /* 0x000fce0008000f00 */
.L_x_160:
[----:B-1----:R1:W2:Y:S02]  /*bf40*/  SYNCS.PHASECHK.TRANS64.TRYWAIT P0, [R0+URZ], R3 ;  /* 0x00000003000075a7 */ /* 0x0022a400080011ff */
[----:B--2---:R-:W-:Y:S05]  /*bf50*/  @!P0 NANOSLEEP.SYNCS 0x989680 ;  /* 0x009896800000895d */ /* 0x004fea0003900000 */
[----:B------:R-:W2:Y:S02]  /*bf60*/  @!P0 SYNCS.PHASECHK.TRANS64 P0, [R0+URZ], R3 ;  /* 0x00000003000085a7 */ /* 0x000ea400080010ff */
[----:B--2---:R-:W-:Y:S05]  /*bf70*/  @!P0 BRA `(.L_x_160) ;  /* 0xfffffffc00f08947 */ /* 0x004fea000383ffff */
[----:B------:R-:W-:Y:S05]  /*bf80*/  BRA `(.L_x_161) ;  /* 0xffffff7800f07947 */ /* 0x000fea000383ffff */
.L_x_76:
[----:B--2---:R2:W3:Y:S02]  /*bf90*/  SYNCS.PHASECHK.TRANS64.TRYWAIT P0, [R12+URZ+0xc0], R9 ;  /* 0x0000c0090c0075a7 */ /* 0x0044e400080011ff */
[----:B---3--:R-:W-:Y:S05]  /*bfa0*/  @!P0 NANOSLEEP.SYNCS 0x989680 ;  /* 0x009896800000895d */ /* 0x008fea0003900000 */
[----:B------:R-:W3:Y:S02]  /*bfb0*/  @!P0 SYNCS.PHASECHK.TRANS64 P0, [R12+URZ+0xc0], R9 ;  /* 0x0000c0090c0085a7 */ /* 0x000ee400080010ff */
[----:B---3--:R-:W-:Y:S05]  /*bfc0*/  @!P0 BRA `(.L_x_76) ;  /* 0xfffffffc00f08947 */ /* 0x008fea000383ffff */
[----:B------:R-:W-:Y:S05]  /*bfd0*/  BRA `(.L_x_162) ;  /* 0xffffff8000107947 */ /* 0x000fea000383ffff */
.L_x_79:
[----:B------:R-:W-:Y:S07]  /*bfe0*/  MOV R0, UR21 ;  /* 0x0000001500007c02 */ /* 0x000fee0008000f00 */
.L_x_163:
[----:B--2---:R2:W3:Y:S02]  /*bff0*/  SYNCS.PHASECHK.TRANS64.TRYWAIT P2, [R0+URZ+0xb8], R11 ;  /* 0x0000b80b000075a7 */ /* 0x0044e400080411ff */
[----:B---3--:R-:W-:Y:S05]  /*c000*/  @!P2 NANOSLEEP.SYNCS 0x989680 ;  /* 0x009896800000a95d */ /* 0x008fea0003900000 */
[----:B------:R-:W3:Y:S02]  /*c010*/  @!P2 SYNCS.PHASECHK.TRANS64 P2, [R0+URZ+0xb8], R11 ;  /* 0x0000b80b0000a5a7 */ /* 0x000ee400080410ff */
[----:B---3--:R-:W-:Y:S05]  /*c020*/  @!P2 BRA `(.L_x_163) ;  /* 0xfffffffc00f0a947 */ /* 0x008fea000383ffff */
[----:B------:R-:W-:Y:S05]  /*c030*/  BRA `(.L_x_78) ;  /* 0xffffff8400787947 */ /* 0x000fea000383ffff */
.L_x_82:
[----:B--2---:R-:W-:Y:S07]  /*c040*/  MOV R0, UR21 ;  /* 0x0000001500007c02 */ /* 0x004fee0008000f00 */
.L_x_164:
[----:B--2---:R2:W3:Y:S02]  /*c050*/  SYNCS.PHASECHK.TRANS64.TRYWAIT P0, [R0+URZ+0x90], R9 ;  /* 0x00009009000075a7 */ /* 0x0044e400080011ff */
[----:B---3--:R-:W-:Y:S05]  /*c060*/  @!P0 NANOSLEEP.SYNCS 0x989680 ;  /* 0x009896800000895d */ /* 0x008fea0003900000 */
[----:B------:R-:W3:Y:S02]  /*c070*/  @!P0 SYNCS.PHASECHK.TRANS64 P0, [R0+URZ+0x90], R9 ;  /* 0x00009009000085a7 */ /* 0x000ee400080010ff */
[----:B---3--:R-:W-:Y:S05]  /*c080*/  @!P0 BRA `(.L_x_164) ;  /* 0xfffffffc00f08947 */ /* 0x008fea000383ffff */
[----:B------:R-:W-:Y:S05]  /*c090*/  BRA `(.L_x_165) ;  /* 0xffffff8400d47947 */ /* 0x000fea000383ffff */
.L_x_83:
[----:B------:R-:W-:Y:S07]  /*c0a0*/  MOV R0, UR21 ;  /* 0x0000001500007c02 */ /* 0x000fee0008000f00 */
.L_x_166:
[----:B--2---:R2:W3:Y:S02]  /*c0b0*/  SYNCS.PHASECHK.TRANS64.TRYWAIT P0, [R0+URZ+0x98], R9 ;  /* 0x00009809000075a7 */ /* 0x0044e400080011ff */
[----:B---3--:R-:W-:Y:S05]  /*c0c0*/  @!P0 NANOSLEEP.SYNCS 0x989680 ;  /* 0x009896800000895d */ /* 0x008fea0003900000 */
[----:B------:R-:W3:Y:S02]  /*c0d0*/  @!P0 SYNCS.PHASECHK.TRANS64 P0, [R0+URZ+0x98], R9 ;  /* 0x00009809000085a7 */ /* 0x000ee400080010ff */
[----:B---3--:R-:W-:Y:S05]  /*c0e0*/  @!P0 BRA `(.L_x_166) ;  /* 0xfffffffc00f08947 */ /* 0x008fea000383ffff */
[----:B------:R-:W-:Y:S05]  /*c0f0*/  BRA `(.L_x_167) ;  /* 0xffffff8800107947 */ /* 0x000fea000383ffff */
.L_x_84:
[----:B------:R-:W-:Y:S07]  /*c100*/  MOV R0, UR21 ;  /* 0x0000001500007c02 */ /* 0x000fee0008000f00 */
.L_x_168:
[----:B--2---:R2:W3:Y:S02]  /*c110*/  SYNCS.PHASECHK.TRANS64.TRYWAIT P0, [R0+URZ+0xa0], R9 ;  /* 0x0000a009000075a7 */ /* 0x0044e400080011ff */
[----:B---3--:R-:W-:Y:S05]  /*c120*/  @!P0 NANOSLEEP.SYNCS 0x989680 ;  /* 0x009896800000895d */ /* 0x008fea0003900000 */
[----:B------:R-:W3:Y:S02]  /*c130*/  @!P0 SYNCS.PHASECHK.TRANS64 P0, [R0+URZ+0xa0], R9 ;  /* 0x0000a009000085a7 */ /* 0x000ee400080010ff */
[----:B---3--:R-:W-:Y:S05]  /*c140*/  @!P0 BRA `(.L_x_168) ;  /* 0xfffffffc00f08947 */ /* 0x008fea000383ffff */
[----:B------:R-:W-:Y:S05]  /*c150*/  BRA `(.L_x_169) ;  /* 0xffffff8800587947 */ /* 0x000fea000383ffff */
.L_x_85:
[----:B------:R-:W-:Y:S07]  /*c160*/  MOV R0, UR21 ;  /* 0x0000001500007c02 */ /* 0x000fee0008000f00 */
.L_x_170:
[----:B--2---:R2:W3:Y:S02]  /*c170*/  SYNCS.PHASECHK.TRANS64.TRYWAIT P0, [R0+URZ+0xa8], R9 ;  /* 0x0000a809000075a7 */ /* 0x0044e400080011ff */
[----:B---3--:R-:W-:Y:S05]  /*c180*/  @!P0 NANOSLEEP.SYNCS 0x989680 ;  /* 0x009896800000895d */ /* 0x008fea0003900000 */
[----:B------:R-:W3:Y:S02]  /*c190*/  @!P0 SYNCS.PHASECHK.TRANS64 P0, [R0+URZ+0xa8], R9 ;  /* 0x0000a809000085a7 */ /* 0x000ee400080010ff */
[----:B---3--:R-:W-:Y:S05]  /*c1a0*/  @!P0 BRA `(.L_x_170) ;  /* 0xfffffffc00f08947 */ /* 0x008fea000383ffff */
[----:B------:R-:W-:Y:S05]  /*c1b0*/  BRA `(.L_x_171) ;  /* 0xffffff88009c7947 */ /* 0x000fea000383ffff */
.L_x_87:
[----:B------:R-:W-:-:S07]  /*c1c0*/  MOV R0, UR21 ;  /* 0x0000001500007c02 */ /* 0x000fce0008000f00 */
.L_x_172:
[----:B---3--:R3:W4:Y:S02]  /*c1d0*/  SYNCS.PHASECHK.TRANS64.TRYWAIT P0, [R0+URZ+0x90], R3 ;  /* 0x00009003000075a7 */ /* 0x00872400080011ff */
[----:B----4-:R-:W-:Y:S05]  /*c1e0*/  @!P0 NANOSLEEP.SYNCS 0x989680 ;  /* 0x009896800000895d */ /* 0x010fea0003900000 */
[----:B------:R-:W4:Y:S02]  /*c1f0*/  @!P0 SYNCS.PHASECHK.TRANS64 P0, [R0+URZ+0x90], R3 ;  /* 0x00009003000085a7 */ /* 0x000f2400080010ff */
[----:B----4-:R-:W-:Y:S05]  /*c200*/  @!P0 BRA `(.L_x_172) ;  /* 0xfffffffc00f08947 */ /* 0x010fea000383ffff */
[----:B------:R-:W-:Y:S05]  /*c210*/  BRA `(.L_x_173) ;  /* 0xffffff8c00147947 */ /* 0x000fea000383ffff */
.L_x_88:
[----:B---3--:R-:W-:-:S07]  /*c220*/  MOV R0, UR21 ;  /* 0x0000001500007c02 */ /* 0x008fce0008000f00 */
.L_x_174:
[----:B---3--:R3:W4:Y:S02]  /*c230*/  SYNCS.PHASECHK.TRANS64.TRYWAIT P0, [R0+URZ+0x98], R3 ;  /* 0x00009803000075a7 */ /* 0x00872400080011ff */
[----:B----4-:R-:W-:Y:S05]  /*c240*/  @!P0 NANOSLEEP.SYNCS 0x989680 ;  /* 0x009896800000895d */ /* 0x010fea0003900000 */
[----:B------:R-:W4:Y:S02]  /*c250*/  @!P0 SYNCS.PHASECHK.TRANS64 P0, [R0+URZ+0x98], R3 ;  /* 0x00009803000085a7 */ /* 0x000f2400080010ff */
[----:B----4-:R-:W-:Y:S05]  /*c260*/  @!P0 BRA `(.L_x_174) ;  /* 0xfffffffc00f08947 */ /* 0x010fea000383ffff */
[----:B------:R-:W-:Y:S05]  /*c270*/  BRA `(.L_x_175) ;  /* 0xffffff8c00047947 */ /* 0x000fea000383ffff */
.L_x_89:
[----:B---3--:R-:W-:-:S07]  /*c280*/  MOV R0, UR21 ;  /* 0x0000001500007c02 */ /* 0x008fce0008000f00 */
.L_x_176:
[----:B---3--:R3:W4:Y:S02]  /*c290*/  SYNCS.PHASECHK.TRANS64.TRYWAIT P0, [R0+URZ+0xa0], R3 ;  /* 0x0000a003000075a7 */ /* 0x00872400080011ff */
[----:B----4-:R-:W-:Y:S05]  /*c2a0*/  @!P0 NANOSLEEP.SYNCS 0x989680 ;  /* 0x009896800000895d */ /* 0x010fea0003900000 */
[----:B------:R-:W4:Y:S02]  /*c2b0*/  @!P0 SYNCS.PHASECHK.TRANS64 P0, [R0+URZ+0xa0], R3 ;  /* 0x0000a003000085a7 */ /* 0x000f2400080010ff */
[----:B----4-:R-:W-:Y:S05]  /*c2c0*/  @!P0 BRA `(.L_x_176) ;  /* 0xfffffffc00f08947 */ /* 0x010fea000383ffff */
[----:B------:R-:W-:Y:S05]  /*c2d0*/  BRA `(.L_x_177) ;  /* 0xffffff8800f47947 */ /* 0x000fea000383ffff */
.L_x_91:
[----:B-1----:R1:W2:Y:S02]  /*c2e0*/  SYNCS.PHASECHK.TRANS64.TRYWAIT P0, [R3+URZ+0xc0], R0 ;  /* 0x0000c000030075a7 */ /* 0x0022a400080011ff */
[----:B--2---:R-:W-:Y:S05]  /*c2f0*/  @!P0 NANOSLEEP.SYNCS 0x989680 ;  /* 0x009896800000895d */ /* 0x004fea0003900000 */
[----:B------:R-:W2:Y:S02]  /*c300*/  @!P0 SYNCS.PHASECHK.TRANS64 P0, [R3+URZ+0xc0], R0 ;  /* 0x0000c000030085a7 */ /* 0x000ea400080010ff */
[----:B--2---:R-:W-:Y:S05]  /*c310*/  @!P0 BRA `(.L_x_91) ;  /* 0xfffffffc00f08947 */ /* 0x004fea000383ffff */
[----:B------:R-:W-:Y:S05]  /*c320*/  BRA `(.L_x_178) ;  /* 0xffffff8c00b87947 */ /* 0x000fea000383ffff */
.L_x_102:
[----:B-1----:R1:W2:Y:S02]  /*c330*/  SYNCS.PHASECHK.TRANS64.TRYWAIT P1, [R3+URZ+0x70], R0 ;  /* 0x00007000030075a7 */ /* 0x0022a400080211ff */
[----:B--2---:R-:W-:Y:S05]  /*c340*/  @!P1 NANOSLEEP.SYNCS 0x989680 ;  /* 0x009896800000995d */ /* 0x004fea0003900000 */
[----:B------:R-:W2:Y:S02]  /*c350*/  @!P1 SYNCS.PHASECHK.TRANS64 P1, [R3+URZ+0x70], R0 ;  /* 0x00007000030095a7 */ /* 0x000ea400080210ff */
[----:B--2---:R-:W-:Y:S05]  /*c360*/  @!P1 BRA `(.L_x_102) ;  /* 0xfffffffc00f09947 */ /* 0x004fea000383ffff */
[----:B------:R-:W-:Y:S05]  /*c370*/  BRA `(.L_x_101) ;  /* 0xffffff9c003c7947 */ /* 0x000fea000383ffff */
.L_x_104:
[----:B-1----:R1:W4:Y:S02]  /*c380*/  SYNCS.PHASECHK.TRANS64.TRYWAIT P0, [R78+URZ+0xe0], R5 ;  /* 0x0000e0054e0075a7 */ /* 0x00232400080011ff */
[----:B----4-:R-:W-:Y:S05]  /*c390*/  @!P0 NANOSLEEP.SYNCS 0x989680 ;  /* 0x009896800000895d */ /* 0x010fea0003900000 */
[----:B------:R-:W4:Y:S02]  /*c3a0*/  @!P0 SYNCS.PHASECHK.TRANS64 P0, [R78+URZ+0xe0], R5 ;  /* 0x0000e0054e0085a7 */ /* 0x000f2400080010ff */
[----:B----4-:R-:W-:Y:S05]  /*c3b0*/  @!P0 BRA `(.L_x_104) ;  /* 0xfffffffc00f08947 */ /* 0x010fea000383ffff */
[----:B------:R-:W-:Y:S05]  /*c3c0*/  BRA `(.L_x_103) ;  /* 0xffffff9c00987947 */ /* 0x000fea000383ffff */
.L_x_112:
[----:B--2---:R2:W3:Y:S02]  /*c3d0*/  SYNCS.PHASECHK.TRANS64.TRYWAIT P0, [R116+URZ+0x70], R3 ;  /* 0x00007003740075a7 */ /* 0x0044e400080011ff */
[----:B---3--:R-:W-:Y:S05]  /*c3e0*/  @!P0 NANOSLEEP.SYNCS 0x989680 ;  /* 0x009896800000895d */ /* 0x008fea0003900000 */
[----:B------:R-:W3:Y:S02]  /*c3f0*/  @!P0 SYNCS.PHASECHK.TRANS64 P0, [R116+URZ+0x70], R3 ;  /* 0x00007003740085a7 */ /* 0x000ee400080010ff */
[----:B---3--:R-:W-:Y:S05]  /*c400*/  @!P0 BRA `(.L_x_112) ;  /* 0xfffffffc00f08947 */ /* 0x008fea000383ffff */
[----:B------:R-:W-:Y:S05]  /*c410*/  BRA `(.L_x_111) ;  /* 0xffffffb0009c7947 */ /* 0x000fea000383ffff */
.L_x_120:
[----:B--2---:R2:W3:Y:S02]  /*c420*/  SYNCS.PHASECHK.TRANS64.TRYWAIT P0, [R0+URZ+0x70], R7 ;  /* 0x00007007000075a7 */ /* 0x0044e400080011ff */
[----:B---3--:R-:W-:Y:S05]  /*c430*/  @!P0 NANOSLEEP.SYNCS 0x989680 ;  /* 0x009896800000895d */ /* 0x008fea0003900000 */
[----:B------:R-:W3:Y:S02]  /*c440*/  @!P0 SYNCS.PHASECHK.TRANS64 P0, [R0+URZ+0x70], R7 ;  /* 0x00007007000085a7 */ /* 0x000ee400080010ff */
[----:B---3--:R-:W-:Y:S05]  /*c450*/  @!P0 BRA `(.L_x_120) ;  /* 0xfffffffc00f08947 */ /* 0x008fea000383ffff */
[----:B------:R-:W-:Y:S05]  /*c460*/  BRA `(.L_x_119) ;  /* 0xffffffc400f07947 */ /* 0x000fea000383ffff */
.L_x_128:
[----:B--2---:R2:W3:Y:S02]  /*c470*/  SYNCS.PHASECHK.TRANS64.TRYWAIT P0, [R0+URZ+0x70], R5 ;  /* 0x00007005000075a7 */ /* 0x0044e400080011ff */
[----:B---3--:R-:W-:Y:S05]  /*c480*/  @!P0 NANOSLEEP.SYNCS 0x989680 ;  /* 0x009896800000895d */ /* 0x008fea0003900000 */
[----:B------:R-:W3:Y:S02]  /*c490*/  @!P0 SYNCS.PHASECHK.TRANS64 P0, [R0+URZ+0x70], R5 ;  /* 0x00007005000085a7 */ /* 0x000ee400080010ff */
[----:B---3--:R-:W-:Y:S05]  /*c4a0*/  @!P0 BRA `(.L_x_128) ;  /* 0xfffffffc00f08947 */ /* 0x008fea000383ffff */
[----:B------:R-:W-:Y:S05]  /*c4b0*/  BRA `(.L_x_127) ;  /* 0xffffffdc00507947 */ /* 0x000fea000383ffff */
        .weak           $__internal_0_$__cuda_sm10x_tcgen05_guardrail_trap_col_being_dealloced_not_returned_by_alloc
        .type           $__internal_0_$__cuda_sm10x_tcgen05_guardrail_trap_col_being_dealloced_not_returned_by_alloc,@function
        .size           $__internal_0_$__cuda_sm10x_tcgen05_guardrail_trap_col_being_dealloced_not_returned_by_alloc,($__internal_1_$__cuda_sm10x_tcgen05_guardrail_trap_phase_invalid_during_alloc - $__internal_0_$__cuda_sm10x_tcgen05_guardrail_trap_col_being_dealloced_not_returned_by_alloc)
$__internal_0_$__cuda_sm10x_tcgen05_guardrail_trap_col_being_dealloced_not_returned_by_alloc:
[----:B------:R-:W-:Y:S05]  /*c4c0*/  BPT.TRAP 0x1 ;  /* 0x000000040000795c */ /* 0x000fea0000300000 */
[----:B------:R-:W-:-:S04]  /*c4d0*/  HFMA2 R3, -RZ, RZ, 0, 0 ;  /* 0x00000000ff037431 */ /* 0x000fc800000001ff */
[----:B------:R-:W-:Y:S05]  /*c4e0*/  RET.REL.NODEC R2 `(_ZN7cutlass13device_kernelINS_4gemm6kernel13GemmUniversalIN4cute5tupleIJiiiiEEENS1_10collective13CollectiveMmaINS1_35MainloopSm100TmaUmmaWarpSpecializedILi7ELi2ELi2ENS5_IJNS4_1CILi1EEENSA_ILi2EEESB_EEEEENS5_IJNSA_ILi128EEENSA_ILi256EEENSA_ILi64EEEEEEaNS5_IJlSB_lEEEaSJ_NS4_8TiledMMAINS4_8MMA_AtomIJNS4_15SM100_MMA_S8_SSIaaiLi128ELi256ELNS4_4UMMA5MajorE0ELSO_0ELNSN_8SaturateE0EEEEEENS4_6LayoutINS5_IJSB_SB_SB_EEENS5_IJNSA_ILi0EEESU_SU_EEEEENS5_IJNS4_10UnderscoreESX_SX_EEEEENS4_23SM90_TMA_LOAD_MULTICASTENS4_14ComposedLayoutINS4_7SwizzleILi2ELi4ELi3EEENS4_18smem_ptr_flag_bitsILi8EEENSS_INS5_IJNSA_ILi8EEESH_EEENS5_IJSH_SB_EEEEEEEvNS4_8identityENS4_13SM90_TMA_LOADES1A_vS1B_EENS_8epilogue10collective18CollectiveEpilogueINS1E_23Sm100TmaWarpSpecializedILi4ELi2ELi64ELb0ELb0EEEJSI_NS5_IJNSS_ISF_SB_EENSS_ISH_SB_EEEEEaSJ_aSJ_NS1E_6fusion15FusionCallbacksIS1I_NS1M_17LinearCombinationIaiaiLNS_15FloatRoundStyleE2EEESI_S1L_JEEENS4_5SM1004TMEM4LOAD26SM100_TMEM_LOAD_32dp32b64xES1C_S1A_NS4_39AutoVectorizingCopyWithAssumedAlignmentILi128EEENS4_14SM90_TMA_STOREES1A_S1X_S1X_EEEvvEEEEvNT_6ParamsE) ;  /* 0xffffff3802c47950 */ /* 0x000fea0003c3ffff */
        .weak           $__internal_1_$__cuda_sm10x_tcgen05_guardrail_trap_phase_invalid_during_alloc
        .type           $__internal_1_$__cuda_sm10x_tcgen05_guardrail_trap_phase_invalid_during_alloc,@function
        .size           $__internal_1_$__cuda_sm10x_tcgen05_guardrail_trap_phase_invalid_during_alloc,($__internal_2_$__cuda_sm10x_tcgen05_guardrail_trap_unallocated_columns_being_dealloced - $__internal_1_$__cuda_sm10x_tcgen05_guardrail_trap_phase_invalid_during_alloc)
$__internal_1_$__cuda_sm10x_tcgen05_guardrail_trap_phase_invalid_during_alloc:
[----:B------:R-:W-:Y:S05]  /*c4f0*/  BPT.TRAP 0x1 ;  /* 0x000000040000795c */ /* 0x000fea0000300000 */
[----:B------:R-:W-:-:S04]  /*c500*/  MOV R5, 0x0 ;  /* 0x0000000000057802 */ /* 0x000fc80000000f00 */
[----:B------:R-:W-:Y:S05]  /*c510*/  RET.REL.NODEC R4 `(_ZN7cutlass13device_kernelINS_4gemm6kernel13GemmUniversalIN4cute5tupleIJiiiiEEENS1_10collective13CollectiveMmaINS1_35MainloopSm100TmaUmmaWarpSpecializedILi7ELi2ELi2ENS5_IJNS4_1CILi1EEENSA_ILi2EEESB_EEEEENS5_IJNSA_ILi128EEENSA_ILi256EEENSA_ILi64EEEEEEaNS5_IJlSB_lEEEaSJ_NS4_8TiledMMAINS4_8MMA_AtomIJNS4_15SM100_MMA_S8_SSIaaiLi128ELi256ELNS4_4UMMA5MajorE0ELSO_0ELNSN_8SaturateE0EEEEEENS4_6LayoutINS5_IJSB_SB_SB_EEENS5_IJNSA_ILi0EEESU_SU_EEEEENS5_IJNS4_10UnderscoreESX_SX_EEEEENS4_23SM90_TMA_LOAD_MULTICASTENS4_14ComposedLayoutINS4_7SwizzleILi2ELi4ELi3EEENS4_18smem_ptr_flag_bitsILi8EEENSS_INS5_IJNSA_ILi8EEESH_EEENS5_IJSH_SB_EEEEEEEvNS4_8identityENS4_13SM90_TMA_LOADES1A_vS1B_EENS_8epilogue10collective18CollectiveEpilogueINS1E_23Sm100TmaWarpSpecializedILi4ELi2ELi64ELb0ELb0EEEJSI_NS5_IJNSS_ISF_SB_EENSS_ISH_SB_EEEEEaSJ_aSJ_NS1E_6fusion15FusionCallbacksIS1I_NS1M_17LinearCombinationIaiaiLNS_15FloatRoundStyleE2EEESI_S1L_JEEENS4_5SM1004TMEM4LOAD26SM100_TMEM_LOAD_32dp32b64xES1C_S1A_NS4_39AutoVectorizingCopyWithAssumedAlignmentILi128EEENS4_14SM90_TMA_STOREES1A_S1X_S1X_EEEvvEEEEvNT_6ParamsE) ;  /* 0xffffff3804b87950 */ /* 0x000fea0003c3ffff */
        .weak           $__internal_2_$__cuda_sm10x_tcgen05_guardrail_trap_unallocated_columns_being_dealloced
        .type           $__internal_2_$__cuda_sm10x_tcgen05_guardrail_trap_unallocated_columns_being_dealloced,@function
        .size           $__internal_2_$__cuda_sm10x_tcgen05_guardrail_trap_unallocated_columns_being_dealloced,(.L_x_180 - $__internal_2_$__cuda_sm10x_tcgen05_guardrail_trap_unallocated_columns_being_dealloced)
$__internal_2_$__cuda_sm10x_tcgen05_guardrail_trap_unallocated_columns_being_dealloced:
[----:B------:R-:W-:Y:S05]  /*c520*/  BPT.TRAP 0x1 ;  /* 0x000000040000795c */ /* 0x000fea0000300000 */
[----:B------:R-:W-:-:S04]  /*c530*/  HFMA2 R3, -RZ, RZ, 0, 0 ;  /* 0x00000000ff037431 */ /* 0x000fc800000001ff */
[----:B------:R-:W-:Y:S05]  /*c540*/  RET.REL.NODEC R2 `(_ZN7cutlass13device_kernelINS_4gemm6kernel13GemmUniversalIN4cute5tupleIJiiiiEEENS1_10collective13CollectiveMmaINS1_35MainloopSm100TmaUmmaWarpSpecializedILi7ELi2ELi2ENS5_IJNS4_1CILi1EEENSA_ILi2EEESB_EEEEENS5_IJNSA_ILi128EEENSA_ILi256EEENSA_ILi64EEEEEEaNS5_IJlSB_lEEEaSJ_NS4_8TiledMMAINS4_8MMA_AtomIJNS4_15SM100_MMA_S8_SSIaaiLi128ELi256ELNS4_4UMMA5MajorE0ELSO_0ELNSN_8SaturateE0EEEEEENS4_6LayoutINS5_IJSB_SB_SB_EEENS5_IJNSA_ILi0EEESU_SU_EEEEENS5_IJNS4_10UnderscoreESX_SX_EEEEENS4_23SM90_TMA_LOAD_MULTICASTENS4_14ComposedLayoutINS4_7SwizzleILi2ELi4ELi3EEENS4_18smem_ptr_flag_bitsILi8EEENSS_INS5_IJNSA_ILi8EEESH_EEENS5_IJSH_SB_EEEEEEEvNS4_8identityENS4_13SM90_TMA_LOADES1A_vS1B_EENS_8epilogue10collective18CollectiveEpilogueINS1E_23Sm100TmaWarpSpecializedILi4ELi2ELi64ELb0ELb0EEEJSI_NS5_IJNSS_ISF_SB_EENSS_ISH_SB_EEEEEaSJ_aSJ_NS1E_6fusion15FusionCallbacksIS1I_NS1M_17LinearCombinationIaiaiLNS_15FloatRoundStyleE2EEESI_S1L_JEEENS4_5SM1004TMEM4LOAD26SM100_TMEM_LOAD_32dp32b64xES1C_S1A_NS4_39AutoVectorizingCopyWithAssumedAlignmentILi128EEENS4_14SM90_TMA_STOREES1A_S1X_S1X_EEEvvEEEEvNT_6ParamsE) ;  /* 0xffffff3802ac7950 */ /* 0x000fea0003c3ffff */
.L_x_179:
[----:B------:R-:W-:-:S00]  /*c550*/  BRA `(.L_x_179) ;  /* 0xfffffffc00fc7947 */ /* 0x000fc0000383ffff */
[----:B------:R-:W-:-:S00]  /*c560*/  NOP ;  /* 0x0000000000007918 */ /* 0x000fc00000000000 */
        /* <DEDUP_REMOVED lines=9> */
.L_x_180:


//--------------------- .nv.global.init           --------------------------
	.section	.nv.global.init,"aw",@progbits
.nv.global.init:
	.type		$str$27,@object
	.size		$str$27,($str$28 - $str$27)
$str$27:
        /*0000*/ 	.byte	0x28, 0x61, 0x64, 0x64, 0x72, 0x65, 0x73, 0x73, 0x20, 0x26, 0x20, 0x6d, 0x61, 0x73, 0x6b, 0x29
        /*0010*/ 	.byte	0x20, 0x3d, 0x3d, 0x20, 0x30, 0x00
	.type		$str$28,@object
	.size		$str$28,($str$26 - $str$28)
$str$28:
        /*0016*/ 	.byte	0x2f, 0x74, 0x6d, 0x70, 0x2f, 0x63, 0x75, 0x74, 0x6c, 0x61, 0x73, 0x73, 0x5f, 0x73, 0x77, 0x65
        /*0026*/ 	.byte	0x65, 0x70, 0x5f, 0x73, 0x72, 0x63, 0x2f, 0x69, 0x6e, 0x63, 0x6c, 0x75, 0x64, 0x65, 0x2f, 0x63
        /*0036*/ 	.byte	0x75, 0x74, 0x65, 0x2f, 0x70, 0x6f, 0x69, 0x6e, 0x74, 0x65, 0x72, 0x5f, 0x66, 0x6c, 0x61, 0x67
        /*0046*/ 	.byte	0x67, 0x65, 0x64, 0x2e, 0x68, 0x70, 0x70, 0x00
	.type		$str$26,@object
	.size		$str$26,($str$25 - $str$26)
$str$26:
        /*004e*/ 	.byte	0x2f, 0x74, 0x6d, 0x70, 0x2f, 0x63, 0x75, 0x74, 0x6c, 0x61, 0x73, 0x73, 0x5f, 0x73, 0x77, 0x65
        /*005e*/ 	.byte	0x65, 0x70, 0x5f, 0x73, 0x72, 0x63, 0x2f, 0x69, 0x6e, 0x63, 0x6c, 0x75, 0x64, 0x65, 0x2f, 0x63
        /*006e*/ 	.byte	0x75, 0x74, 0x65, 0x2f, 0x61, 0x74, 0x6f, 0x6d, 0x2f, 0x63, 0x6f, 0x70, 0x79, 0x5f, 0x74, 0x72
        /*007e*/ 	.byte	0x61, 0x69, 0x74, 0x73, 0x5f, 0x73, 0x6d, 0x31, 0x30, 0x30, 0x2e, 0x68, 0x70, 0x70, 0x00
	.type		$str$25,@object
	.size		$str$25,(__unnamed_1 - $str$25)
$str$25:
        /*008d*/ 	.byte	0x28, 0x28, 0x75, 0x69, 0x6e, 0x74, 0x33, 0x32, 0x5f, 0x74, 0x28, 0x74, 0x68, 0x72, 0x65, 0x61
        /*009d*/ 	.byte	0x64, 0x49, 0x64, 0x78, 0x2e, 0x78, 0x29, 0x20, 0x2f, 0x20, 0x33, 0x32, 0x29, 0x20, 0x25, 0x20
        /*00ad*/ 	.byte	0x34, 0x29, 0x20, 0x3d, 0x3d, 0x20, 0x28, 0x28, 0x28, 0x74, 0x6d, 0x65, 0x6d, 0x5f, 0x61, 0x64
        /*00bd*/ 	.byte	0x64, 0x72, 0x20, 0x3e, 0x3e, 0x20, 0x31, 0x36, 0x29, 0x20, 0x2f, 0x20, 0x33, 0x32, 0x29, 0x20
        /*00cd*/ 	.byte	0x25, 0x20, 0x34, 0x29, 0x00
	.type		__unnamed_1,@object
	.size		__unnamed_1,(__unnamed_2 - __unnamed_1)
__unnamed_1:
        /*00d2*/ 	.byte	0x61, 0x75, 0x74, 0x6f, 0x20, 0x63, 0x75, 0x74, 0x65, 0x3a, 0x3a, 0x61, 0x73, 0x5f, 0x70, 0x6f
        /* <DEDUP_REMOVED lines=24> */
        /*0262*/ 	.byte	0x5d, 0x00
	.type		__unnamed_2,@object
	.size		__unnamed_2,(__unnamed_3 - __unnamed_2)
__unnamed_2:
        /* <DEDUP_REMOVED lines=26> */
	.type		__unnamed_3,@object
	.size		__unnamed_3,(.L_3 - __unnamed_3)
__unnamed_3:
        /* <DEDUP_REMOVED lines=42> */
        /*0696*/ 	.byte	0x43, 0x3c, 0x30, 0x3e, 0x3e, 0x3e, 0x3e, 0x5d, 0x00
.L_3:


//--------------------- .nv.shared._ZN7cutlass13device_kernelINS_4gemm6kernel13GemmUniversalIN4cute5tupleIJiiiiEEENS1_10collective13CollectiveMmaINS1_35MainloopSm100TmaUmmaWarpSpecializedILi7ELi2ELi2ENS5_IJNS4_1CILi1EEENSA_ILi2EEESB_EEEEENS5_IJNSA_ILi128EEENSA_ILi256EEENSA_ILi64EEEEEEaNS5_IJlSB_lEEEaSJ_NS4_8TiledMMAINS4_8MMA_AtomIJNS4_15SM100_MMA_S8_SSIaaiLi128ELi256ELNS4_4UMMA5MajorE0ELSO_0ELNSN_8SaturateE0EEEEEENS4_6LayoutINS5_IJSB_SB_SB_EEENS5_IJNSA_ILi0EEESU_SU_EEEEENS5_IJNS4_10UnderscoreESX_SX_EEEEENS4_23SM90_TMA_LOAD_MULTICASTENS4_14ComposedLayoutINS4_7SwizzleILi2ELi4ELi3EEENS4_18smem_ptr_flag_bitsILi8EEENSS_INS5_IJNSA_ILi8EEESH_EEENS5_IJSH_SB_EEEEEEEvNS4_8identityENS4_13SM90_TMA_LOADES1A_vS1B_EENS_8epilogue10collective18CollectiveEpilogueINS1E_23Sm100TmaWarpSpecializedILi4ELi2ELi64ELb0ELb0EEEJSI_NS5_IJNSS_ISF_SB_EENSS_ISH_SB_EEEEEaSJ_aSJ_NS1E_6fusion15FusionCallbacksIS1I_NS1M_17LinearCombinationIaiaiLNS_15FloatRoundStyleE2EEESI_S1L_JEEENS4_5SM1004TMEM4LOAD26SM100_TMEM_LOAD_32dp32b64xES1C_S1A_NS4_39AutoVectorizingCopyWithAssumedAlignmentILi128EEENS4_14SM90_TMA_STOREES1A_S1X_S1X_EEEvvEEEEvNT_6ParamsE --------------------------
	.section	.nv.shared._ZN7cutlass13device_kernelINS_4gemm6kernel13GemmUniversalIN4cute5tupleIJiiiiEEENS1_10collective13CollectiveMmaINS1_35MainloopSm100TmaUmmaWarpSpecializedILi7ELi2ELi2ENS5_IJNS4_1CILi1EEENSA_ILi2EEESB_EEEEENS5_IJNSA_ILi128EEENSA_ILi256EEENSA_ILi64EEEEEEaNS5_IJlSB_lEEEaSJ_NS4_8TiledMMAINS4_8MMA_AtomIJNS4_15SM100_MMA_S8_SSIaaiLi128ELi256ELNS4_4UMMA5MajorE0ELSO_0ELNSN_8SaturateE0EEEEEENS4_6LayoutINS5_IJSB_SB_SB_EEENS5_IJNSA_ILi0EEESU_SU_EEEEENS5_IJNS4_10UnderscoreESX_SX_EEEEENS4_23SM90_TMA_LOAD_MULTICASTENS4_14ComposedLayoutINS4_7SwizzleILi2ELi4ELi3EEENS4_18smem_ptr_flag_bitsILi8EEENSS_INS5_IJNSA_ILi8EEESH_EEENS5_IJSH_SB_EEEEEEEvNS4_8identityENS4_13SM90_TMA_LOADES1A_vS1B_EENS_8epilogue10collective18CollectiveEpilogueINS1E_23Sm100TmaWarpSpecializedILi4ELi2ELi64ELb0ELb0EEEJSI_NS5_IJNSS_ISF_SB_EENSS_ISH_SB_EEEEEaSJ_aSJ_NS1E_6fusion15FusionCallbacksIS1I_NS1M_17LinearCombinationIaiaiLNS_15FloatRoundStyleE2EEESI_S1L_JEEENS4_5SM1004TMEM4LOAD26SM100_TMEM_LOAD_32dp32b64xES1C_S1A_NS4_39AutoVectorizingCopyWithAssumedAlignmentILi128EEENS4_14SM90_TMA_STOREES1A_S1X_S1X_EEEvvEEEEvNT_6ParamsE,"aw",@nobits
	.sectionflags	@""
	.align	16
	.zero		1024


//--------------------- .nv.shared.reserved.0     --------------------------
	.section	.nv.shared.reserved.0,"aw",@nobits
	.weak		__nv_reservedSMEM_offset_0_alias
	.size		__nv_reservedSMEM_offset_0_alias, 0, 64
	.other		__nv_reservedSMEM_offset_0_alias,@"STO_CUDA_RESERVED_SHARED STV_DEFAULT"
__nv_reservedSMEM_offset_0_alias:
	.zero		0
.nv.shared.reserved.0:
	.zero		64
	.weak		__nv_reservedSMEM_tcgen05_partition
	.type		__nv_reservedSMEM_tcgen05_partition,@object
	.size		__nv_reservedSMEM_tcgen05_partition,(.L_0 - __nv_reservedSMEM_tcgen05_partition)
__nv_reservedSMEM_tcgen05_partition:
	.zero		32
.L_0:


//--------------------- .nv.global                --------------------------
	.section	.nv.global,"aw",@nobits
.nv.global:
	.type		_ZN40_INTERNAL_f4e6318a_4_k_cu_f3990f3c_274624cute1_E,@object
	.size		_ZN40_INTERNAL_f4e6318a_4_k_cu_f3990f3c_274624cute1_E,(_ZN40_INTERNAL_f4e6318a_4_k_cu_f3990f3c_274624cuda3std3__45__cpo6cbeginE - _ZN40_INTERNAL_f4e6318a_4_k_cu_f3990f3c_274624cute1_E)
_ZN40_INTERNAL_f4e6318a_4_k_cu_f3990f3c_274624cute1_E:
	.zero		1
	.type		_ZN40_INTERNAL_f4e6318a_4_k_cu_f3990f3c_274624cuda3std3__45__cpo6cbeginE,@object
	.size		_ZN40_INTERNAL_f4e6318a_4_k_cu_f3990f3c_274624cuda3std3__45__cpo6cbeginE,(_ZN40_INTERNAL_f4e6318a_4_k_cu_f3990f3c_274624cuda3std3__48in_placeE - _ZN40_INTERNAL_f4e6318a_4_k_cu_f3990f3c_274624cuda3std3__45__cpo6cbeginE)
_ZN40_INTERNAL_f4e6318a_4_k_cu_f3990f3c_274624cuda3std3__45__cpo6cbeginE:
	.zero		1
	.type		_ZN40_INTERNAL_f4e6318a_4_k_cu_f3990f3c_274624cuda3std3__48in_placeE,@object
	.size		_ZN40_INTERNAL_f4e6318a_4_k_cu_f3990f3c_274624cuda3std3__48in_placeE,(_ZN40_INTERNAL_f4e6318a_4_k_cu_f3990f3c_274624cuda3std6ranges3__45__cpo9iter_moveE - _ZN40_INTERNAL_f4e6318a_4_k_cu_f3990f3c_274624cuda3std3__48in_placeE)
_ZN40_INTERNAL_f4e6318a_4_k_cu_f3990f3c_274624cuda3std3__48in_placeE:
	.zero		1
	.type		_ZN40_INTERNAL_f4e6318a_4_k_cu_f3990f3c_274624cuda3std6ranges3__45__cpo9iter_moveE,@object
	.size		_ZN40_INTERNAL_f4e6318a_4_k_cu_f3990f3c_274624cuda3std6ranges3__45__cpo9iter_moveE,(_ZN40_INTERNAL_f4e6318a_4_k_cu_f3990f3c_274624cuda3std3__45__cpo5beginE - _ZN40_INTERNAL_f4e6318a_4_k_cu_f3990f3c_274624cuda3std6ranges3__45__cpo9iter_moveE)
_ZN40_INTERNAL_f4e6318a_4_k_cu_f3990f3c_274624cuda3std6ranges3__45__cpo9iter_moveE:
	.zero		1
	.type		_ZN40_INTERNAL_f4e6318a_4_k_cu_f3990f3c_274624cuda3std3__45__cpo5beginE,@object
	.size		_ZN40_INTERNAL_f4e6318a_4_k_cu_f3990f3c_274624cuda3std3__45__cpo5beginE,(_ZN40_INTERNAL_f4e6318a_4_k_cu_f3990f3c_274624cuda3std3__442_GLOBAL__N__f4e6318a_4_k_cu_f3990f3c_274626ignoreE - _ZN40_INTERNAL_f4e6318a_4_k_cu_f3990f3c_274624cuda3std3__45__cpo5beginE)
_ZN40_INTERNAL_f4e6318a_4_k_cu_f3990f3c_274624cuda3std3__45__cpo5beginE:
	.zero		1
	.type		_ZN40_INTERNAL_f4e6318a_4_k_cu_f3990f3c_274624cuda3std3__442_GLOBAL__N__f4e6318a_4_k_cu_f3990f3c_274626ignoreE,@object
	.size		_ZN40_INTERNAL_f4e6318a_4_k_cu_f3990f3c_274624cuda3std3__442_GLOBAL__N__f4e6318a_4_k_cu_f3990f3c_274626ignoreE,(_ZN40_INTERNAL_f4e6318a_4_k_cu_f3990f3c_274624cute7productE - _ZN40_INTERNAL_f4e6318a_4_k_cu_f3990f3c_274624cuda3std3__442_GLOBAL__N__f4e6318a_4_k_cu_f3990f3c_274626ignoreE)
_ZN40_INTERNAL_f4e6318a_4_k_cu_f3990f3c_274624cuda3std3__442_GLOBAL__N__f4e6318a_4_k_cu_f3990f3c_274626ignoreE:
	.zero		1
	.type		_ZN40_INTERNAL_f4e6318a_4_k_cu_f3990f3c_274624cute7productE,@object
	.size		_ZN40_INTERNAL_f4e6318a_4_k_cu_f3990f3c_274624cute7productE,(_ZN40_INTERNAL_f4e6318a_4_k_cu_f3990f3c_274624cuda3std3__45__cpo3endE - _ZN40_INTERNAL_f4e6318a_4_k_cu_f3990f3c_274624cute7productE)
_ZN40_INTERNAL_f4e6318a_4_k_cu_f3990f3c_274624cute7productE:
	.zero		1
	.type		_ZN40_INTERNAL_f4e6318a_4_k_cu_f3990f3c_274624cuda3std3__45__cpo3endE,@object
	.size		_ZN40_INTERNAL_f4e6318a_4_k_cu_f3990f3c_274624cuda3std3__45__cpo3endE,(_ZN40_INTERNAL_f4e6318a_4_k_cu_f3990f3c_274624cuda3std3__419piecewise_constructE - _ZN40_INTERNAL_f4e6318a_4_k_cu_f3990f3c_274624cuda3std3__45__cpo3endE)
_ZN40_INTERNAL_f4e6318a_4_k_cu_f3990f3c_274624cuda3std3__45__cpo3endE:
	.zero		1
	.type		_ZN40_INTERNAL_f4e6318a_4_k_cu_f3990f3c_274624cuda3std3__419piecewise_constructE,@object
	.size		_ZN40_INTERNAL_f4e6318a_4_k_cu_f3990f3c_274624cuda3std3__419piecewise_constructE,(_ZN40_INTERNAL_f4e6318a_4_k_cu_f3990f3c_274624cuda3std3__45__cpo4cendE - _ZN40_INTERNAL_f4e6318a_4_k_cu_f3990f3c_274624cuda3std3__419piecewise_constructE)
_ZN40_INTERNAL_f4e6318a_4_k_cu_f3990f3c_274624cuda3std3__419piecewise_constructE:
	.zero		1
	.type		_ZN40_INTERNAL_f4e6318a_4_k_cu_f3990f3c_274624cuda3std3__45__cpo4cendE,@object
	.size		_ZN40_INTERNAL_f4e6318a_4_k_cu_f3990f3c_274624cuda3std3__45__cpo4cendE,(_ZN40_INTERNAL_f4e6318a_4_k_cu_f3990f3c_274624cuda3std6ranges3__45__cpo4swapE - _ZN40_INTERNAL_f4e6318a_4_k_cu_f3990f3c_274624cuda3std3__45__cpo4cendE)
_ZN40_INTERNAL_f4e6318a_4_k_cu_f3990f3c_274624cuda3std3__45__cpo4cendE:
	.zero		1
	.type		_ZN40_INTERNAL_f4e6318a_4_k_cu_f3990f3c_274624cuda3std6ranges3__45__cpo4swapE,@object
	.size		_ZN40_INTERNAL_f4e6318a_4_k_cu_f3990f3c_274624cuda3std6ranges3__45__cpo4swapE,(.L_11 - _ZN40_INTERNAL_f4e6318a_4_k_cu_f3990f3c_274624cuda3std6ranges3__45__cpo4swapE)
_ZN40_INTERNAL_f4e6318a_4_k_cu_f3990f3c_274624cuda3std6ranges3__45__cpo4swapE:
	.zero		1
.L_11:


//--------------------- .nv.constant0._ZN7cutlass13device_kernelINS_4gemm6kernel13GemmUniversalIN4cute5tupleIJiiiiEEENS1_10collective13CollectiveMmaINS1_35MainloopSm100TmaUmmaWarpSpecializedILi7ELi2ELi2ENS5_IJNS4_1CILi1EEENSA_ILi2EEESB_EEEEENS5_IJNSA_ILi128EEENSA_ILi256EEENSA_ILi64EEEEEEaNS5_IJlSB_lEEEaSJ_NS4_8TiledMMAINS4_8MMA_AtomIJNS4_15SM100_MMA_S8_SSIaaiLi128ELi256ELNS4_4UMMA5MajorE0ELSO_0ELNSN_8SaturateE0EEEEEENS4_6LayoutINS5_IJSB_SB_SB_EEENS5_IJNSA_ILi0EEESU_SU_EEEEENS5_IJNS4_10UnderscoreESX_SX_EEEEENS4_23SM90_TMA_LOAD_MULTICASTENS4_14ComposedLayoutINS4_7SwizzleILi2ELi4ELi3EEENS4_18smem_ptr_flag_bitsILi8EEENSS_INS5_IJNSA_ILi8EEESH_EEENS5_IJSH_SB_EEEEEEEvNS4_8identityENS4_13SM90_TMA_LOADES1A_vS1B_EENS_8epilogue10collective18CollectiveEpilogueINS1E_23Sm100TmaWarpSpecializedILi4ELi2ELi64ELb0ELb0EEEJSI_NS5_IJNSS_ISF_SB_EENSS_ISH_SB_EEEEEaSJ_aSJ_NS1E_6fusion15FusionCallbacksIS1I_NS1M_17LinearCombinationIaiaiLNS_15FloatRoundStyleE2EEESI_S1L_JEEENS4_5SM1004TMEM4LOAD26SM100_TMEM_LOAD_32dp32b64xES1C_S1A_NS4_39AutoVectorizingCopyWithAssumedAlignmentILi128EEENS4_14SM90_TMA_STOREES1A_S1X_S1X_EEEvvEEEEvNT_6ParamsE --------------------------
	.section	.nv.constant0._ZN7cutlass13device_kernelINS_4gemm6kernel13GemmUniversalIN4cute5tupleIJiiiiEEENS1_10collective13CollectiveMmaINS1_35MainloopSm100TmaUmmaWarpSpecializedILi7ELi2ELi2ENS5_IJNS4_1CILi1EEENSA_ILi2EEESB_EEEEENS5_IJNSA_ILi128EEENSA_ILi256EEENSA_ILi64EEEEEEaNS5_IJlSB_lEEEaSJ_NS4_8TiledMMAINS4_8MMA_AtomIJNS4_15SM100_MMA_S8_SSIaaiLi128ELi256ELNS4_4UMMA5MajorE0ELSO_0ELNSN_8SaturateE0EEEEEENS4_6LayoutINS5_IJSB_SB_SB_EEENS5_IJNSA_ILi0EEESU_SU_EEEEENS5_IJNS4_10UnderscoreESX_SX_EEEEENS4_23SM90_TMA_LOAD_MULTICASTENS4_14ComposedLayoutINS4_7SwizzleILi2ELi4ELi3EEENS4_18smem_ptr_flag_bitsILi8EEENSS_INS5_IJNSA_ILi8EEESH_EEENS5_IJSH_SB_EEEEEEEvNS4_8identityENS4_13SM90_TMA_LOADES1A_vS1B_EENS_8epilogue10collective18CollectiveEpilogueINS1E_23Sm100TmaWarpSpecializedILi4ELi2ELi64ELb0ELb0EEEJSI_NS5_IJNSS_ISF_SB_EENSS_ISH_SB_EEEEEaSJ_aSJ_NS1E_6fusion15FusionCallbacksIS1I_NS1M_17LinearCombinationIaiaiLNS_15FloatRoundStyleE2EEESI_S1L_JEEENS4_5SM1004TMEM4LOAD26SM100_TMEM_LOAD_32dp32b64xES1C_S1A_NS4_39AutoVectorizingCopyWithAssumedAlignmentILi128EEENS4_14SM90_TMA_STOREES1A_S1X_S1X_EEEvvEEEEvNT_6ParamsE,"a",@progbits
	.sectionflags	@""
	.align	4
.nv.constant0._ZN7cutlass13device_kernelINS_4gemm6kernel13GemmUniversalIN4cute5tupleIJiiiiEEENS1_10collective13CollectiveMmaINS1_35MainloopSm100TmaUmmaWarpSpecializedILi7ELi2ELi2ENS5_IJNS4_1CILi1EEENSA_ILi2EEESB_EEEEENS5_IJNSA_ILi128EEENSA_ILi256EEENSA_ILi64EEEEEEaNS5_IJlSB_lEEEaSJ_NS4_8TiledMMAINS4_8MMA_AtomIJNS4_15SM100_MMA_S8_SSIaaiLi128ELi256ELNS4_4UMMA5MajorE0ELSO_0ELNSN_8SaturateE0EEEEEENS4_6LayoutINS5_IJSB_SB_SB_EEENS5_IJNSA_ILi0EEESU_SU_EEEEENS5_IJNS4_10UnderscoreESX_SX_EEEEENS4_23SM90_TMA_LOAD_MULTICASTENS4_14ComposedLayoutINS4_7SwizzleILi2ELi4ELi3EEENS4_18smem_ptr_flag_bitsILi8EEENSS_INS5_IJNSA_ILi8EEESH_EEENS5_IJSH_SB_EEEEEEEvNS4_8identityENS4_13SM90_TMA_LOADES1A_vS1B_EENS_8epilogue10collective18CollectiveEpilogueINS1E_23Sm100TmaWarpSpecializedILi4ELi2ELi64ELb0ELb0EEEJSI_NS5_IJNSS_ISF_SB_EENSS_ISH_SB_EEEEEaSJ_aSJ_NS1E_6fusion15FusionCallbacksIS1I_NS1M_17LinearCombinationIaiaiLNS_15FloatRoundStyleE2EEESI_S1L_JEEENS4_5SM1004TMEM4LOAD26SM100_TMEM_LOAD_32dp32b64xES1C_S1A_NS4_39AutoVectorizingCopyWithAssumedAlignmentILi128EEENS4_14SM90_TMA_STOREES1A_S1X_S1X_EEEvvEEEEvNT_6ParamsE:
	.zero		2944


//--------------------- SYMBOLS --------------------------

	.type		.nv.reservedSmem.offset0,@object
	.size		.nv.reservedSmem.offset0,0x4
	.type		.nv.reservedSmem.cap,@object
	.size		.nv.reservedSmem.cap,0x4
	.type		__assertfail,@function
